	.target	sm_100a

	.elftype	@"ET_EXEC"


//--------------------- .note.nv.tkinfo           --------------------------
	.section	.note.nv.tkinfo,"",@"SHT_NOTE"
	.sectionflags	@"SHF_NOTE_NV_TKINFO"
	.tkinfo
        /*0018*/ 	.word	0x00000002
        /*0030*/ 	.string	""
        /*0030*/ 	.string	"ptxas"
        /*0030*/ 	.string	"Cuda compilation tools, release 13.0, V13.0.88"
        /*0030*/ 	.string	"Build cuda_13.0.r13.0/compiler.36424714_0"
        /*0030*/ 	.string	"-arch sm_100a -m 64 "



//--------------------- .note.nv.cuinfo           --------------------------
	.section	.note.nv.cuinfo,"",@"SHT_NOTE"
	.sectionflags	@"SHF_NOTE_NV_CUINFO"
        /*0018*/ 	.short	0x0002
        /*001a*/ 	.short	0x0064
        /*001c*/ 	.short	0x0082
	.zero		2


//--------------------- .nv.info                  --------------------------
	.section	.nv.info,"",@"SHT_CUDA_INFO"
	.align	4


	//----- nvinfo : EIATTR_REGCOUNT
	.align		4
        /*0000*/ 	.byte	0x04, 0x2f
        /*0002*/ 	.short	(.L_21 - .L_20)
	.align		4
.L_20:
        /*0004*/ 	.word	index@(_ZN7cutlass13device_kernelINS_4fmha6kernel36Sm100FmhaBwdKernelTmaWarpSpecializedIN4cute5tupleIJiiiiNS5_IJNS5_IJiiEEEiEEEEEENS_10bfloat16_tEfNS5_IJNS4_1CILi128EEESB_NSA_ILi112EEESC_EEENS1_10collective12ResidualMaskEEEEEvNT_6ParamsE)
        /*0008*/ 	.word	0x00000080


	//----- nvinfo : EIATTR_FRAME_SIZE
	.align		4
.L_21:
        /*000c*/ 	.byte	0x04, 0x11
        /*000e*/ 	.short	(.L_23 - .L_22)
	.align		4
.L_22:
        /*0010*/ 	.word	index@($__internal_3_$__cuda_sm20_div_u16)
        /*0014*/ 	.word	0x00000050


	//----- nvinfo : EIATTR_FRAME_SIZE
	.align		4
.L_23:
        /*0018*/ 	.byte	0x04, 0x11
        /*001a*/ 	.short	(.L_25 - .L_24)
	.align		4
.L_24:
        /*001c*/ 	.word	index@($__internal_2_$__cuda_sm10x_tcgen05_guardrail_trap_unallocated_columns_being_dealloced)
        /*0020*/ 	.word	0x00000050


	//----- nvinfo : EIATTR_FRAME_SIZE
	.align		4
.L_25:
        /*0024*/ 	.byte	0x04, 0x11
        /*0026*/ 	.short	(.L_27 - .L_26)
	.align		4
.L_26:
        /*0028*/ 	.word	index@($__internal_1_$__cuda_sm10x_tcgen05_guardrail_trap_phase_invalid_during_alloc)
        /*002c*/ 	.word	0x00000050


	//----- nvinfo : EIATTR_FRAME_SIZE
	.align		4
.L_27:
        /*0030*/ 	.byte	0x04, 0x11
        /*0032*/ 	.short	(.L_29 - .L_28)
	.align		4
.L_28:
        /*0034*/ 	.word	index@($__internal_0_$__cuda_sm10x_tcgen05_guardrail_trap_col_being_dealloced_not_returned_by_alloc)
        /*0038*/ 	.word	0x00000050


	//----- nvinfo : EIATTR_FRAME_SIZE
	.align		4
.L_29:
        /*003c*/ 	.byte	0x04, 0x11
        /*003e*/ 	.short	(.L_31 - .L_30)
	.align		4
.L_30:
        /*0040*/ 	.word	index@(_ZN7cutlass13device_kernelINS_4fmha6kernel36Sm100FmhaBwdKernelTmaWarpSpecializedIN4cute5tupleIJiiiiNS5_IJNS5_IJiiEEEiEEEEEENS_10bfloat16_tEfNS5_IJNS4_1CILi128EEESB_NSA_ILi112EEESC_EEENS1_10collective12ResidualMaskEEEEEvNT_6ParamsE)
        /*0044*/ 	.word	0x00000050


	//----- nvinfo : EIATTR_MIN_STACK_SIZE
	.align		4
.L_31:
        /*0048*/ 	.byte	0x04, 0x12
        /*004a*/ 	.short	(.L_33 - .L_32)
	.align		4
.L_32:
        /*004c*/ 	.word	index@(_ZN7cutlass13device_kernelINS_4fmha6kernel36Sm100FmhaBwdKernelTmaWarpSpecializedIN4cute5tupleIJiiiiNS5_IJNS5_IJiiEEEiEEEEEENS_10bfloat16_tEfNS5_IJNS4_1CILi128EEESB_NSA_ILi112EEESC_EEENS1_10collective12ResidualMaskEEEEEvNT_6ParamsE)
        /*0050*/ 	.word	0x00000050
.L_33:


//--------------------- .nv.compat                --------------------------
	.section	.nv.compat,"",@"SHT_CUDA_COMPAT_INFO"
	.align	4
        /*0000*/ 	.byte	0x02, 0x09, 0x01, 0x00, 0x02, 0x02, 0x02, 0x00, 0x02, 0x05, 0x05, 0x00, 0x03, 0x07, 0x01, 0x01
        /*0010*/ 	.byte	0x02, 0x03, 0x01, 0x00, 0x02, 0x06, 0x01, 0x00, 0x04, 0x0b, 0x08, 0x00, 0x01, 0x00, 0x00, 0x00
        /*0020*/ 	.byte	0x00, 0x00, 0x00, 0x00


//--------------------- .nv.info._ZN7cutlass13device_kernelINS_4fmha6kernel36Sm100FmhaBwdKernelTmaWarpSpecializedIN4cute5tupleIJiiiiNS5_IJNS5_IJiiEEEiEEEEEENS_10bfloat16_tEfNS5_IJNS4_1CILi128EEESB_NSA_ILi112EEESC_EEENS1_10collective12ResidualMaskEEEEEvNT_6ParamsE --------------------------
	.section	.nv.info._ZN7cutlass13device_kernelINS_4fmha6kernel36Sm100FmhaBwdKernelTmaWarpSpecializedIN4cute5tupleIJiiiiNS5_IJNS5_IJiiEEEiEEEEEENS_10bfloat16_tEfNS5_IJNS4_1CILi128EEESB_NSA_ILi112EEESC_EEENS1_10collective12ResidualMaskEEEEEvNT_6ParamsE,"",@"SHT_CUDA_INFO"
	.sectionflags	@""
	.align	4


	//----- nvinfo : EIATTR_CUDA_API_VERSION
	.align		4
        /*0000*/ 	.byte	0x04, 0x37
        /*0002*/ 	.short	(.L_35 - .L_34)
.L_34:
        /*0004*/ 	.word	0x00000082


	//----- nvinfo : EIATTR_KPARAM_INFO
	.align		4
.L_35:
        /*0008*/ 	.byte	0x04, 0x17
        /*000a*/ 	.short	(.L_37 - .L_36)
.L_36:
        /*000c*/ 	.word	0x00000000
        /*0010*/ 	.short	0x0000
        /*0012*/ 	.short	0x0000
        /*0014*/ 	.byte	0x00, 0xf0, 0x01, 0x1a


	//----- nvinfo : EIATTR_AT_ENTRY_FRAGMENTS
	.align		4
.L_37:
        /*0018*/ 	.byte	0x04, 0x4f
        /*001a*/ 	.short	(.L_39 - .L_38)


	//   ....[0]....
.L_38:
        /*001c*/ 	.word	0x00000006


	//----- nvinfo : EIATTR_RESERVED_SMEM_USED
	.align		4
.L_39:
        /*0020*/ 	.byte	0x01, 0x41
	.zero		2


	//----- nvinfo : EIATTR_SPARSE_MMA_MASK
	.align		4
        /*0024*/ 	.byte	0x03, 0x50
        /*0026*/ 	.short	0x0000


	//----- nvinfo : EIATTR_TCGEN05_1CTA_USED
	.align		4
        /*0028*/ 	.byte	0x01, 0x51
	.zero		2


	//----- nvinfo : EIATTR_MAXREG_COUNT
	.align		4
        /*002c*/ 	.byte	0x03, 0x1b
        /*002e*/ 	.short	0x0080


	//----- nvinfo : EIATTR_NUM_BARRIERS
	.align		4
        /*0030*/ 	.byte	0x02, 0x4c
        /*0032*/ 	.byte	0x04
	.zero		1


	//----- nvinfo : EIATTR_EXTERNS
	.align		4
        /*0034*/ 	.byte	0x04, 0x0f
        /*0036*/ 	.short	(.L_41 - .L_40)


	//   ....[0]....
	.align		4
.L_40:
        /*0038*/ 	.word	index@(__assertfail)


	//----- nvinfo : EIATTR_ANNOTATIONS
	.align		4
.L_41:
        /*003c*/ 	.byte	0x04, 0x55
        /*003e*/ 	.short	(.L_43 - .L_42)


	//   ....[0]....
.L_42:
        /*0040*/ 	.word	0x00000001
        /*0044*/ 	.byte	0xf0, 0x00, 0x00, 0x00, 0x01, 0x00, 0x00, 0x00, 0x10, 0x12, 0x00, 0x00, 0x01, 0x00, 0x00, 0x00
        /* <DEDUP_REMOVED lines=30> */
        /*0234*/ 	.byte	0x50, 0xff, 0x00, 0x00


	//----- nvinfo : EIATTR_MERCURY_ISA_VERSION
	.align		4
.L_43:
        /*0238*/ 	.byte	0x03, 0x5f
        /*023a*/ 	.short	0x0101


	//----- nvinfo : EIATTR_INT_WARP_WIDE_INSTR_OFFSETS
	.align		4
        /*023c*/ 	.byte	0x04, 0x31
        /*023e*/ 	.short	(.L_45 - .L_44)


	//   ....[0]....
.L_44:
        /*0240*/ 	.word	0x000101b0


	//   ....[1]....
        /*0244*/ 	.word	0x000101d0


	//   ....[2]....
        /*0248*/ 	.word	0x00010200


	//----- nvinfo : EIATTR_COOP_GROUP_MASK_REGIDS
	.align		4
.L_45:
        /*024c*/ 	.byte	0x04, 0x29
        /*024e*/ 	.short	(.L_47 - .L_46)


	//   ....[0]....
.L_46:
        /*0250*/ 	.word	0xffffffff


	//   ....[1]....
        /*0254*/ 	.word	0xffffffff


	//   ....[2]....
        /*0258*/ 	.word	0xffffffff


	//   ....[3]....
        /*025c*/ 	.word	0xffffffff


	//   ....[4]....
        /*0260*/ 	.word	0xffffffff


	//   ....[5]....
        /*0264*/ 	.word	0xffffffff


	//   ....[6]....
        /*0268*/ 	.word	0xffffffff


	//   ....[7]....
        /*026c*/ 	.word	0xffffffff


	//   ....[8]....
        /*0270*/ 	.word	0xffffffff


	//   ....[9]....
        /*0274*/ 	.word	0xffffffff


	//   ....[10]....
        /*0278*/ 	.word	0xffffffff


	//   ....[11]....
        /*027c*/ 	.word	0xffffffff


	//   ....[12]....
        /*0280*/ 	.word	0xffffffff


	//   ....[13]....
        /*0284*/ 	.word	0xffffffff


	//   ....[14]....
        /*0288*/ 	.word	0xffffffff


	//   ....[15]....
        /*028c*/ 	.word	0xffffffff


	//----- nvinfo : EIATTR_COOP_GROUP_INSTR_OFFSETS
	.align		4
.L_47:
        /*0290*/ 	.byte	0x04, 0x28
        /*0292*/ 	.short	(.L_49 - .L_48)


	//   ....[0]....
.L_48:
        /*0294*/ 	.word	0x00000080


	//   ....[1]....
        /*0298*/ 	.word	0x00000380


	//   ....[2]....
        /*029c*/ 	.word	0x000005c0


	//   ....[3]....
        /*02a0*/ 	.word	0x000006b0


	//   ....[4]....
        /*02a4*/ 	.word	0x000007f0


	//   ....[5]....
        /*02a8*/ 	.word	0x00000930


	//   ....[6]....
        /*02ac*/ 	.word	0x00000a70


	//   ....[7]....
        /*02b0*/ 	.word	0x00000bb0


	//   ....[8]....
        /*02b4*/ 	.word	0x00000cf0


	//   ....[9]....
        /*02b8*/ 	.word	0x00000e30


	//   ....[10]....
        /*02bc*/ 	.word	0x00000f70


	//   ....[11]....
        /*02c0*/ 	.word	0x00004630


	//   ....[12]....
        /*02c4*/ 	.word	0x00004830


	//   ....[13]....
        /*02c8*/ 	.word	0x00004850


	//   ....[14]....
        /*02cc*/ 	.word	0x000100a0


	//   ....[15]....
        /*02d0*/ 	.word	0x000102d0


	//----- nvinfo : EIATTR_REG_RECONFIG
	.align		4
.L_49:
        /*02d4*/ 	.byte	0x01, 0x54
	.zero		2


	//----- nvinfo : EIATTR_VRC_CTA_INIT_COUNT
	.align		4
        /*02d8*/ 	.byte	0x02, 0x4a
        /*02da*/ 	.byte	0x80
	.zero		1


	//----- nvinfo : EIATTR_SYSCALL_OFFSETS
	.align		4
        /*02dc*/ 	.byte	0x04, 0x46
        /*02de*/ 	.short	(.L_51 - .L_50)


	//   ....[0]....
.L_50:
        /*02e0*/ 	.word	0x000096a0


	//   ....[1]....
        /*02e4*/ 	.word	0x00009810


	//   ....[2]....
        /*02e8*/ 	.word	0x00009990


	//   ....[3]....
        /*02ec*/ 	.word	0x0000b190


	//   ....[4]....
        /*02f0*/ 	.word	0x0000b300


	//   ....[5]....
        /*02f4*/ 	.word	0x0000b470


	//   ....[6]....
        /*02f8*/ 	.word	0x0000b5e0


	//   ....[7]....
        /*02fc*/ 	.word	0x0000ba70


	//   ....[8]....
        /*0300*/ 	.word	0x0000bc20


	//   ....[9]....
        /*0304*/ 	.word	0x0000bd90


	//   ....[10]....
        /*0308*/ 	.word	0x0000bf00


	//   ....[11]....
        /*030c*/ 	.word	0x0000ccc0


	//   ....[12]....
        /*0310*/ 	.word	0x0000dcd0


	//   ....[13]....
        /*0314*/ 	.word	0x0000de40


	//   ....[14]....
        /*0318*/ 	.word	0x0000dfb0


	//   ....[15]....
        /*031c*/ 	.word	0x0000ed40


	//   ....[16]....
        /*0320*/ 	.word	0x0000eeb0


	//   ....[17]....
        /*0324*/ 	.word	0x0000f020


	//----- nvinfo : EIATTR_MBARRIER_INSTR_OFFSETS
	.align		4
.L_51:
        /*0328*/ 	.byte	0x04, 0x39
        /*032a*/ 	.short	(.L_53 - .L_52)


	//   ....[0]....
.L_52:
        /*032c*/ 	.word	0x00000460
        /*0330*/ 	.word	0x000000ff
        /*0334*/ 	.word	0x00033800
        /*0338*/ 	.short	0x0100
        /*033a*/ 	.byte	0x04
	.zero		1


	//   ....[1]....
        /*033c*/ 	.word	0x00000470
        /*0340*/ 	.word	0x000000ff
        /*0344*/ 	.word	0x00033810
        /*0348*/ 	.short	0x0100
        /*034a*/ 	.byte	0x04
	.zero		1


	//   ....[2]....
        /*034c*/ 	.word	0x00000480
        /*0350*/ 	.word	0x000000ff
        /*0354*/ 	.word	0x00033808
        /*0358*/ 	.short	0x0100
        /*035a*/ 	.byte	0x04
	.zero		1


	//   ....[3]....
        /*035c*/ 	.word	0x00000490
        /*0360*/ 	.word	0x000000ff
        /*0364*/ 	.word	0x00033818
        /*0368*/ 	.short	0x0100
        /*036a*/ 	.byte	0x04
	.zero		1


	//   ....[4]....
        /*036c*/ 	.word	0x00000680
        /*0370*/ 	.word	0x000000ff
        /*0374*/ 	.word	0x00033820
        /*0378*/ 	.short	0x0100
        /*037a*/ 	.byte	0x06
	.zero		1


	//   ....[5]....
        /*037c*/ 	.word	0x00000690
        /*0380*/ 	.word	0x000000ff
        /*0384*/ 	.word	0x00033828
        /*0388*/ 	.short	0x0100
        /*038a*/ 	.byte	0x06
	.zero		1


	//   ....[6]....
        /*038c*/ 	.word	0x000007c0
        /*0390*/ 	.word	0x000000ff
        /*0394*/ 	.word	0x00033830
        /*0398*/ 	.short	0x0100
        /*039a*/ 	.byte	0x04
	.zero		1


	//   ....[7]....
        /*039c*/ 	.word	0x000007d0
        /*03a0*/ 	.word	0x000000ff
        /*03a4*/ 	.word	0x00033838
        /*03a8*/ 	.short	0x0100
        /*03aa*/ 	.byte	0x04
	.zero		1


	//   ....[8]....
        /*03ac*/ 	.word	0x00000900
        /*03b0*/ 	.word	0x000000ff
        /*03b4*/ 	.word	0x00033840
        /*03b8*/ 	.short	0x0100
        /*03ba*/ 	.byte	0x04
	.zero		1


	//   ....[9]....
        /*03bc*/ 	.word	0x00000910
        /*03c0*/ 	.word	0x000000ff
        /*03c4*/ 	.word	0x00033848
        /*03c8*/ 	.short	0x0100
        /*03ca*/ 	.byte	0x04
	.zero		1


	//   ....[10]....
        /*03cc*/ 	.word	0x00000a40
        /*03d0*/ 	.word	0x000000ff
        /*03d4*/ 	.word	0x00033850
        /*03d8*/ 	.short	0x0100
        /*03da*/ 	.byte	0x04
	.zero		1


	//   ....[11]....
        /*03dc*/ 	.word	0x00000a50
        /*03e0*/ 	.word	0x000000ff
        /*03e4*/ 	.word	0x00033858
        /*03e8*/ 	.short	0x0100
        /*03ea*/ 	.byte	0x04
	.zero		1


	//   ....[12]....
        /*03ec*/ 	.word	0x00000b80
        /*03f0*/ 	.word	0x000000ff
        /*03f4*/ 	.word	0x00033860
        /*03f8*/ 	.short	0x0100
        /*03fa*/ 	.byte	0x04
	.zero		1


	//   ....[13]....
        /*03fc*/ 	.word	0x00000b90
        /*0400*/ 	.word	0x000000ff
        /*0404*/ 	.word	0x00033868
        /*0408*/ 	.short	0x0100
        /*040a*/ 	.byte	0x04
	.zero		1


	//   ....[14]....
        /*040c*/ 	.word	0x00000cc0
        /*0410*/ 	.word	0x000000ff
        /*0414*/ 	.word	0x00033870
        /*0418*/ 	.short	0x0100
        /*041a*/ 	.byte	0x04
	.zero		1


	//   ....[15]....
        /*041c*/ 	.word	0x00000cd0
        /*0420*/ 	.word	0x000000ff
        /*0424*/ 	.word	0x00033878
        /*0428*/ 	.short	0x0100
        /*042a*/ 	.byte	0x04
	.zero		1


	//   ....[16]....
        /*042c*/ 	.word	0x00000e00
        /*0430*/ 	.word	0x000000ff
        /*0434*/ 	.word	0x00033880
        /*0438*/ 	.short	0x0100
        /*043a*/ 	.byte	0x04
	.zero		1


	//   ....[17]....
        /*043c*/ 	.word	0x00000e10
        /*0440*/ 	.word	0x000000ff
        /*0444*/ 	.word	0x00033888
        /*0448*/ 	.short	0x0100
        /*044a*/ 	.byte	0x04
	.zero		1


	//   ....[18]....
        /*044c*/ 	.word	0x00000f40
        /*0450*/ 	.word	0x000000ff
        /*0454*/ 	.word	0x00033890
        /*0458*/ 	.short	0x0100
        /*045a*/ 	.byte	0x04
	.zero		1


	//   ....[19]....
        /*045c*/ 	.word	0x00000f50
        /*0460*/ 	.word	0x000000ff
        /*0464*/ 	.word	0x00033898
        /*0468*/ 	.short	0x0100
        /*046a*/ 	.byte	0x04
	.zero		1


	//   ....[20]....
        /*046c*/ 	.word	0x00001080
        /*0470*/ 	.word	0x000000ff
        /*0474*/ 	.word	0x000338a0
        /*0478*/ 	.short	0x0100
        /*047a*/ 	.byte	0x04
	.zero		1


	//   ....[21]....
        /*047c*/ 	.word	0x00001090
        /*0480*/ 	.word	0x000000ff
        /*0484*/ 	.word	0x000338b0
        /*0488*/ 	.short	0x0100
        /*048a*/ 	.byte	0x04
	.zero		1


	//   ....[22]....
        /*048c*/ 	.word	0x000010a0
        /*0490*/ 	.word	0x000000ff
        /*0494*/ 	.word	0x000338a8
        /*0498*/ 	.short	0x0100
        /*049a*/ 	.byte	0x04
	.zero		1


	//   ....[23]....
        /*049c*/ 	.word	0x000010b0
        /*04a0*/ 	.word	0x000000ff
        /*04a4*/ 	.word	0x000338b8
        /*04a8*/ 	.short	0x0100
        /*04aa*/ 	.byte	0x04
	.zero		1


	//   ....[24]....
        /*04ac*/ 	.word	0x00002350
        /*04b0*/ 	.word	0x000000ff
        /*04b4*/ 	.word	0x00033810
        /*04b8*/ 	.short	0x010a
        /*04ba*/ 	.byte	0x38
	.zero		1


	//   ....[25]....
        /*04bc*/ 	.word	0x000024c0
        /*04c0*/ 	.word	0x000000ff
        /*04c4*/ 	.word	0x00033800
        /*04c8*/ 	.short	0x010b
        /*04ca*/ 	.byte	0x38
	.zero		1


	//   ....[26]....
        /*04cc*/ 	.word	0x00002ad0
        /*04d0*/ 	.word	0x000000ff
        /*04d4*/ 	.word	0x00033838
        /*04d8*/ 	.short	0x010a
        /*04da*/ 	.byte	0x38
	.zero		1


	//   ....[27]....
        /*04dc*/ 	.word	0x00002cc0
        /*04e0*/ 	.word	0x000000ff
        /*04e4*/ 	.word	0x00033830
        /*04e8*/ 	.short	0x0107
        /*04ea*/ 	.byte	0x38
	.zero		1


	//   ....[28]....
        /*04ec*/ 	.word	0x00002d20
        /*04f0*/ 	.word	0x000000ff
        /*04f4*/ 	.word	0x00033830
        /*04f8*/ 	.short	0x0101
        /*04fa*/ 	.byte	0x38
	.zero		1


	//   ....[29]....
        /*04fc*/ 	.word	0x00002d70
        /*0500*/ 	.word	0x000000ff
        /*0504*/ 	.word	0x00033828
        /*0508*/ 	.short	0x010a
        /*050a*/ 	.byte	0x38
	.zero		1


	//   ....[30]....
        /*050c*/ 	.word	0x00002e90
        /*0510*/ 	.word	0x000000ff
        /*0514*/ 	.word	0x00033820
        /*0518*/ 	.short	0x010b
        /*051a*/ 	.byte	0x38
	.zero		1


	//   ....[31]....
        /*051c*/ 	.word	0x00003490
        /*0520*/ 	.word	0x000000ff
        /*0524*/ 	.word	0x00033848
        /*0528*/ 	.short	0x010a
        /*052a*/ 	.byte	0x38
	.zero		1


	//   ....[32]....
        /*052c*/ 	.word	0x000035f0
        /*0530*/ 	.word	0x000000ff
        /*0534*/ 	.word	0x00033840
        /*0538*/ 	.short	0x0107
        /*053a*/ 	.byte	0x38
	.zero		1


	//   ....[33]....
        /*053c*/ 	.word	0x00003660
        /*0540*/ 	.word	0x000000ff
        /*0544*/ 	.word	0x00033840
        /*0548*/ 	.short	0x0101
        /*054a*/ 	.byte	0x38
	.zero		1


	//   ....[34]....
        /*054c*/ 	.word	0x00003830
        /*0550*/ 	.word	0x000000ff
        /*0554*/ 	.word	0x00033810
        /*0558*/ 	.short	0x010a
        /*055a*/ 	.byte	0x31
	.zero		1


	//   ....[35]....
        /*055c*/ 	.word	0x00003d00
        /*0560*/ 	.word	0x000000ff
        /*0564*/ 	.word	0x00033838
        /*0568*/ 	.short	0x010a
        /*056a*/ 	.byte	0x38
	.zero		1


	//   ....[36]....
        /*056c*/ 	.word	0x00003ef0
        /*0570*/ 	.word	0x000000ff
        /*0574*/ 	.word	0x00033830
        /*0578*/ 	.short	0x0107
        /*057a*/ 	.byte	0x38
	.zero		1


	//   ....[37]....
        /*057c*/ 	.word	0x00003f50
        /*0580*/ 	.word	0x000000ff
        /*0584*/ 	.word	0x00033830
        /*0588*/ 	.short	0x0101
        /*058a*/ 	.byte	0x38
	.zero		1


	//   ....[38]....
        /*058c*/ 	.word	0x00003fb0
        /*0590*/ 	.word	0x000000ff
        /*0594*/ 	.word	0x00033828
        /*0598*/ 	.short	0x010a
        /*059a*/ 	.byte	0x38
	.zero		1


	//   ....[39]....
        /*059c*/ 	.word	0x00004350
        /*05a0*/ 	.word	0x000000ff
        /*05a4*/ 	.word	0x00033848
        /*05a8*/ 	.short	0x010a
        /*05aa*/ 	.byte	0x38
	.zero		1


	//   ....[40]....
        /*05ac*/ 	.word	0x000044b0
        /*05b0*/ 	.word	0x000000ff
        /*05b4*/ 	.word	0x00033840
        /*05b8*/ 	.short	0x0107
        /*05ba*/ 	.byte	0x38
	.zero		1


	//   ....[41]....
        /*05bc*/ 	.word	0x00004520
        /*05c0*/ 	.word	0x000000ff
        /*05c4*/ 	.word	0x00033840
        /*05c8*/ 	.short	0x0101
        /*05ca*/ 	.byte	0x38
	.zero		1


	//   ....[42]....
        /*05cc*/ 	.word	0x00004a80
        /*05d0*/ 	.word	0x000000ff
        /*05d4*/ 	.word	0x00033800
        /*05d8*/ 	.short	0x010a
        /*05da*/ 	.byte	0x18
	.zero		1


	//   ....[43]....
        /*05dc*/ 	.word	0x00004ab0
        /*05e0*/ 	.word	0x000000ff
        /*05e4*/ 	.word	0x00033858
        /*05e8*/ 	.short	0x010a
        /*05ea*/ 	.byte	0x18
	.zero		1


	//   ....[44]....
        /*05ec*/ 	.word	0x00004f20
        /*05f0*/ 	.word	0x000000ff
        /*05f4*/ 	.word	0x00033820
        /*05f8*/ 	.short	0x010a
        /*05fa*/ 	.byte	0x18
	.zero		1


	//   ....[45]....
        /*05fc*/ 	.word	0x00004f60
        /*0600*/ 	.word	0x000000ff
        /*0604*/ 	.word	0x00033868
        /*0608*/ 	.short	0x010a
        /*060a*/ 	.byte	0x18
	.zero		1


	//   ....[46]....
        /*060c*/ 	.word	0x00004fa0
        /*0610*/ 	.word	0x000000ff
        /*0614*/ 	.word	0x00033878
        /*0618*/ 	.short	0x010a
        /*061a*/ 	.byte	0x18
	.zero		1


	//   ....[47]....
        /*061c*/ 	.word	0x000053b0
        /*0620*/ 	.word	0x000000ff
        /*0624*/ 	.word	0x00033880
        /*0628*/ 	.short	0x010a
        /*062a*/ 	.byte	0x18
	.zero		1


	//   ....[48]....
        /*062c*/ 	.word	0x00005d60
        /*0630*/ 	.word	0x000000ff
        /*0634*/ 	.word	0x00033800
        /*0638*/ 	.short	0x010a
        /*063a*/ 	.byte	0x06
	.zero		1


	//   ....[49]....
        /*063c*/ 	.word	0x00005e00
        /*0640*/ 	.word	0x000000ff
        /*0644*/ 	.word	0x00033858
        /*0648*/ 	.short	0x010a
        /*064a*/ 	.byte	0x18
	.zero		1


	//   ....[50]....
        /*064c*/ 	.word	0x000061d0
        /*0650*/ 	.word	0x000000ff
        /*0654*/ 	.word	0x00033890
        /*0658*/ 	.short	0x010a
        /*065a*/ 	.byte	0x18
	.zero		1


	//   ....[51]....
        /*065c*/ 	.word	0x00006220
        /*0660*/ 	.word	0x000000ff
        /*0664*/ 	.word	0x00033868
        /*0668*/ 	.short	0x010a
        /*066a*/ 	.byte	0x18
	.zero		1


	//   ....[52]....
        /*066c*/ 	.word	0x000069f0
        /*0670*/ 	.word	0x000000ff
        /*0674*/ 	.word	0x00033878
        /*0678*/ 	.short	0x010a
        /*067a*/ 	.byte	0x18
	.zero		1


	//   ....[53]....
        /*067c*/ 	.word	0x00006a60
        /*0680*/ 	.word	0x000000ff
        /*0684*/ 	.word	0x00033820
        /*0688*/ 	.short	0x010a
        /*068a*/ 	.byte	0x18
	.zero		1


	//   ....[54]....
        /*068c*/ 	.word	0x00006e40
        /*0690*/ 	.word	0x000000ff
        /*0694*/ 	.word	0x00033880
        /*0698*/ 	.short	0x010a
        /*069a*/ 	.byte	0x18
	.zero		1


	//   ....[55]....
        /*069c*/ 	.word	0x000073e0
        /*06a0*/ 	.word	0x000000ff
        /*06a4*/ 	.word	0x000338b0
        /*06a8*/ 	.short	0x010a
        /*06aa*/ 	.byte	0x18
	.zero		1


	//   ....[56]....
        /*06ac*/ 	.word	0x00007460
        /*06b0*/ 	.word	0x000000ff
        /*06b4*/ 	.word	0x000338b8
        /*06b8*/ 	.short	0x010a
        /*06ba*/ 	.byte	0x18
	.zero		1


	//   ....[57]....
        /*06bc*/ 	.word	0x000074d0
        /*06c0*/ 	.word	0x000000ff
        /*06c4*/ 	.word	0x00033890
        /*06c8*/ 	.short	0x010a
        /*06ca*/ 	.byte	0x18
	.zero		1


	//   ....[58]....
        /*06cc*/ 	.word	0x00008270
        /*06d0*/ 	.word	0x000000ff
        /*06d4*/ 	.word	0x00033870
        /*06d8*/ 	.short	0x010a
        /*06da*/ 	.byte	0x0e
	.zero		1


	//   ....[59]....
        /*06dc*/ 	.word	0x00008410
        /*06e0*/ 	.word	0x000000ff
        /*06e4*/ 	.word	0x00000000
        /*06e8*/ 	.short	0x0101
        /*06ea*/ 	.byte	0x04
	.zero		1


	//   ....[60]....
        /*06ec*/ 	.word	0x000093d0
        /*06f0*/ 	.word	0x00000002
        /*06f4*/ 	.word	0x00033850
        /*06f8*/ 	.short	0x010a
        /*06fa*/ 	.byte	0xff
	.zero		1


	//   ....[61]....
        /*06fc*/ 	.word	0x00009450
        /*0700*/ 	.word	0x00000002
        /*0704*/ 	.word	0x00033888
        /*0708*/ 	.short	0x010a
        /*070a*/ 	.byte	0xff
	.zero		1


	//   ....[62]....
        /*070c*/ 	.word	0x000094c0
        /*0710*/ 	.word	0x00000002
        /*0714*/ 	.word	0x00033830
        /*0718*/ 	.short	0x010a
        /*071a*/ 	.byte	0xff
	.zero		1


	//   ....[63]....
        /*071c*/ 	.word	0x0000b6c0
        /*0720*/ 	.word	0x00000002
        /*0724*/ 	.word	0x00033880
        /*0728*/ 	.short	0x0101
        /*072a*/ 	.byte	0xff
	.zero		1


	//   ....[64]....
        /*072c*/ 	.word	0x0000b720
        /*0730*/ 	.word	0x00000000
        /*0734*/ 	.word	0x00000000
        /*0738*/ 	.short	0x0101
        /*073a*/ 	.byte	0xff
	.zero		1


	//   ....[65]....
        /*073c*/ 	.word	0x0000b770
        /*0740*/ 	.word	0x00000000
        /*0744*/ 	.word	0x00000000
        /*0748*/ 	.short	0x0101
        /*074a*/ 	.byte	0xff
	.zero		1


	//   ....[66]....
        /*074c*/ 	.word	0x0000b7d0
        /*0750*/ 	.word	0x00000002
        /*0754*/ 	.word	0x00033840
        /*0758*/ 	.short	0x010a
        /*075a*/ 	.byte	0xff
	.zero		1


	//   ....[67]....
        /*075c*/ 	.word	0x0000b850
        /*0760*/ 	.word	0x00000002
        /*0764*/ 	.word	0x00033860
        /*0768*/ 	.short	0x010a
        /*076a*/ 	.byte	0xff
	.zero		1


	//   ....[68]....
        /*076c*/ 	.word	0x0000b910
        /*0770*/ 	.word	0x00000002
        /*0774*/ 	.word	0x00033898
        /*0778*/ 	.short	0x010a
        /*077a*/ 	.byte	0xff
	.zero		1


	//   ....[69]....
        /*077c*/ 	.word	0x0000cb90
        /*0780*/ 	.word	0x000000ff
        /*0784*/ 	.word	0x00000000
        /*0788*/ 	.short	0x0101
        /*078a*/ 	.byte	0x04
	.zero		1


	//   ....[70]....
        /*078c*/ 	.word	0x0000d7e0
        /*0790*/ 	.word	0x000000ff
        /*0794*/ 	.word	0x00033890
        /*0798*/ 	.short	0x0101
        /*079a*/ 	.byte	0x24
	.zero		1


	//   ....[71]....
        /*079c*/ 	.word	0x0000d880
        /*07a0*/ 	.word	0x000000ff
        /*07a4*/ 	.word	0x00000000
        /*07a8*/ 	.short	0x0101
        /*07aa*/ 	.byte	0x04
	.zero		1


	//   ....[72]....
        /*07ac*/ 	.word	0x0000db80
        /*07b0*/ 	.word	0x000000ff
        /*07b4*/ 	.word	0x000338a0
        /*07b8*/ 	.short	0x010a
        /*07ba*/ 	.byte	0x24
	.zero		1


	//   ....[73]....
        /*07bc*/ 	.word	0x0000ebc0
        /*07c0*/ 	.word	0x000000ff
        /*07c4*/ 	.word	0x00000000
        /*07c8*/ 	.short	0x0101
        /*07ca*/ 	.byte	0x04
	.zero		1


	//   ....[74]....
        /*07cc*/ 	.word	0x0000ec10
        /*07d0*/ 	.word	0x000000ff
        /*07d4*/ 	.word	0x000338a8
        /*07d8*/ 	.short	0x010a
        /*07da*/ 	.byte	0x24
	.zero		1


	//   ....[75]....
        /*07dc*/ 	.word	0x0000fff0
        /*07e0*/ 	.word	0x000000ff
        /*07e4*/ 	.word	0x00000000
        /*07e8*/ 	.short	0x0101
        /*07ea*/ 	.byte	0x04
	.zero		1


	//   ....[76]....
        /*07ec*/ 	.word	0x00010300
        /*07f0*/ 	.word	0x00000004
        /*07f4*/ 	.word	0x00033810
        /*07f8*/ 	.short	0x010a
        /*07fa*/ 	.byte	0xff
	.zero		1


	//   ....[77]....
        /*07fc*/ 	.word	0x00010360
        /*0800*/ 	.word	0x00000002
        /*0804*/ 	.word	0x00033838
        /*0808*/ 	.short	0x010a
        /*080a*/ 	.byte	0xff
	.zero		1


	//   ....[78]....
        /*080c*/ 	.word	0x000103c0
        /*0810*/ 	.word	0x00000002
        /*0814*/ 	.word	0x00033828
        /*0818*/ 	.short	0x010a
        /*081a*/ 	.byte	0xff
	.zero		1


	//   ....[79]....
        /*081c*/ 	.word	0x00010420
        /*0820*/ 	.word	0x00000002
        /*0824*/ 	.word	0x00033848
        /*0828*/ 	.short	0x010a
        /*082a*/ 	.byte	0xff
	.zero		1


	//   ....[80]....
        /*082c*/ 	.word	0x00010480
        /*0830*/ 	.word	0x00000002
        /*0834*/ 	.word	0x00033810
        /*0838*/ 	.short	0x010a
        /*083a*/ 	.byte	0xff
	.zero		1


	//   ....[81]....
        /*083c*/ 	.word	0x000104e0
        /*0840*/ 	.word	0x00000002
        /*0844*/ 	.word	0x00033838
        /*0848*/ 	.short	0x010a
        /*084a*/ 	.byte	0xff
	.zero		1


	//   ....[82]....
        /*084c*/ 	.word	0x00010540
        /*0850*/ 	.word	0x00000006
        /*0854*/ 	.word	0x00033828
        /*0858*/ 	.short	0x010a
        /*085a*/ 	.byte	0xff
	.zero		1


	//   ....[83]....
        /*085c*/ 	.word	0x000105a0
        /*0860*/ 	.word	0x00000006
        /*0864*/ 	.word	0x00033848
        /*0868*/ 	.short	0x010a
        /*086a*/ 	.byte	0xff
	.zero		1


	//   ....[84]....
        /*086c*/ 	.word	0x00010600
        /*0870*/ 	.word	0x00000000
        /*0874*/ 	.word	0x00033800
        /*0878*/ 	.short	0x010a
        /*087a*/ 	.byte	0xff
	.zero		1


	//   ....[85]....
        /*087c*/ 	.word	0x00010660
        /*0880*/ 	.word	0x00000004
        /*0884*/ 	.word	0x00033858
        /*0888*/ 	.short	0x010a
        /*088a*/ 	.byte	0xff
	.zero		1


	//   ....[86]....
        /*088c*/ 	.word	0x000106c0
        /*0890*/ 	.word	0x00000000
        /*0894*/ 	.word	0x00033820
        /*0898*/ 	.short	0x010a
        /*089a*/ 	.byte	0xff
	.zero		1


	//   ....[87]....
        /*089c*/ 	.word	0x00010720
        /*08a0*/ 	.word	0x00000000
        /*08a4*/ 	.word	0x00033868
        /*08a8*/ 	.short	0x010a
        /*08aa*/ 	.byte	0xff
	.zero		1


	//   ....[88]....
        /*08ac*/ 	.word	0x00010780
        /*08b0*/ 	.word	0x00000003
        /*08b4*/ 	.word	0x00033878
        /*08b8*/ 	.short	0x010a
        /*08ba*/ 	.byte	0xff
	.zero		1


	//   ....[89]....
        /*08bc*/ 	.word	0x000107e0
        /*08c0*/ 	.word	0x00000003
        /*08c4*/ 	.word	0x00033880
        /*08c8*/ 	.short	0x010a
        /*08ca*/ 	.byte	0xff
	.zero		1


	//   ....[90]....
        /*08cc*/ 	.word	0x00010840
        /*08d0*/ 	.word	0x00000000
        /*08d4*/ 	.word	0x00033800
        /*08d8*/ 	.short	0x010a
        /*08da*/ 	.byte	0xff
	.zero		1


	//   ....[91]....
        /*08dc*/ 	.word	0x000108a0
        /*08e0*/ 	.word	0x00000003
        /*08e4*/ 	.word	0x00033858
        /*08e8*/ 	.short	0x010a
        /*08ea*/ 	.byte	0xff
	.zero		1


	//   ....[92]....
        /*08ec*/ 	.word	0x00010900
        /*08f0*/ 	.word	0x00000000
        /*08f4*/ 	.word	0x00033890
        /*08f8*/ 	.short	0x010a
        /*08fa*/ 	.byte	0xff
	.zero		1


	//   ....[93]....
        /*08fc*/ 	.word	0x00010960
        /*0900*/ 	.word	0x00000000
        /*0904*/ 	.word	0x00033868
        /*0908*/ 	.short	0x010a
        /*090a*/ 	.byte	0xff
	.zero		1


	//   ....[94]....
        /*090c*/ 	.word	0x000109c0
        /*0910*/ 	.word	0x00000000
        /*0914*/ 	.word	0x00033878
        /*0918*/ 	.short	0x010a
        /*091a*/ 	.byte	0xff
	.zero		1


	//   ....[95]....
        /*091c*/ 	.word	0x00010a20
        /*0920*/ 	.word	0x00000003
        /*0924*/ 	.word	0x00033820
        /*0928*/ 	.short	0x010a
        /*092a*/ 	.byte	0xff
	.zero		1


	//   ....[96]....
        /*092c*/ 	.word	0x00010a80
        /*0930*/ 	.word	0x00000004
        /*0934*/ 	.word	0x00033880
        /*0938*/ 	.short	0x010a
        /*093a*/ 	.byte	0xff
	.zero		1


	//   ....[97]....
        /*093c*/ 	.word	0x00010ae0
        /*0940*/ 	.word	0x00000000
        /*0944*/ 	.word	0x000338b0
        /*0948*/ 	.short	0x010a
        /*094a*/ 	.byte	0xff
	.zero		1


	//   ....[98]....
        /*094c*/ 	.word	0x00010b40
        /*0950*/ 	.word	0x00000000
        /*0954*/ 	.word	0x000338b8
        /*0958*/ 	.short	0x010a
        /*095a*/ 	.byte	0xff
	.zero		1


	//   ....[99]....
        /*095c*/ 	.word	0x00010ba0
        /*0960*/ 	.word	0x00000000
        /*0964*/ 	.word	0x00033890
        /*0968*/ 	.short	0x010a
        /*096a*/ 	.byte	0xff
	.zero		1


	//   ....[100]....
        /*096c*/ 	.word	0x00010c00
        /*0970*/ 	.word	0x00000002
        /*0974*/ 	.word	0x00033870
        /*0978*/ 	.short	0x010a
        /*097a*/ 	.byte	0xff
	.zero		1


	//   ....[101]....
        /*097c*/ 	.word	0x00010c50
        /*0980*/ 	.word	0x00000002
        /*0984*/ 	.word	0x00033850
        /*0988*/ 	.short	0x010a
        /*098a*/ 	.byte	0xff
	.zero		1


	//   ....[102]....
        /*098c*/ 	.word	0x00010ca0
        /*0990*/ 	.word	0x00000002
        /*0994*/ 	.word	0x00033888
        /*0998*/ 	.short	0x010a
        /*099a*/ 	.byte	0xff
	.zero		1


	//   ....[103]....
        /*099c*/ 	.word	0x00010cf0
        /*09a0*/ 	.word	0x00000002
        /*09a4*/ 	.word	0x00033830
        /*09a8*/ 	.short	0x010a
        /*09aa*/ 	.byte	0xff
	.zero		1


	//   ....[104]....
        /*09ac*/ 	.word	0x00010d40
        /*09b0*/ 	.word	0x00000002
        /*09b4*/ 	.word	0x00033840
        /*09b8*/ 	.short	0x010a
        /*09ba*/ 	.byte	0xff
	.zero		1


	//   ....[105]....
        /*09bc*/ 	.word	0x00010d90
        /*09c0*/ 	.word	0x00000002
        /*09c4*/ 	.word	0x00033860
        /*09c8*/ 	.short	0x010a
        /*09ca*/ 	.byte	0xff
	.zero		1


	//   ....[106]....
        /*09cc*/ 	.word	0x00010de0
        /*09d0*/ 	.word	0x00000002
        /*09d4*/ 	.word	0x00033898
        /*09d8*/ 	.short	0x010a
        /*09da*/ 	.byte	0xff
	.zero		1


	//   ....[107]....
        /*09dc*/ 	.word	0x00010e40
        /*09e0*/ 	.word	0x00000003
        /*09e4*/ 	.word	0x000338a0
        /*09e8*/ 	.short	0x010a
        /*09ea*/ 	.byte	0xff
	.zero		1


	//   ....[108]....
        /*09ec*/ 	.word	0x00010ea0
        /*09f0*/ 	.word	0x00000000
        /*09f4*/ 	.word	0x000338a8
        /*09f8*/ 	.short	0x010a
        /*09fa*/ 	.byte	0xff
	.zero		1


	//----- nvinfo : EIATTR_NUM_MBARRIERS
	.align		4
.L_53:
        /*09fc*/ 	.byte	0x03, 0x38
        /*09fe*/ 	.short	0x0018


	//----- nvinfo : EIATTR_EXIT_INSTR_OFFSETS
	.align		4
        /*0a00*/ 	.byte	0x04, 0x1c
        /*0a02*/ 	.short	(.L_55 - .L_54)


	//   ....[0]....
.L_54:
        /*0a04*/ 	.word	0x000011b0


	//   ....[1]....
        /*0a08*/ 	.word	0x000021a0


	//   ....[2]....
        /*0a0c*/ 	.word	0x00003680


	//   ....[3]....
        /*0a10*/ 	.word	0x000045e0


	//   ....[4]....
        /*0a14*/ 	.word	0x00008080


	//   ....[5]....
        /*0a18*/ 	.word	0x000080c0


	//   ....[6]....
        /*0a1c*/ 	.word	0x000091f0


	//   ....[7]....
        /*0a20*/ 	.word	0x00009220


	//   ....[8]....
        /*0a24*/ 	.word	0x00010020


	//   ....[9]....
        /*0a28*/ 	.word	0x000102e0


	//----- nvinfo : EIATTR_INDIRECT_BRANCH_TARGETS
	.align		4
.L_55:
        /*0a2c*/ 	.byte	0x04, 0x34
        /*0a2e*/ 	.short	(.L_57 - .L_56)


	//   ....[0]....
.L_56:
        /*0a30*/ 	.word	.L_x_312@srel
        /*0a34*/ 	.short	0x0
        /*0a36*/ 	.short	0x0
        /*0a38*/ 	.word	0x3
        /*0a3c*/ 	.word	.L_x_313@srel
        /*0a40*/ 	.word	.L_x_314@srel
        /*0a44*/ 	.word	.L_x_315@srel


	//   ....[1]....
        /*0a48*/ 	.word	.L_x_316@srel
        /*0a4c*/ 	.short	0x0
        /*0a4e*/ 	.short	0x0
        /*0a50*/ 	.word	0x3
        /*0a54*/ 	.word	.L_x_175@srel
        /*0a58*/ 	.word	.L_x_154@srel
        /*0a5c*/ 	.word	.L_x_315@srel


	//----- nvinfo : EIATTR_MAX_THREADS
	.align		4
.L_57:
        /*0a60*/ 	.byte	0x04, 0x05
        /*0a62*/ 	.short	(.L_59 - .L_58)
.L_58:
        /*0a64*/ 	.word	0x00000200
        /*0a68*/ 	.word	0x00000001
        /*0a6c*/ 	.word	0x00000001


	//----- nvinfo : EIATTR_CRS_STACK_SIZE
	.align		4
.L_59:
        /*0a70*/ 	.byte	0x04, 0x1e
        /*0a72*/ 	.short	(.L_61 - .L_60)
.L_60:
        /*0a74*/ 	.word	0x00000000


	//----- nvinfo : EIATTR_CBANK_PARAM_SIZE
	.align		4
.L_61:
        /*0a78*/ 	.byte	0x03, 0x19
        /*0a7a*/ 	.short	0x0680


	//----- nvinfo : EIATTR_PARAM_CBANK
	.align		4
        /*0a7c*/ 	.byte	0x04, 0x0a
        /*0a7e*/ 	.short	(.L_63 - .L_62)
	.align		4
.L_62:
        /*0a80*/ 	.word	index@(.nv.constant0._ZN7cutlass13device_kernelINS_4fmha6kernel36Sm100FmhaBwdKernelTmaWarpSpecializedIN4cute5tupleIJiiiiNS5_IJNS5_IJiiEEEiEEEEEENS_10bfloat16_tEfNS5_IJNS4_1CILi128EEESB_NSA_ILi112EEESC_EEENS1_10collective12ResidualMaskEEEEEvNT_6ParamsE)
        /*0a84*/ 	.short	0x0380
        /*0a86*/ 	.short	0x0680


	//----- nvinfo : EIATTR_SW_WAR
	.align		4
.L_63:
        /*0a88*/ 	.byte	0x04, 0x36
        /*0a8a*/ 	.short	(.L_65 - .L_64)
.L_64:
        /*0a8c*/ 	.word	0x00000008
.L_65:


//--------------------- .nv.callgraph             --------------------------
	.section	.nv.callgraph,"",@"SHT_CUDA_CALLGRAPH"
	.align	4
	.sectionentsize	8
	.align		4
        /*0000*/ 	.word	0x00000000
	.align		4
        /*0004*/ 	.word	0xffffffff
	.align		4
        /*0008*/ 	.word	index@(_ZN7cutlass13device_kernelINS_4fmha6kernel36Sm100FmhaBwdKernelTmaWarpSpecializedIN4cute5tupleIJiiiiNS5_IJNS5_IJiiEEEiEEEEEENS_10bfloat16_tEfNS5_IJNS4_1CILi128EEESB_NSA_ILi112EEESC_EEENS1_10collective12ResidualMaskEEEEEvNT_6ParamsE)
	.align		4
        /*000c*/ 	.word	index@(__assertfail)
	.align		4
        /*0010*/ 	.word	0x00000000
	.align		4
        /*0014*/ 	.word	0xfffffffe
	.align		4
        /*0018*/ 	.word	0x00000000
	.align		4
        /*001c*/ 	.word	0xfffffffd
	.align		4
        /*0020*/ 	.word	0x00000000
	.align		4
        /*0024*/ 	.word	0xfffffffc


//--------------------- .nv.constant4             --------------------------
	.section	.nv.constant4,"a",@progbits
	.align	8
	.align		8
.nv.constant4:
        /*0000*/ 	.dword	__assertfail
	.align		8
        /*0008*/ 	.dword	__unnamed_1
	.align		8
        /*0010*/ 	.dword	__unnamed_2
	.align		8
        /*0018*/ 	.dword	__unnamed_3
	.align		8
        /*0020*/ 	.dword	__unnamed_4
	.align		8
        /*0028*/ 	.dword	_ZN39_INTERNAL_7e266d13_4_k_cu_ffe71d87_40224cuda3std3__45__cpo5beginE
	.align		8
        /*0030*/ 	.dword	_ZN39_INTERNAL_7e266d13_4_k_cu_ffe71d87_40224cuda3std3__45__cpo3endE
	.align		8
        /*0038*/ 	.dword	_ZN39_INTERNAL_7e266d13_4_k_cu_ffe71d87_40224cuda3std3__45__cpo6cbeginE
	.align		8
        /*0040*/ 	.dword	_ZN39_INTERNAL_7e266d13_4_k_cu_ffe71d87_40224cuda3std3__45__cpo4cendE
	.align		8
        /*0048*/ 	.dword	_ZN39_INTERNAL_7e266d13_4_k_cu_ffe71d87_40224cuda3std3__441_GLOBAL__N__7e266d13_4_k_cu_ffe71d87_40226ignoreE
	.align		8
        /*0050*/ 	.dword	_ZN39_INTERNAL_7e266d13_4_k_cu_ffe71d87_40224cuda3std3__419piecewise_constructE
	.align		8
        /*0058*/ 	.dword	_ZN39_INTERNAL_7e266d13_4_k_cu_ffe71d87_40224cuda3std3__48in_placeE
	.align		8
        /*0060*/ 	.dword	_ZN39_INTERNAL_7e266d13_4_k_cu_ffe71d87_40224cuda3std6ranges3__45__cpo4swapE
	.align		8
        /*0068*/ 	.dword	_ZN39_INTERNAL_7e266d13_4_k_cu_ffe71d87_40224cuda3std6ranges3__45__cpo9iter_moveE
	.align		8
        /*0070*/ 	.dword	_ZN39_INTERNAL_7e266d13_4_k_cu_ffe71d87_40224cute7productE
	.align		8
        /*0078*/ 	.dword	_ZN39_INTERNAL_7e266d13_4_k_cu_ffe71d87_40224cute1_E
	.align		8
        /*0080*/ 	.dword	$str$23
	.align		8
        /*0088*/ 	.dword	$str$24
	.align		8
        /*0090*/ 	.dword	$str$25
	.align		8
        /*0098*/ 	.dword	$str$26


//--------------------- .nv.constant2._ZN7cutlass13device_kernelINS_4fmha6kernel36Sm100FmhaBwdKernelTmaWarpSpecializedIN4cute5tupleIJiiiiNS5_IJNS5_IJiiEEEiEEEEEENS_10bfloat16_tEfNS5_IJNS4_1CILi128EEESB_NSA_ILi112EEESC_EEENS1_10collective12ResidualMaskEEEEEvNT_6ParamsE --------------------------
	.section	.nv.constant2._ZN7cutlass13device_kernelINS_4fmha6kernel36Sm100FmhaBwdKernelTmaWarpSpecializedIN4cute5tupleIJiiiiNS5_IJNS5_IJiiEEEiEEEEEENS_10bfloat16_tEfNS5_IJNS4_1CILi128EEESB_NSA_ILi112EEESC_EEENS1_10collective12ResidualMaskEEEEEvNT_6ParamsE,"a",@progbits
	.sectionflags	@""
	.align	4
.nv.constant2._ZN7cutlass13device_kernelINS_4fmha6kernel36Sm100FmhaBwdKernelTmaWarpSpecializedIN4cute5tupleIJiiiiNS5_IJNS5_IJiiEEEiEEEEEENS_10bfloat16_tEfNS5_IJNS4_1CILi128EEESB_NSA_ILi112EEESC_EEENS1_10collective12ResidualMaskEEEEEvNT_6ParamsE:
        /*0000*/ 	.byte	0x70, 0x22, 0x00, 0x00, 0xf0, 0x45, 0x00, 0x00, 0x00, 0x92, 0x00, 0x00, 0x30, 0x92, 0x00, 0x00
        /*0010*/ 	.byte	0x60, 0x81, 0x00, 0x00, 0x00, 0x92, 0x00, 0x00


//--------------------- .text._ZN7cutlass13device_kernelINS_4fmha6kernel36Sm100FmhaBwdKernelTmaWarpSpecializedIN4cute5tupleIJiiiiNS5_IJNS5_IJiiEEEiEEEEEENS_10bfloat16_tEfNS5_IJNS4_1CILi128EEESB_NSA_ILi112EEESC_EEENS1_10collective12ResidualMaskEEEEEvNT_6ParamsE --------------------------
	.section	.text._ZN7cutlass13device_kernelINS_4fmha6kernel36Sm100FmhaBwdKernelTmaWarpSpecializedIN4cute5tupleIJiiiiNS5_IJNS5_IJiiEEEiEEEEEENS_10bfloat16_tEfNS5_IJNS4_1CILi128EEESB_NSA_ILi112EEESC_EEENS1_10collective12ResidualMaskEEEEEvNT_6ParamsE,"ax",@progbits
	.align	128
.text._ZN7cutlass13device_kernelINS_4fmha6kernel36Sm100FmhaBwdKernelTmaWarpSpecializedIN4cute5tupleIJiiiiNS5_IJNS5_IJiiEEEiEEEEEENS_10bfloat16_tEfNS5_IJNS4_1CILi128EEESB_NSA_ILi112EEESC_EEENS1_10collective12ResidualMaskEEEEEvNT_6ParamsE:
        .type           _ZN7cutlass13device_kernelINS_4fmha6kernel36Sm100FmhaBwdKernelTmaWarpSpecializedIN4cute5tupleIJiiiiNS5_IJNS5_IJiiEEEiEEEEEENS_10bfloat16_tEfNS5_IJNS4_1CILi128EEESB_NSA_ILi112EEESC_EEENS1_10collective12ResidualMaskEEEEEvNT_6ParamsE,@function
        .size           _ZN7cutlass13device_kernelINS_4fmha6kernel36Sm100FmhaBwdKernelTmaWarpSpecializedIN4cute5tupleIJiiiiNS5_IJNS5_IJiiEEEiEEEEEENS_10bfloat16_tEfNS5_IJNS4_1CILi128EEESB_NSA_ILi112EEESC_EEENS1_10collective12ResidualMaskEEEEEvNT_6ParamsE,(.L_x_320 - _ZN7cutlass13device_kernelINS_4fmha6kernel36Sm100FmhaBwdKernelTmaWarpSpecializedIN4cute5tupleIJiiiiNS5_IJNS5_IJiiEEEiEEEEEENS_10bfloat16_tEfNS5_IJNS4_1CILi128EEESB_NSA_ILi112EEESC_EEENS1_10collective12ResidualMaskEEEEEvNT_6ParamsE)
        .other          _ZN7cutlass13device_kernelINS_4fmha6kernel36Sm100FmhaBwdKernelTmaWarpSpecializedIN4cute5tupleIJiiiiNS5_IJNS5_IJiiEEEiEEEEEENS_10bfloat16_tEfNS5_IJNS4_1CILi128EEESB_NSA_ILi112EEESC_EEENS1_10collective12ResidualMaskEEEEEvNT_6ParamsE,@"STO_CUDA_ENTRY STV_DEFAULT"
_ZN7cutlass13device_kernelINS_4fmha6kernel36Sm100FmhaBwdKernelTmaWarpSpecializedIN4cute5tupleIJiiiiNS5_IJNS5_IJiiEEEiEEEEEENS_10bfloat16_tEfNS5_IJNS4_1CILi128EEESB_NSA_ILi112EEESC_EEENS1_10collective12ResidualMaskEEEEEvNT_6ParamsE:
[----:B------:R-:W1:Y:S02]  /*0000*/  LDC R1, c[0x0][0x37c] ;  /* 0x0000df00ff017b82 */ /* 0x000e640000000800 */
[----:B-1----:R-:W-:Y:S01]  /*0010*/  IADD3 R1, PT, PT, R1, -0x50, RZ ;  /* 0xffffffb001017810 */ /* 0x002fe20007ffe0ff */
[----:B------:R-:W1:Y:S01]  /*0020*/  S2R R13, SR_TID.X ;  /* 0x00000000000d7919 */ /* 0x000e620000002100 */
[----:B------:R-:W-:Y:S01]  /*0030*/  UMOV UR5, 0x33334444 ;  /* 0x3333444400057882 */ /* 0x000fe20000000000 */
[----:B------:R-:W-:Y:S01]  /*0040*/  ELECT P0, URZ, PT ;  /* 0x0000000000ff782f */ /* 0x000fe20003800000 */
[----:B------:R-:W-:Y:S01]  /*0050*/  BSSY.RECONVERGENT B0, `(.L_x_0) ;  /* 0x0000032000007945 */ /* 0x000fe20003800200 */
[--C-:B-1----:R-:W-:Y:S01]  /*0060*/  SHF.R.U32.HI R5, RZ, 0x5, R13.reuse ;  /* 0x00000005ff057819 */ /* 0x102fe2000001160d */
[----:B------:R-:W-:-:S04]  /*0070*/  IMAD.MOV.U32 R2, RZ, RZ, R13 ;  /* 0x000000ffff027224 */ /* 0x000fc800078e000d */
[----:B------:R-:W1:Y:S02]  /*0080*/  SHFL.IDX PT, R0, R5, RZ, 0x1f ;  /* 0x00001fff05007589 */ /* 0x000e6400000e0000 */
[----:B-1----:R-:W-:-:S13]  /*0090*/  R2UR UR38, R0 ;  /* 0x00000000002672ca */ /* 0x002fda00000e0000 */
[----:B------:R-:W-:-:S04]  /*00a0*/  USHF.L.U32 UR4, UR38, 0x2, URZ ;  /* 0x0000000226047899 */ /* 0x000fc800080006ff */
[----:B------:R-:W-:-:S04]  /*00b0*/  USHF.R.U64 UR4, UR5, UR4, 0x123333 ;  /* 0x0012333305047499 */ /* 0x000fc80008001204 */
[----:B------:R-:W-:-:S06]  /*00c0*/  ULOP3.LUT UR6, UR4, 0x7, URZ, 0xc0, !UPT ;  /* 0x0000000704067892 */ /* 0x000fcc000f8ec0ff */
[----:B------:R-:W-:Y:S02]  /*00d0*/  IMAD.U32 R6, RZ, RZ, UR6 ;  /* 0x00000006ff067e24 */ /* 0x000fe4000f8e00ff */
[----:B------:R-:W-:-:S03]  /*00e0*/  IMAD.U32 R0, RZ, RZ, UR6 ;  /* 0x00000006ff007e24 */ /* 0x000fc6000f8e00ff */
[----:B------:R1:W-:Y:S02]  /*00f0*/  STL [R1], R6 ;  /* 0x0000000601007387 */ /* 0x0003e40000100800 */
[----:B------:R-:W-:-:S04]  /*0100*/  ISETP.NE.OR P1, PT, R0, 0x1, !P0 ;  /* 0x000000010000780c */ /* 0x000fc80004725670 */
[----:B------:R-:W-:-:S09]  /*0110*/  P2R R3, PR, RZ, 0x2 ;  /* 0x00000002ff037803 */ /* 0x000fd20000000000 */
[----:B------:R-:W-:Y:S05]  /*0120*/  @P1 BRA `(.L_x_1) ;  /* 0x0000000000381947 */ /* 0x000fea0003800000 */
[----:B------:R-:W2:Y:S02]  /*0130*/  LDCU.64 UR4, c[0x0][0x348] ;  /* 0x00006900ff0477ac */ /* 0x000ea40008000a00 */
[----:B--2---:R-:W-:Y:S02]  /*0140*/  UIADD3 UR10, UP3, UPT, UR4, 0x300, URZ ;  /* 0x00000300040a7890 */ /* 0x004fe4000ff7e0ff */
[----:B------:R-:W-:Y:S02]  /*0150*/  UIADD3 UR8, UP2, UPT, UR4, 0x100, URZ ;  /* 0x0000010004087890 */ /* 0x000fe4000ff5e0ff */
[----:B------:R-:W-:Y:S02]  /*0160*/  UIADD3 UR6, UP1, UPT, UR4, 0x200, URZ ;  /* 0x0000020004067890 */ /* 0x000fe4000ff3e0ff */
[----:B------:R-:W-:Y:S02]  /*0170*/  UIADD3 UR4, UP0, UPT, UR4, 0x400, URZ ;  /* 0x0000040004047890 */ /* 0x000fe4000ff1e0ff */
[----:B------:R-:W-:-:S02]  /*0180*/  UIADD3.X UR11, UPT, UPT, URZ, UR5, URZ, UP3, !UPT ;  /* 0x00000005ff0b7290 */ /* 0x000fc40009ffe4ff */
[----:B------:R-:W-:Y:S02]  /*0190*/  UIADD3.X UR9, UPT, UPT, URZ, UR5, URZ, UP2, !UPT ;  /* 0x00000005ff097290 */ /* 0x000fe400097fe4ff */
[----:B------:R-:W-:Y:S02]  /*01a0*/  UIADD3.X UR7, UPT, UPT, URZ, UR5, URZ, UP1, !UPT ;  /* 0x00000005ff077290 */ /* 0x000fe40008ffe4ff */
[----:B------:R-:W-:-:S03]  /*01b0*/  UIADD3.X UR5, UPT, UPT, URZ, UR5, URZ, UP0, !UPT ;  /* 0x00000005ff057290 */ /* 0x000fc600087fe4ff */
[----:B------:R2:W-:Y:S02]  /*01c0*/  UTMACCTL.PF [UR10] ;  /* 0x000000000a0079b9 */ /* 0x0005e40008040000 */
[----:B------:R2:W-:Y:S02]  /*01d0*/  UTMACCTL.PF [UR8] ;  /* 0x00000000080079b9 */ /* 0x0005e40008040000 */
[----:B------:R2:W-:Y:S02]  /*01e0*/  UTMACCTL.PF [UR6] ;  /* 0x00000000060079b9 */ /* 0x0005e40008040000 */
[----:B------:R2:W-:Y:S02]  /*01f0*/  UTMACCTL.PF [UR4] ;  /* 0x00000000040079b9 */ /* 0x0005e40008040000 */
[----:B--2---:R-:W-:Y:S05]  /*0200*/  BRA `(.L_x_2) ;  /* 0x00000000002c7947 */ /* 0x004fea0003800000 */
.L_x_1:
[----:B------:R-:W-:-:S13]  /*0210*/  R2UR UR4, R6 ;  /* 0x00000000060472ca */ /* 0x000fda00000e0000 */
[----:B------:R-:W-:-:S09]  /*0220*/  UISETP.NE.AND UP0, UPT, UR4, 0x2, UPT ;  /* 0x000000020400788c */ /* 0x000fd2000bf05270 */
[----:B------:R-:W-:Y:S05]  /*0230*/  BRA.U !UP0, `(.L_x_3) ;  /* 0x0000000108387547 */ /* 0x000fea000b800000 */
[----:B------:R-:W-:Y:S02]  /*0240*/  R2UR UR4, R6 ;  /* 0x00000000060472ca */ /* 0x000fe400000e0000 */
[----:B------:R-:W-:Y:S02]  /*0250*/  PLOP3.LUT P0, PT, PT, PT, PT, 0x80, 0x8 ;  /* 0x000000000008781c */ /* 0x000fe40003f0f070 */
[----:B------:R-:W-:Y:S02]  /*0260*/  PLOP3.LUT P2, PT, PT, PT, PT, 0x80, 0x8 ;  /* 0x000000000008781c */ /* 0x000fe40003f4f070 */
[----:B------:R-:W-:Y:S02]  /*0270*/  PLOP3.LUT P1, PT, PT, PT, PT, 0x8, 0x80 ;  /* 0x000000000080781c */ /* 0x000fe40003f2e170 */
[----:B------:R-:W-:Y:S02]  /*0280*/  PLOP3.LUT P4, PT, PT, PT, PT, 0x80, 0x8 ;  /* 0x000000000008781c */ /* 0x000fe40003f8f070 */
[----:B------:R-:W-:-:S03]  /*0290*/  P2R R0, PR, RZ, 0x1 ;  /* 0x00000001ff007803 */ /* 0x000fc60000000000 */
[----:B------:R-:W-:-:S09]  /*02a0*/  UISETP.NE.AND UP0, UPT, UR4, 0x1, UPT ;  /* 0x000000010400788c */ /* 0x000fd2000bf05270 */
[----:B------:R-:W-:Y:S05]  /*02b0*/  BRA.U UP0, `(.L_x_4) ;  /* 0x00000001002c7547 */ /* 0x000fea000b800000 */
.L_x_2:
[----:B------:R-:W-:Y:S02]  /*02c0*/  PLOP3.LUT P0, PT, PT, PT, PT, 0x8, 0x80 ;  /* 0x000000000080781c */ /* 0x000fe40003f0e170 */
[----:B------:R-:W-:Y:S02]  /*02d0*/  PLOP3.LUT P2, PT, PT, PT, PT, 0x80, 0x8 ;  /* 0x000000000008781c */ /* 0x000fe40003f4f070 */
[----:B------:R-:W-:Y:S02]  /*02e0*/  PLOP3.LUT P1, PT, PT, PT, PT, 0x8, 0x80 ;  /* 0x000000000080781c */ /* 0x000fe40003f2e170 */
[----:B------:R-:W-:Y:S02]  /*02f0*/  PLOP3.LUT P4, PT, PT, PT, PT, 0x8, 0x80 ;  /* 0x000000000080781c */ /* 0x000fe40003f8e170 */
[----:B------:R-:W-:Y:S01]  /*0300*/  P2R R0, PR, RZ, 0x1 ;  /* 0x00000001ff007803 */ /* 0x000fe20000000000 */
[----:B------:R-:W-:Y:S05]  /*0310*/  BRA `(.L_x_4) ;  /* 0x0000000000147947 */ /* 0x000fea0003800000 */
.L_x_3:
[----:B------:R-:W-:Y:S02]  /*0320*/  PLOP3.LUT P0, PT, PT, PT, PT, 0x80, 0x8 ;  /* 0x000000000008781c */ /* 0x000fe40003f0f070 */
[----:B------:R-:W-:Y:S02]  /*0330*/  PLOP3.LUT P2, PT, PT, PT, PT, 0x8, 0x80 ;  /* 0x000000000080781c */ /* 0x000fe40003f4e170 */
[----:B------:R-:W-:Y:S02]  /*0340*/  PLOP3.LUT P1, PT, PT, PT, PT, 0x80, 0x8 ;  /* 0x000000000008781c */ /* 0x000fe40003f2f070 */
[----:B------:R-:W-:Y:S02]  /*0350*/  PLOP3.LUT P4, PT, PT, PT, PT, 0x8, 0x80 ;  /* 0x000000000080781c */ /* 0x000fe40003f8e170 */
[----:B------:R-:W-:-:S11]  /*0360*/  P2R R0, PR, RZ, 0x1 ;  /* 0x00000001ff007803 */ /* 0x000fd60000000000 */
.L_x_4:
[----:B------:R-:W-:Y:S05]  /*0370*/  BSYNC.RECONVERGENT B0 ;  /* 0x0000000000007941 */ /* 0x000fea0003800200 */
.L_x_0:
[----:B------:R-:W2:Y:S01]  /*0380*/  SHFL.IDX PT, R4, R5, RZ, 0x1f ;  /* 0x00001fff05047589 */ /* 0x000ea200000e0000 */
[----:B------:R-:W-:-:S13]  /*0390*/  R2UR UR4, R6 ;  /* 0x00000000060472ca */ /* 0x000fda00000e0000 */
[----:B------:R-:W-:Y:S01]  /*03a0*/  UISETP.NE.AND UP0, UPT, UR4, 0x2, UPT ;  /* 0x000000020400788c */ /* 0x000fe2000bf05270 */
[----:B--2---:R-:W-:-:S13]  /*03b0*/  ISETP.NE.AND P0, PT, R4, RZ, PT ;  /* 0x000000ff0400720c */ /* 0x004fda0003f05270 */
[----:B------:R-:W-:Y:S05]  /*03c0*/  @P0 BRA `(.L_x_5) ;  /* 0x0000000000380947 */ /* 0x000fea0003800000 */
[----:B------:R-:W2:Y:S01]  /*03d0*/  S2UR UR4, SR_CgaCtaId ;  /* 0x00000000000479c3 */ /* 0x000ea20000008800 */
[----:B------:R-:W-:Y:S01]  /*03e0*/  UMOV UR5, 0x400 ;  /* 0x0000040000057882 */ /* 0x000fe20000000000 */
[----:B------:R-:W-:Y:S01]  /*03f0*/  UMOV UR6, 0x1 ;  /* 0x0000000100067882 */ /* 0x000fe20000000000 */
[----:B------:R-:W-:Y:S01]  /*0400*/  ELECT P0, URZ, PT ;  /* 0x0000000000ff782f */ /* 0x000fe20003800000 */
[----:B------:R-:W-:-:S04]  /*0410*/  UIADD3 UR6, UPT, UPT, -UR6, 0x100000, URZ ;  /* 0x0010000006067890 */ /* 0x000fc8000fffe1ff */
[----:B------:R-:W-:Y:S02]  /*0420*/  USHF.L.U32 UR7, UR6, 0xb, URZ ;  /* 0x0000000b06077899 */ /* 0x000fe400080006ff */
[----:B------:R-:W-:Y:S02]  /*0430*/  USHF.L.U32 UR6, UR6, 0x1, URZ ;  /* 0x0000000106067899 */ /* 0x000fe400080006ff */
[----:B--2---:R-:W-:Y:S01]  /*0440*/  ULEA UR4, UR4, UR5, 0x18 ;  /* 0x0000000504047291 */ /* 0x004fe2000f8ec0ff */
[----:B------:R-:W2:Y:S11]  /*0450*/  FENCE.VIEW.ASYNC.S ;  /* 0x00000000000073c6 */ /* 0x000eb60000000000 */
[----:B--2---:R2:W3:Y:S01]  /*0460*/  SYNCS.EXCH.64 URZ, [UR4+0x33800], UR6 ;  /* 0x0338000604ff75b2 */ /* 0x0044e20008000100 */
[----:B------:R2:W4:Y:S01]  /*0470*/  SYNCS.EXCH.64 URZ, [UR4+0x33810], UR6 ;  /* 0x0338100604ff75b2 */ /* 0x0005220008000100 */
[----:B------:R2:W1:Y:S01]  /*0480*/  SYNCS.EXCH.64 URZ, [UR4+0x33808], UR6 ;  /* 0x0338080604ff75b2 */ /* 0x0004620008000100 */
[----:B------:R2:W1:Y:S01]  /*0490*/  SYNCS.EXCH.64 URZ, [UR4+0x33818], UR6 ;  /* 0x0338180604ff75b2 */ /* 0x0004620008000100 */
[----:B------:R-:W-:Y:S01]  /*04a0*/  NOP ;  /* 0x0000000000007918 */ /* 0x000fe20000000000 */
.L_x_5:
[----:B------:R-:W-:Y:S01]  /*04b0*/  NOP ;  /* 0x0000000000007918 */ /* 0x000fe20000000000 */
[----:B------:R-:W-:Y:S05]  /*04c0*/  BRA.U !UP0, `(.L_x_6) ;  /* 0x00000001082c7547 */ /* 0x000fea000b800000 */
[----:B--2---:R-:W-:Y:S01]  /*04d0*/  R2UR UR4, R6 ;  /* 0x00000000060472ca */ /* 0x004fe200000e0000 */
[----:B------:R-:W-:Y:S02]  /*04e0*/  UPLOP3.LUT UP1, UPT, UPT, UPT, UPT, 0x80, 0x8 ;  /* 0x000000000008789c */ /* 0x000fe40003f2f070 */
[----:B------:R-:W-:Y:S02]  /*04f0*/  UPLOP3.LUT UP4, UPT, UPT, UPT, UPT, 0x40, 0x4 ;  /* 0x000000000004789c */ /* 0x000fe40003f8e870 */
[----:B------:R-:W-:Y:S02]  /*0500*/  UPLOP3.LUT UP3, UPT, UPT, UPT, UPT, 0x80, 0x8 ;  /* 0x000000000008789c */ /* 0x000fe40003f6f070 */
[----:B------:R-:W-:-:S06]  /*0510*/  UPLOP3.LUT UP2, UPT, UPT, UPT, UPT, 0x80, 0x8 ;  /* 0x000000000008789c */ /* 0x000fcc0003f4f070 */
[----:B------:R-:W-:-:S09]  /*0520*/  UISETP.NE.AND UP0, UPT, UR4, 0x1, UPT ;  /* 0x000000010400788c */ /* 0x000fd2000bf05270 */
[----:B------:R-:W-:Y:S05]  /*0530*/  BRA.U UP0, `(.L_x_7) ;  /* 0x0000000100207547 */ /* 0x000fea000b800000 */
[----:B------:R-:W-:Y:S02]  /*0540*/  UPLOP3.LUT UP4, UPT, UPT, UPT, UPT, 0x40, 0x4 ;  /* 0x000000000004789c */ /* 0x000fe40003f8e870 */
[----:B------:R-:W-:Y:S02]  /*0550*/  UPLOP3.LUT UP3, UPT, UPT, UPT, UPT, 0x40, 0x4 ;  /* 0x000000000004789c */ /* 0x000fe40003f6e870 */
[----:B------:R-:W-:Y:S01]  /*0560*/  UPLOP3.LUT UP2, UPT, UPT, UPT, UPT, 0x40, 0x4 ;  /* 0x000000000004789c */ /* 0x000fe20003f4e870 */
[----:B------:R-:W-:Y:S05]  /*0570*/  BRA `(.L_x_7) ;  /* 0x0000000000107947 */ /* 0x000fea0003800000 */
.L_x_6:
[----:B------:R-:W-:Y:S02]  /*0580*/  UPLOP3.LUT UP1, UPT, UPT, UPT, UPT, 0x40, 0x4 ;  /* 0x000000000004789c */ /* 0x000fe40003f2e870 */
[----:B------:R-:W-:Y:S02]  /*0590*/  UPLOP3.LUT UP4, UPT, UPT, UPT, UPT, 0x80, 0x8 ;  /* 0x000000000008789c */ /* 0x000fe40003f8f070 */
[----:B------:R-:W-:Y:S02]  /*05a0*/  UPLOP3.LUT UP3, UPT, UPT, UPT, UPT, 0x40, 0x4 ;  /* 0x000000000004789c */ /* 0x000fe40003f6e870 */
[----:B------:R-:W-:Y:S02]  /*05b0*/  UPLOP3.LUT UP2, UPT, UPT, UPT, UPT, 0x80, 0x8 ;  /* 0x000000000008789c */ /* 0x000fe40003f4f070 */
.L_x_7:
[----:B------:R-:W5:Y:S02]  /*05c0*/  SHFL.IDX PT, R4, R5, RZ, 0x1f ;  /* 0x00001fff05047589 */ /* 0x000f6400000e0000 */
[----:B-----5:R-:W-:-:S13]  /*05d0*/  ISETP.NE.AND P0, PT, R4, 0x1, PT ;  /* 0x000000010400780c */ /* 0x020fda0003f05270 */
[----:B------:R-:W-:Y:S05]  /*05e0*/  @P0 BRA `(.L_x_8) ;  /* 0x0000000000300947 */ /* 0x000fea0003800000 */
[----:B--2---:R-:W2:Y:S01]  /*05f0*/  S2UR UR4, SR_CgaCtaId ;  /* 0x00000000000479c3 */ /* 0x004ea20000008800 */
[----:B------:R-:W-:Y:S01]  /*0600*/  UMOV UR6, 0x400 ;  /* 0x0000040000067882 */ /* 0x000fe20000000000 */
[----:B------:R-:W-:Y:S01]  /*0610*/  UMOV UR5, 0x1 ;  /* 0x0000000100057882 */ /* 0x000fe20000000000 */
[----:B------:R-:W-:Y:S01]  /*0620*/  ELECT P0, URZ, PT ;  /* 0x0000000000ff782f */ /* 0x000fe20003800000 */
[----:B--2---:R-:W-:Y:S02]  /*0630*/  ULEA UR6, UR4, UR6, 0x18 ;  /* 0x0000000604067291 */ /* 0x004fe4000f8ec0ff */
[----:B------:R-:W-:-:S04]  /*0640*/  UIADD3 UR4, UPT, UPT, -UR5, 0x100000, URZ ;  /* 0x0010000005047890 */ /* 0x000fc8000fffe1ff */
[----:B------:R-:W-:Y:S02]  /*0650*/  USHF.L.U32 UR5, UR4, 0xb, URZ ;  /* 0x0000000b04057899 */ /* 0x000fe400080006ff */
[----:B------:R-:W-:Y:S01]  /*0660*/  USHF.L.U32 UR4, UR4, 0x1, URZ ;  /* 0x0000000104047899 */ /* 0x000fe200080006ff */
[----:B------:R-:W2:Y:S11]  /*0670*/  FENCE.VIEW.ASYNC.S ;  /* 0x00000000000073c6 */ /* 0x000eb60000000000 */
[----:B--2---:R2:W1:Y:S01]  /*0680*/  SYNCS.EXCH.64 URZ, [UR6+0x33820], UR4 ;  /* 0x0338200406ff75b2 */ /* 0x0044620008000100 */
[----:B------:R2:W1:Y:S01]  /*0690*/  SYNCS.EXCH.64 URZ, [UR6+0x33828], UR4 ;  /* 0x0338280406ff75b2 */ /* 0x0004620008000100 */
[----:B------:R-:W-:Y:S01]  /*06a0*/  NOP ;  /* 0x0000000000007918 */ /* 0x000fe20000000000 */
.L_x_8:
[----:B------:R-:W5:Y:S01]  /*06b0*/  SHFL.IDX PT, R4, R5, RZ, 0x1f ;  /* 0x00001fff05047589 */ /* 0x000f6200000e0000 */
[----:B------:R-:W-:Y:S01]  /*06c0*/  NOP ;  /* 0x0000000000007918 */ /* 0x000fe20000000000 */
[----:B-----5:R-:W-:-:S13]  /*06d0*/  ISETP.NE.AND P0, PT, R4, 0x2, PT ;  /* 0x000000020400780c */ /* 0x020fda0003f05270 */
[----:B------:R-:W-:Y:S05]  /*06e0*/  @P0 BRA `(.L_x_9) ;  /* 0x0000000000400947 */ /* 0x000fea0003800000 */
[----:B--2---:R-:W2:Y:S01]  /*06f0*/  S2UR UR4, SR_CgaCtaId ;  /* 0x00000000000479c3 */ /* 0x004ea20000008800 */
[----:B------:R-:W-:Y:S01]  /*0700*/  UMOV UR5, 0x400 ;  /* 0x0000040000057882 */ /* 0x000fe20000000000 */
[----:B------:R-:W-:Y:S01]  /*0710*/  UMOV UR8, 0x20 ;  /* 0x0000002000087882 */ /* 0x000fe20000000000 */
[----:B------:R-:W-:Y:S01]  /*0720*/  UMOV UR6, 0x100 ;  /* 0x0000010000067882 */ /* 0x000fe20000000000 */
[----:B------:R-:W-:-:S04]  /*0730*/  UIADD3 UR8, UPT, UPT, -UR8, 0x100000, URZ ;  /* 0x0010000008087890 */ /* 0x000fc8000fffe1ff */
[----:B------:R-:W-:Y:S02]  /*0740*/  USHF.L.U32 UR9, UR8, 0xb, URZ ;  /* 0x0000000b08097899 */ /* 0x000fe400080006ff */
[----:B------:R-:W-:Y:S02]  /*0750*/  USHF.L.U32 UR8, UR8, 0x1, URZ ;  /* 0x0000000108087899 */ /* 0x000fe400080006ff */
[----:B------:R-:W-:-:S04]  /*0760*/  UIADD3 UR6, UPT, UPT, -UR6, 0x100000, URZ ;  /* 0x0010000006067890 */ /* 0x000fc8000fffe1ff */
[----:B------:R-:W-:Y:S02]  /*0770*/  USHF.L.U32 UR7, UR6, 0xb, URZ ;  /* 0x0000000b06077899 */ /* 0x000fe400080006ff */
[----:B------:R-:W-:Y:S01]  /*0780*/  USHF.L.U32 UR6, UR6, 0x1, URZ ;  /* 0x0000000106067899 */ /* 0x000fe200080006ff */
[----:B------:R-:W-:Y:S01]  /*0790*/  ELECT P0, URZ, PT ;  /* 0x0000000000ff782f */ /* 0x000fe20003800000 */
[----:B--2---:R-:W-:Y:S01]  /*07a0*/  ULEA UR4, UR4, UR5, 0x18 ;  /* 0x0000000504047291 */ /* 0x004fe2000f8ec0ff */
[----:B------:R-:W2:Y:S11]  /*07b0*/  FENCE.VIEW.ASYNC.S ;  /* 0x00000000000073c6 */ /* 0x000eb60000000000 */
[----:B--2---:R2:W1:Y:S01]  /*07c0*/  SYNCS.EXCH.64 URZ, [UR4+0x33830], UR8 ;  /* 0x0338300804ff75b2 */ /* 0x0044620008000100 */
[----:B------:R2:W1:Y:S01]  /*07d0*/  SYNCS.EXCH.64 URZ, [UR4+0x33838], UR6 ;  /* 0x0338380604ff75b2 */ /* 0x0004620008000100 */
[----:B------:R-:W-:Y:S01]  /*07e0*/  NOP ;  /* 0x0000000000007918 */ /* 0x000fe20000000000 */
.L_x_9:
        /* <DEDUP_REMOVED lines=20> */
.L_x_10:
        /* <DEDUP_REMOVED lines=20> */
.L_x_11:
        /* <DEDUP_REMOVED lines=20> */
.L_x_12:
        /* <DEDUP_REMOVED lines=20> */
.L_x_13:
        /* <DEDUP_REMOVED lines=20> */
.L_x_14:
        /* <DEDUP_REMOVED lines=20> */
.L_x_15:
        /* <DEDUP_REMOVED lines=19> */
[----:B------:R2:W1:Y:S01]  /*10a0*/  SYNCS.EXCH.64 URZ, [UR4+0x338a8], UR8 ;  /* 0x0338a80804ff75b2 */ /* 0x0004620008000100 */
[----:B------:R2:W1:Y:S01]  /*10b0*/  SYNCS.EXCH.64 URZ, [UR4+0x338b8], UR6 ;  /* 0x0338b80604ff75b2 */ /* 0x0004620008000100 */
[----:B------:R-:W-:Y:S01]  /*10c0*/  NOP ;  /* 0x0000000000007918 */ /* 0x000fe20000000000 */
.L_x_16:
[----:B------:R-:W-:Y:S01]  /*10d0*/  NOP ;  /* 0x0000000000007918 */ /* 0x000fe20000000000 */
[----:B--2---:R-:W2:Y:S01]  /*10e0*/  LDCU.64 UR6, c[0x0][0x380] ;  /* 0x00007000ff0677ac */ /* 0x004ea20008000a00 */
[----:B------:R-:W5:Y:S08]  /*10f0*/  S2UR UR59, SR_CTAID.X ;  /* 0x00000000003b79c3 */ /* 0x000f700000002500 */
[----:B------:R-:W1:Y:S08]  /*1100*/  S2UR UR53, SR_CTAID.Y ;  /* 0x00000000003579c3 */ /* 0x000e700000002600 */
[----:B------:R-:W1:Y:S01]  /*1110*/  S2UR UR54, SR_CTAID.Z ;  /* 0x00000000003679c3 */ /* 0x000e620000002700 */
[----:B--2---:R-:W-:-:S04]  /*1120*/  UIADD3 UR4, UPT, UPT, UR6, 0x7f, URZ ;  /* 0x0000007f06047890 */ /* 0x004fc8000fffe0ff */
[----:B------:R-:W-:Y:S02]  /*1130*/  USHF.R.S32.HI UR5, URZ, 0x1f, UR4 ;  /* 0x0000001fff057899 */ /* 0x000fe40008011404 */
[----:B-----5:R-:W-:Y:S02]  /*1140*/  USHF.L.U32 UR59, UR59, 0x7, URZ ;  /* 0x000000073b3b7899 */ /* 0x020fe400080006ff */
[----:B------:R-:W-:Y:S02]  /*1150*/  ULEA.HI UR4, UR5, UR4, URZ, 0x7 ;  /* 0x0000000405047291 */ /* 0x000fe4000f8f38ff */
[----:B------:R-:W-:Y:S02]  /*1160*/  UISETP.GE.U32.AND UP0, UPT, UR59, UR7, UPT ;  /* 0x000000073b00728c */ /* 0x000fe4000bf06070 */
[----:B------:R-:W-:Y:S01]  /*1170*/  USHF.R.S32.HI UR47, URZ, 0x7, UR4 ;  /* 0x00000007ff2f7899 */ /* 0x000fe20008011404 */
[----:B-1-34-:R-:W-:Y:S08]  /*1180*/  BAR.SYNC.DEFER_BLOCKING 0x0 ;  /* 0x0000000000007b1d */ /* 0x01aff00000010000 */
[----:B------:R-:W-:Y:S01]  /*1190*/  BAR.SYNC.DEFER_BLOCKING 0x0 ;  /* 0x0000000000007b1d */ /* 0x000fe20000010000 */
[----:B------:R-:W-:-:S13]  /*11a0*/  PLOP3.LUT P0, PT, PT, PT, UP0, 0x80, 0x8 ;  /* 0x000000000008781c */ /* 0x000fda0003f0f008 */
[----:B------:R-:W-:Y:S05]  /*11b0*/  @P0 EXIT ;  /* 0x000000000000094d */ /* 0x000fea0003800000 */
[----:B------:R-:W1:Y:S01]  /*11c0*/  LDCU UR4, c[0x0][0x390] ;  /* 0x00007200ff0477ac */ /* 0x000e620008000800 */
[----:B------:R-:W2:Y:S01]  /*11d0*/  LDCU.64 UR62, c[0x0][0x358] ;  /* 0x00006b00ff3e77ac */ /* 0x000ea20008000a00 */
[----:B-1----:R-:W-:-:S04]  /*11e0*/  UIMAD UR4, UR47, UR4, URZ ;  /* 0x000000042f0472a4 */ /* 0x002fc8000f8e02ff */
[----:B------:R-:W-:Y:S02]  /*11f0*/  UISETP.GT.AND UP0, UPT, UR4, URZ, UPT ;  /* 0x000000ff0400728c */ /* 0x000fe4000bf04270 */
[----:B------:R-:W-:-:S05]  /*1200*/  MOV R4, UR4 ;  /* 0x0000000400047c02 */ /* 0x000fca0008000f00 */
[----:B------:R1:W-:Y:S02]  /*1210*/  STL [R1+0x4], R4 ;  /* 0x0000040401007387 */ /* 0x0003e40000100800 */
[----:B--2---:R-:W-:Y:S05]  /*1220*/  BRA.U UP0, `(.L_x_17) ;  /* 0x0000000d00e07547 */ /* 0x004fea000b800000 */
[----:B------:R-:W2:Y:S01]  /*1230*/  LDC R14, c[0x0][0x360] ;  /* 0x0000d800ff0e7b82 */ /* 0x000ea20000000800 */
[----:B------:R-:W3:Y:S01]  /*1240*/  LDCU.64 UR4, c[0x0][0x988] ;  /* 0x00013100ff0477ac */ /* 0x000ee20008000a00 */
[----:B-1----:R-:W-:Y:S01]  /*1250*/  MOV R4, 0x1360 ;  /* 0x0000136000047802 */ /* 0x002fe20000000f00 */
[----:B------:R-:W1:Y:S01]  /*1260*/  LDCU.64 UR6, c[0x0][0x9a0] ;  /* 0x00013400ff0677ac */ /* 0x000e620008000a00 */
[----:B------:R-:W4:Y:S01]  /*1270*/  LDCU UR8, c[0x0][0x990] ;  /* 0x00013200ff0877ac */ /* 0x000f220008000800 */
[----:B------:R-:W5:Y:S01]  /*1280*/  LDCU UR9, c[0x0][0x9a8] ;  /* 0x00013500ff0977ac */ /* 0x000f620008000800 */
[----:B---3--:R-:W-:Y:S02]  /*1290*/  UIMAD UR5, UR53, UR5, URZ ;  /* 0x00000005350572a4 */ /* 0x008fe4000f8e02ff */
[----:B-1----:R-:W-:Y:S01]  /*12a0*/  UIMAD UR53, UR53, UR7, URZ ;  /* 0x00000007353572a4 */ /* 0x002fe2000f8e02ff */
[----:B--2---:R-:W-:Y:S01]  /*12b0*/  IMAD.IADD R0, R2, 0x1, R14 ;  /* 0x0000000102007824 */ /* 0x004fe200078e020e */
[----:B------:R-:W-:Y:S01]  /*12c0*/  UIMAD UR5, UR59, UR4, UR5 ;  /* 0x000000043b0572a4 */ /* 0x000fe2000f8e0205 */
[----:B------:R-:W-:Y:S01]  /*12d0*/  LOP3.LUT R6, R14, 0xffff, RZ, 0xc0, !PT ;  /* 0x0000ffff0e067812 */ /* 0x000fe200078ec0ff */
[----:B------:R-:W-:Y:S01]  /*12e0*/  UIMAD UR53, UR59, UR6, UR53 ;  /* 0x000000063b3572a4 */ /* 0x000fe2000f8e0235 */
[----:B------:R-:W-:Y:S01]  /*12f0*/  IMAD.MOV R0, RZ, RZ, -R0 ;  /* 0x000000ffff007224 */ /* 0x000fe200078e0a00 */
[----:B----4-:R-:W-:-:S02]  /*1300*/  UIMAD UR5, UR54, UR8, UR5 ;  /* 0x00000008360572a4 */ /* 0x010fc4000f8e0205 */
[----:B-----5:R-:W-:Y:S02]  /*1310*/  UIMAD UR54, UR54, UR9, UR53 ;  /* 0x00000009363672a4 */ /* 0x020fe4000f8e0235 */
[----:B------:R-:W-:-:S05]  /*1320*/  PRMT R0, R0, 0x7710, RZ ;  /* 0x0000771000007816 */ /* 0x000fca00000000ff */
[----:B------:R-:W-:-:S05]  /*1330*/  VIADD R0, R0, 0x37ff ;  /* 0x000037ff00007836 */ /* 0x000fca0000000000 */
[----:B------:R-:W-:Y:S02]  /*1340*/  LOP3.LUT R0, R0, 0xffff, RZ, 0xc0, !PT ;  /* 0x0000ffff00007812 */ /* 0x000fe400078ec0ff */
[----:B------:R-:W-:Y:S05]  /*1350*/  CALL.REL.NOINC `($__internal_3_$__cuda_sm20_div_u16) ;  /* 0x000000fc00087944 */ /* 0x000fea0003c00000 */
[----:B------:R-:W-:Y:S01]  /*1360*/  LOP3.LUT R16, R16, 0x3, RZ, 0xc0, !PT ;  /* 0x0000000310107812 */ /* 0x000fe200078ec0ff */
[----:B------:R-:W1:Y:S01]  /*1370*/  LDCU UR4, c[0x0][0x388] ;  /* 0x00007100ff0477ac */ /* 0x000e620008000800 */
[----:B------:R-:W-:Y:S01]  /*1380*/  BSSY.RECONVERGENT B1, `(.L_x_18) ;  /* 0x000001d000017945 */ /* 0x000fe20003800200 */
[----:B------:R-:W-:Y:S01]  /*1390*/  IMAD.MOV.U32 R6, RZ, RZ, R2 ;  /* 0x000000ffff067224 */ /* 0x000fe200078e0002 */
[----:B------:R-:W-:-:S13]  /*13a0*/  ISETP.NE.AND P0, PT, R16, 0x2, PT ;  /* 0x000000021000780c */ /* 0x000fda0003f05270 */
[----:B------:R-:W-:Y:S05]  /*13b0*/  @!P0 BRA `(.L_x_19) ;  /* 0x0000000000648947 */ /* 0x000fea0003800000 */
[----:B------:R-:W2:Y:S01]  /*13c0*/  LDC R5, c[0x0][0x384] ;  /* 0x0000e100ff057b82 */ /* 0x000ea20000000800 */
[----:B------:R-:W-:Y:S01]  /*13d0*/  HFMA2 R7, -RZ, RZ, 0, 0 ;  /* 0x00000000ff077431 */ /* 0x000fe200000001ff */
[----:B------:R-:W-:-:S07]  /*13e0*/  MOV R6, R2 ;  /* 0x0000000200067202 */ /* 0x000fce0000000f00 */
.L_x_22:
[----:B------:R-:W-:Y:S01]  /*13f0*/  LOP3.LUT R3, R6, 0x7f, RZ, 0xc0, !PT ;  /* 0x0000007f06037812 */ /* 0x000fe200078ec0ff */
[----:B------:R-:W-:Y:S01]  /*1400*/  VIADD R7, R7, 0x1 ;  /* 0x0000000107077836 */ /* 0x000fe20000000000 */
[----:B------:R-:W-:Y:S03]  /*1410*/  BSSY.RECONVERGENT B0, `(.L_x_20) ;  /* 0x0000011000007945 */ /* 0x000fe60003800200 */
[----:B------:R-:W-:Y:S01]  /*1420*/  VIADD R4, R3, UR59 ;  /* 0x0000003b03047c36 */ /* 0x000fe20008000000 */
[----:B------:R-:W-:Y:S04]  /*1430*/  LOP3.LUT R0, R7, R16, RZ, 0x3c, !PT ;  /* 0x0000001007007212 */ /* 0x000fe800078e3cff */
[----:B--2---:R-:W-:Y:S02]  /*1440*/  ISETP.GE.U32.AND P0, PT, R4, R5, PT ;  /* 0x000000050400720c */ /* 0x004fe40003f06070 */
[----:B------:R-:W-:Y:S11]  /*1450*/  ISETP.NE.AND P2, PT, R0, 0x2, PT ;  /* 0x000000020000780c */ /* 0x000ff60003f45270 */
[----:B------:R-:W-:Y:S05]  /*1460*/  @P0 BRA `(.L_x_21) ;  /* 0x00000000002c0947 */ /* 0x000fea0003800000 */
[----:B------:R-:W-:Y:S04]  /*1470*/  SHF.R.U32.HI R0, RZ, 0x7, R6 ;  /* 0x00000007ff007819 */ /* 0x000fe80000011606 */
[----:B-1----:R-:W-:Y:S11]  /*1480*/  ISETP.GE.AND P0, PT, R0, UR4, PT ;  /* 0x0000000400007c0c */ /* 0x002ff6000bf06270 */
[----:B------:R-:W-:Y:S02]  /*1490*/  @!UPT UIADD3 URZ, UPT, UPT, URZ, URZ, URZ ;  /* 0x000000fffffff290 */ /* 0x000fe4000fffe0ff */
[----:B------:R-:W1:Y:S08]  /*14a0*/  @!P0 LDC R4, c[0x0][0x988] ;  /* 0x00026200ff048b82 */ /* 0x000e700000000800 */
[----:B------:R-:W2:Y:S01]  /*14b0*/  @!P0 LDC.64 R8, c[0x0][0x980] ;  /* 0x00026000ff088b82 */ /* 0x000ea20000000a00 */
[----:B-1----:R-:W-:Y:S05]  /*14c0*/  @!P0 IMAD R0, R3, R4, R0 ;  /* 0x0000000403008224 */ /* 0x002fea00078e0200 */
[C---:B------:R-:W-:Y:S04]  /*14d0*/  @!P0 IADD3 R3, P1, PT, R0.reuse, UR5, RZ ;  /* 0x0000000500038c10 */ /* 0x040fe8000ff3e0ff */
[----:B------:R-:W-:Y:S02]  /*14e0*/  @!P0 LEA.HI.X.SX32 R0, R0, RZ, 0x1, P1 ;  /* 0x000000ff00008211 */ /* 0x000fe400008f0eff */
[C---:B--2---:R-:W-:Y:S04]  /*14f0*/  @!P0 LEA R8, P1, R3.reuse, R8, 0x1 ;  /* 0x0000000803088211 */ /* 0x044fe800078208ff */
[----:B------:R-:W-:Y:S05]  /*1500*/  @!P0 LEA.HI.X R9, R3, R9, R0, 0x1, P1 ;  /* 0x0000000903098211 */ /* 0x000fea00008f0c00 */
[----:B------:R2:W-:Y:S04]  /*1510*/  @!P0 STG.E.U16 desc[UR62][R8.64], RZ ;  /* 0x000000ff08008986 */ /* 0x0005e8000c10153e */
.L_x_21:
[----:B-1----:R-:W-:Y:S05]  /*1520*/  BSYNC.RECONVERGENT B0 ;  /* 0x0000000000007941 */ /* 0x002fea0003800200 */
.L_x_20:
[----:B------:R-:W-:Y:S01]  /*1530*/  IADD3 R6, PT, PT, R14, R6, RZ ;  /* 0x000000060e067210 */ /* 0x000fe20007ffe0ff */
[----:B------:R-:W-:Y:S06]  /*1540*/  @P2 BRA `(.L_x_22) ;  /* 0xfffffffc00a82947 */ /* 0x000fec000383ffff */
.L_x_19:
[----:B-1----:R-:W-:Y:S05]  /*1550*/  BSYNC.RECONVERGENT B1 ;  /* 0x0000000000017941 */ /* 0x002fea0003800200 */
.L_x_18:
[----:B------:R-:W1:Y:S01]  /*1560*/  LDC R17, c[0x0][0x384] ;  /* 0x0000e100ff117b82 */ /* 0x000e620000000800 */
[----:B------:R-:W-:Y:S01]  /*1570*/  BSSY.RECONVERGENT B1, `(.L_x_23) ;  /* 0x0000052000017945 */ /* 0x000fe20003800200 */
[C---:B------:R-:W-:Y:S01]  /*1580*/  LEA R5, R14.reuse, R6, 0x1 ;  /* 0x000000060e057211 */ /* 0x040fe200078e08ff */
[C---:B------:R-:W-:Y:S01]  /*1590*/  IMAD R4, R14.reuse, 0x3, R6 ;  /* 0x000000030e047824 */ /* 0x040fe200078e0206 */
[----:B------:R-:W-:Y:S01]  /*15a0*/  SHF.L.U32 R15, R14, 0x2, RZ ;  /* 0x000000020e0f7819 */ /* 0x000fe200000006ff */
[----:B------:R-:W3:Y:S01]  /*15b0*/  LDCU UR4, c[0x0][0x388] ;  /* 0x00007100ff0477ac */ /* 0x000ee20008000800 */
[----:B------:R-:W-:-:S07]  /*15c0*/  IADD3 R3, PT, PT, R6, R14, RZ ;  /* 0x0000000e06037210 */ /* 0x000fce0007ffe0ff */
.L_x_32:
[----:B------:R-:W-:Y:S01]  /*15d0*/  LOP3.LUT R7, R6, 0x7f, RZ, 0xc0, !PT ;  /* 0x0000007f06077812 */ /* 0x000fe200078ec0ff */
[----:B------:R-:W-:Y:S01]  /*15e0*/  BSSY.RECONVERGENT B0, `(.L_x_24) ;  /* 0x0000018000007945 */ /* 0x000fe20003800200 */
[----:B--234-:R-:W-:Y:S02]  /*15f0*/  LOP3.LUT R9, R3, 0x7f, RZ, 0xc0, !PT ;  /* 0x0000007f03097812 */ /* 0x01cfe400078ec0ff */
[----:B------:R-:W-:Y:S01]  /*1600*/  LOP3.LUT R10, R5, 0x7f, RZ, 0xc0, !PT ;  /* 0x0000007f050a7812 */ /* 0x000fe200078ec0ff */
[----:B-1----:R-:W-:Y:S01]  /*1610*/  VIADD R13, R7, UR59 ;  /* 0x0000003b070d7c36 */ /* 0x002fe20008000000 */
[----:B------:R-:W-:Y:S01]  /*1620*/  LOP3.LUT R11, R4, 0x7f, RZ, 0xc0, !PT ;  /* 0x0000007f040b7812 */ /* 0x000fe200078ec0ff */
[----:B------:R-:W-:Y:S02]  /*1630*/  VIADD R12, R9, UR59 ;  /* 0x0000003b090c7c36 */ /* 0x000fe40008000000 */
[----:B------:R-:W-:Y:S01]  /*1640*/  VIADD R8, R10, UR59 ;  /* 0x0000003b0a087c36 */ /* 0x000fe20008000000 */
[-C--:B-1----:R-:W-:Y:S01]  /*1650*/  ISETP.GE.U32.AND P0, PT, R13, R17.reuse, PT ;  /* 0x000000110d00720c */ /* 0x082fe20003f06070 */
[----:B------:R-:W-:Y:S01]  /*1660*/  VIADD R0, R11, UR59 ;  /* 0x0000003b0b007c36 */ /* 0x000fe20008000000 */
[-C--:B------:R-:W-:Y:S02]  /*1670*/  ISETP.GE.U32.AND P4, PT, R12, R17.reuse, PT ;  /* 0x000000110c00720c */ /* 0x080fe40003f86070 */
[-C--:B------:R-:W-:Y:S02]  /*1680*/  ISETP.GE.U32.AND P2, PT, R8, R17.reuse, PT ;  /* 0x000000110800720c */ /* 0x080fe40003f46070 */
[----:B------:R-:W-:Y:S07]  /*1690*/  ISETP.GE.U32.AND P1, PT, R0, R17, PT ;  /* 0x000000110000720c */ /* 0x000fee0003f26070 */
[----:B------:R-:W-:Y:S06]  /*16a0*/  @P0 BRA `(.L_x_25) ;  /* 0x00000000002c0947 */ /* 0x000fec0003800000 */
[----:B------:R-:W-:Y:S04]  /*16b0*/  SHF.R.U32.HI R0, RZ, 0x7, R6 ;  /* 0x00000007ff007819 */ /* 0x000fe80000011606 */
[----:B---3--:R-:W-:Y:S11]  /*16c0*/  ISETP.GE.AND P0, PT, R0, UR4, PT ;  /* 0x0000000400007c0c */ /* 0x008ff6000bf06270 */
        /* <DEDUP_REMOVED lines=9> */
.L_x_25:
[----:B---3--:R-:W-:Y:S05]  /*1760*/  BSYNC.RECONVERGENT B0 ;  /* 0x0000000000007941 */ /* 0x008fea0003800200 */
.L_x_24:
[----:B------:R-:W-:Y:S04]  /*1770*/  BSSY.RECONVERGENT B0, `(.L_x_26) ;  /* 0x000000d000007945 */ /* 0x000fe80003800200 */
[----:B------:R-:W-:Y:S05]  /*1780*/  @P4 BRA `(.L_x_27) ;  /* 0x00000000002c4947 */ /* 0x000fea0003800000 */
[----:B------:R-:W-:Y:S04]  /*1790*/  SHF.R.U32.HI R0, RZ, 0x7, R3 ;  /* 0x00000007ff007819 */ /* 0x000fe80000011603 */
[----:B------:R-:W-:Y:S11]  /*17a0*/  ISETP.GE.AND P0, PT, R0, UR4, PT ;  /* 0x0000000400007c0c */ /* 0x000ff6000bf06270 */
[----:B------:R-:W-:Y:S02]  /*17b0*/  @!UPT UIADD3 URZ, UPT, UPT, URZ, URZ, URZ ;  /* 0x000000fffffff290 */ /* 0x000fe4000fffe0ff */
[----:B------:R-:W2:Y:S08]  /*17c0*/  @!P0 LDC R7, c[0x0][0x988] ;  /* 0x00026200ff078b82 */ /* 0x000eb00000000800 */
[----:B-1----:R-:W1:Y:S01]  /*17d0*/  @!P0 LDC.64 R12, c[0x0][0x980] ;  /* 0x00026000ff0c8b82 */ /* 0x002e620000000a00 */
[----:B--2---:R-:W-:Y:S05]  /*17e0*/  @!P0 IMAD R0, R9, R7, R0 ;  /* 0x0000000709008224 */ /* 0x004fea00078e0200 */
[C---:B------:R-:W-:Y:S04]  /*17f0*/  @!P0 IADD3 R7, P3, PT, R0.reuse, UR5, RZ ;  /* 0x0000000500078c10 */ /* 0x040fe8000ff7e0ff */
[----:B------:R-:W-:Y:S02]  /*1800*/  @!P0 LEA.HI.X.SX32 R0, R0, RZ, 0x1, P3 ;  /* 0x000000ff00008211 */ /* 0x000fe400018f0eff */
[C---:B-1----:R-:W-:Y:S04]  /*1810*/  @!P0 LEA R12, P3, R7.reuse, R12, 0x1 ;  /* 0x0000000c070c8211 */ /* 0x042fe800078608ff */
[----:B------:R-:W-:Y:S05]  /*1820*/  @!P0 LEA.HI.X R13, R7, R13, R0, 0x1, P3 ;  /* 0x0000000d070d8211 */ /* 0x000fea00018f0c00 */
[----:B------:R2:W-:Y:S04]  /*1830*/  @!P0 STG.E.U16 desc[UR62][R12.64], RZ ;  /* 0x000000ff0c008986 */ /* 0x0005e8000c10153e */
.L_x_27:
[----:B------:R-:W-:Y:S05]  /*1840*/  BSYNC.RECONVERGENT B0 ;  /* 0x0000000000007941 */ /* 0x000fea0003800200 */
.L_x_26:
[----:B------:R-:W-:Y:S04]  /*1850*/  BSSY.RECONVERGENT B0, `(.L_x_28) ;  /* 0x000000d000007945 */ /* 0x000fe80003800200 */
[----:B------:R-:W-:Y:S05]  /*1860*/  @P2 BRA `(.L_x_29) ;  /* 0x00000000002c2947 */ /* 0x000fea0003800000 */
[----:B------:R-:W-:Y:S04]  /*1870*/  SHF.R.U32.HI R0, RZ, 0x7, R5 ;  /* 0x00000007ff007819 */ /* 0x000fe80000011605 */
[----:B------:R-:W-:Y:S11]  /*1880*/  ISETP.GE.AND P0, PT, R0, UR4, PT ;  /* 0x0000000400007c0c */ /* 0x000ff6000bf06270 */
[----:B------:R-:W-:Y:S02]  /*1890*/  @!UPT UIADD3 URZ, UPT, UPT, URZ, URZ, URZ ;  /* 0x000000fffffff290 */ /* 0x000fe4000fffe0ff */
[----:B------:R-:W3:Y:S08]  /*18a0*/  @!P0 LDC R7, c[0x0][0x988] ;  /* 0x00026200ff078b82 */ /* 0x000ef00000000800 */
[----:B------:R-:W4:Y:S01]  /*18b0*/  @!P0 LDC.64 R8, c[0x0][0x980] ;  /* 0x00026000ff088b82 */ /* 0x000f220000000a00 */
[----:B---3--:R-:W-:Y:S05]  /*18c0*/  @!P0 IMAD R0, R10, R7, R0 ;  /* 0x000000070a008224 */ /* 0x008fea00078e0200 */
[C---:B------:R-:W-:Y:S04]  /*18d0*/  @!P0 IADD3 R7, P2, PT, R0.reuse, UR5, RZ ;  /* 0x0000000500078c10 */ /* 0x040fe8000ff5e0ff */
[----:B------:R-:W-:Y:S02]  /*18e0*/  @!P0 LEA.HI.X.SX32 R0, R0, RZ, 0x1, P2 ;  /* 0x000000ff00008211 */ /* 0x000fe400010f0eff */
[C---:B----4-:R-:W-:Y:S04]  /*18f0*/  @!P0 LEA R8, P2, R7.reuse, R8, 0x1 ;  /* 0x0000000807088211 */ /* 0x050fe800078408ff */
[----:B------:R-:W-:Y:S05]  /*1900*/  @!P0 LEA.HI.X R9, R7, R9, R0, 0x1, P2 ;  /* 0x0000000907098211 */ /* 0x000fea00010f0c00 */
[----:B------:R3:W-:Y:S04]  /*1910*/  @!P0 STG.E.U16 desc[UR62][R8.64], RZ ;  /* 0x000000ff08008986 */ /* 0x0007e8000c10153e */
.L_x_29:
[----:B------:R-:W-:Y:S05]  /*1920*/  BSYNC.RECONVERGENT B0 ;  /* 0x0000000000007941 */ /* 0x000fea0003800200 */
.L_x_28:
[----:B------:R-:W-:Y:S01]  /*1930*/  IADD3 R7, PT, PT, R14, R6, R14 ;  /* 0x000000060e077210 */ /* 0x000fe20007ffe00e */
[----:B------:R-:W-:Y:S04]  /*1940*/  BSSY.RECONVERGENT B0, `(.L_x_30) ;  /* 0x000000d000007945 */ /* 0x000fe80003800200 */
[----:B------:R-:W-:Y:S05]  /*1950*/  @P1 BRA `(.L_x_31) ;  /* 0x00000000002c1947 */ /* 0x000fea0003800000 */
[----:B------:R-:W-:Y:S04]  /*1960*/  SHF.R.U32.HI R0, RZ, 0x7, R4 ;  /* 0x00000007ff007819 */ /* 0x000fe80000011604 */
[----:B------:R-:W-:Y:S11]  /*1970*/  ISETP.GE.AND P0, PT, R0, UR4, PT ;  /* 0x0000000400007c0c */ /* 0x000ff6000bf06270 */
[----:B------:R-:W-:Y:S02]  /*1980*/  @!UPT UIADD3 URZ, UPT, UPT, URZ, URZ, URZ ;  /* 0x000000fffffff290 */ /* 0x000fe4000fffe0ff */
[----:B------:R-:W4:Y:S08]  /*1990*/  @!P0 LDC R6, c[0x0][0x988] ;  /* 0x00026200ff068b82 */ /* 0x000f300000000800 */
[----:B---3--:R-:W3:Y:S01]  /*19a0*/  @!P0 LDC.64 R8, c[0x0][0x980] ;  /* 0x00026000ff088b82 */ /* 0x008ee20000000a00 */
[----:B----4-:R-:W-:Y:S05]  /*19b0*/  @!P0 IMAD R0, R11, R6, R0 ;  /* 0x000000060b008224 */ /* 0x010fea00078e0200 */
[C---:B------:R-:W-:Y:S04]  /*19c0*/  @!P0 IADD3 R6, P1, PT, R0.reuse, UR5, RZ ;  /* 0x0000000500068c10 */ /* 0x040fe8000ff3e0ff */
[----:B------:R-:W-:Y:S02]  /*19d0*/  @!P0 LEA.HI.X.SX32 R0, R0, RZ, 0x1, P1 ;  /* 0x000000ff00008211 */ /* 0x000fe400008f0eff */
[C---:B---3--:R-:W-:Y:S04]  /*19e0*/  @!P0 LEA R8, P1, R6.reuse, R8, 0x1 ;  /* 0x0000000806088211 */ /* 0x048fe800078208ff */
[----:B------:R-:W-:Y:S05]  /*19f0*/  @!P0 LEA.HI.X R9, R6, R9, R0, 0x1, P1 ;  /* 0x0000000906098211 */ /* 0x000fea00008f0c00 */
[----:B------:R4:W-:Y:S04]  /*1a00*/  @!P0 STG.E.U16 desc[UR62][R8.64], RZ ;  /* 0x000000ff08008986 */ /* 0x0009e8000c10153e */
.L_x_31:
[----:B------:R-:W-:Y:S05]  /*1a10*/  BSYNC.RECONVERGENT B0 ;  /* 0x0000000000007941 */ /* 0x000fea0003800200 */
.L_x_30:
[----:B------:R-:W-:Y:S01]  /*1a20*/  IADD3 R6, PT, PT, R14, R7, R14 ;  /* 0x000000070e067210 */ /* 0x000fe20007ffe00e */
[C---:B------:R-:W-:Y:S01]  /*1a30*/  IMAD.IADD R5, R15.reuse, 0x1, R5 ;  /* 0x000000010f057824 */ /* 0x040fe200078e0205 */
[C---:B------:R-:W-:Y:S01]  /*1a40*/  IADD3 R4, PT, PT, R15.reuse, R4, RZ ;  /* 0x000000040f047210 */ /* 0x040fe20007ffe0ff */
[----:B------:R-:W-:Y:S01]  /*1a50*/  IMAD.IADD R3, R15, 0x1, R3 ;  /* 0x000000010f037824 */ /* 0x000fe200078e0203 */
[----:B------:R-:W-:Y:S11]  /*1a60*/  ISETP.GE.U32.AND P0, PT, R6, 0x3800, PT ;  /* 0x000038000600780c */ /* 0x000ff60003f06070 */
[----:B------:R-:W-:Y:S02]  /*1a70*/  @!UPT UIADD3 URZ, UPT, UPT, URZ, URZ, URZ ;  /* 0x000000fffffff290 */ /* 0x000fe4000fffe0ff */
[----:B------:R-:W-:Y:S05]  /*1a80*/  @!P0 BRA `(.L_x_32) ;  /* 0xfffffff800d08947 */ /* 0x000fea000383ffff */
[----:B------:R-:W-:Y:S05]  /*1a90*/  BSYNC.RECONVERGENT B1 ;  /* 0x0000000000017941 */ /* 0x000fea0003800200 */
.L_x_23:
[----:B------:R-:W-:Y:S01]  /*1aa0*/  ISETP.NE.AND P0, PT, R16, 0x2, PT ;  /* 0x000000021000780c */ /* 0x000fe20003f05270 */
[----:B------:R-:W1:Y:S01]  /*1ab0*/  LDCU UR4, c[0x0][0x38c] ;  /* 0x00007180ff0477ac */ /* 0x000e620008000800 */
[----:B------:R-:W-:Y:S11]  /*1ac0*/  BSSY.RECONVERGENT B1, `(.L_x_33) ;  /* 0x000001a000017945 */ /* 0x000ff60003800200 */
[----:B------:R-:W-:Y:S05]  /*1ad0*/  @!P0 BRA `(.L_x_34) ;  /* 0x0000000000608947 */ /* 0x000fea0003800000 */
[----:B------:R-:W1:Y:S01]  /*1ae0*/  LDC R5, c[0x0][0x384] ;  /* 0x0000e100ff057b82 */ /* 0x000e620000000800 */
[----:B---34-:R-:W-:-:S07]  /*1af0*/  HFMA2 R8, -RZ, RZ, 0, 0 ;  /* 0x00000000ff087431 */ /* 0x018fce00000001ff */
.L_x_37:
[----:B------:R-:W-:Y:S01]  /*1b00*/  LOP3.LUT R3, R2, 0x7f, RZ, 0xc0, !PT ;  /* 0x0000007f02037812 */ /* 0x000fe200078ec0ff */
[----:B------:R-:W-:Y:S01]  /*1b10*/  VIADD R8, R8, 0x1 ;  /* 0x0000000108087836 */ /* 0x000fe20000000000 */
[----:B------:R-:W-:Y:S03]  /*1b20*/  BSSY.RECONVERGENT B0, `(.L_x_35) ;  /* 0x0000011000007945 */ /* 0x000fe60003800200 */
[----:B------:R-:W-:Y:S01]  /*1b30*/  VIADD R4, R3, UR59 ;  /* 0x0000003b03047c36 */ /* 0x000fe20008000000 */
[----:B------:R-:W-:Y:S04]  /*1b40*/  LOP3.LUT R0, R8, R16, RZ, 0x3c, !PT ;  /* 0x0000001008007212 */ /* 0x000fe800078e3cff */
[----:B-1----:R-:W-:Y:S02]  /*1b50*/  ISETP.GE.U32.AND P0, PT, R4, R5, PT ;  /* 0x000000050400720c */ /* 0x002fe40003f06070 */
[----:B------:R-:W-:Y:S11]  /*1b60*/  ISETP.NE.AND P2, PT, R0, 0x2, PT ;  /* 0x000000020000780c */ /* 0x000ff60003f45270 */
[----:B------:R-:W-:Y:S05]  /*1b70*/  @P0 BRA `(.L_x_36) ;  /* 0x00000000002c0947 */ /* 0x000fea0003800000 */
[----:B------:R-:W-:Y:S04]  /*1b80*/  SHF.R.U32.HI R0, RZ, 0x7, R2 ;  /* 0x00000007ff007819 */ /* 0x000fe80000011602 */
[----:B------:R-:W-:Y:S11]  /*1b90*/  ISETP.GE.AND P0, PT, R0, UR4, PT ;  /* 0x0000000400007c0c */ /* 0x000ff6000bf06270 */
[----:B------:R-:W-:Y:S02]  /*1ba0*/  @!UPT UIADD3 URZ, UPT, UPT, URZ, URZ, URZ ;  /* 0x000000fffffff290 */ /* 0x000fe4000fffe0ff */
[----:B------:R-:W1:Y:S08]  /*1bb0*/  @!P0 LDC R4, c[0x0][0x9a0] ;  /* 0x00026800ff048b82 */ /* 0x000e700000000800 */
[----:B------:R-:W3:Y:S01]  /*1bc0*/  @!P0 LDC.64 R6, c[0x0][0x998] ;  /* 0x00026600ff068b82 */ /* 0x000ee20000000a00 */
[----:B-1----:R-:W-:Y:S05]  /*1bd0*/  @!P0 IMAD R0, R3, R4, R0 ;  /* 0x0000000403008224 */ /* 0x002fea00078e0200 */
[C---:B------:R-:W-:Y:S04]  /*1be0*/  @!P0 IADD3 R3, P1, PT, R0.reuse, UR54, RZ ;  /* 0x0000003600038c10 */ /* 0x040fe8000ff3e0ff */
[----:B------:R-:W-:Y:S02]  /*1bf0*/  @!P0 LEA.HI.X.SX32 R0, R0, RZ, 0x1, P1 ;  /* 0x000000ff00008211 */ /* 0x000fe400008f0eff */
[C---:B---3--:R-:W-:Y:S04]  /*1c00*/  @!P0 LEA R6, P1, R3.reuse, R6, 0x1 ;  /* 0x0000000603068211 */ /* 0x048fe800078208ff */
[----:B------:R-:W-:Y:S05]  /*1c10*/  @!P0 LEA.HI.X R7, R3, R7, R0, 0x1, P1 ;  /* 0x0000000703078211 */ /* 0x000fea00008f0c00 */
[----:B------:R1:W-:Y:S04]  /*1c20*/  @!P0 STG.E.U16 desc[UR62][R6.64], RZ ;  /* 0x000000ff06008986 */ /* 0x0003e8000c10153e */
.L_x_36:
[----:B------:R-:W-:Y:S05]  /*1c30*/  BSYNC.RECONVERGENT B0 ;  /* 0x0000000000007941 */ /* 0x000fea0003800200 */
.L_x_35:
[----:B------:R-:W-:Y:S01]  /*1c40*/  IADD3 R2, PT, PT, R14, R2, RZ ;  /* 0x000000020e027210 */ /* 0x000fe20007ffe0ff */
[----:B------:R-:W-:Y:S06]  /*1c50*/  @P2 BRA `(.L_x_37) ;  /* 0xfffffffc00a82947 */ /* 0x000fec000383ffff */
.L_x_34:
[----:B-1----:R-:W-:Y:S05]  /*1c60*/  BSYNC.RECONVERGENT B1 ;  /* 0x0000000000017941 */ /* 0x002fea0003800200 */
.L_x_33:
[----:B------:R-:W1:Y:S01]  /*1c70*/  LDC R11, c[0x0][0x384] ;  /* 0x0000e100ff0b7b82 */ /* 0x000e620000000800 */
[----:B------:R-:W-:Y:S01]  /*1c80*/  BSSY.RECONVERGENT B1, `(.L_x_38) ;  /* 0x0000051000017945 */ /* 0x000fe20003800200 */
[C---:B------:R-:W-:Y:S01]  /*1c90*/  LEA R5, R14.reuse, R2, 0x1 ;  /* 0x000000020e057211 */ /* 0x040fe200078e08ff */
[----:B------:R-:W-:Y:S01]  /*1ca0*/  IMAD R4, R14, 0x3, R2 ;  /* 0x000000030e047824 */ /* 0x000fe200078e0202 */
[----:B------:R-:W-:Y:S01]  /*1cb0*/  IADD3 R3, PT, PT, R2, R14, RZ ;  /* 0x0000000e02037210 */ /* 0x000fe20007ffe0ff */
[----:B------:R-:W1:Y:S06]  /*1cc0*/  LDCU UR4, c[0x0][0x38c] ;  /* 0x00007180ff0477ac */ /* 0x000e6c0008000800 */
.L_x_47:
[----:B----4-:R-:W-:Y:S01]  /*1cd0*/  LOP3.LUT R6, R2, 0x7f, RZ, 0xc0, !PT ;  /* 0x0000007f02067812 */ /* 0x010fe200078ec0ff */
[----:B------:R-:W-:Y:S01]  /*1ce0*/  BSSY.RECONVERGENT B0, `(.L_x_39) ;  /* 0x0000018000007945 */ /* 0x000fe20003800200 */
[----:B---34-:R-:W-:Y:S02]  /*1cf0*/  LOP3.LUT R8, R3, 0x7f, RZ, 0xc0, !PT ;  /* 0x0000007f03087812 */ /* 0x018fe400078ec0ff */
[----:B------:R-:W-:Y:S01]  /*1d00*/  LOP3.LUT R9, R5, 0x7f, RZ, 0xc0, !PT ;  /* 0x0000007f05097812 */ /* 0x000fe200078ec0ff */
[----:B-12---:R-:W-:Y:S01]  /*1d10*/  VIADD R13, R6, UR59 ;  /* 0x0000003b060d7c36 */ /* 0x006fe20008000000 */
        /* <DEDUP_REMOVED lines=10> */
[----:B------:R-:W-:Y:S11]  /*1dc0*/  ISETP.GE.AND P0, PT, R0, UR4, PT ;  /* 0x0000000400007c0c */ /* 0x000ff6000bf06270 */
        /* <DEDUP_REMOVED lines=9> */
.L_x_40:
[----:B------:R-:W-:Y:S05]  /*1e60*/  BSYNC.RECONVERGENT B0 ;  /* 0x0000000000007941 */ /* 0x000fea0003800200 */
.L_x_39:
        /* <DEDUP_REMOVED lines=13> */
.L_x_42:
[----:B------:R-:W-:Y:S05]  /*1f40*/  BSYNC.RECONVERGENT B0 ;  /* 0x0000000000007941 */ /* 0x000fea0003800200 */
.L_x_41:
[----:B------:R-:W-:Y:S04]  /*1f50*/  BSSY.RECONVERGENT B0, `(.L_x_43) ;  /* 0x000000d000007945 */ /* 0x000fe80003800200 */
[----:B------:R-:W-:Y:S05]  /*1f60*/  @P2 BRA `(.L_x_44) ;  /* 0x00000000002c2947 */ /* 0x000fea0003800000 */
[----:B------:R-:W-:Y:S04]  /*1f70*/  SHF.R.U32.HI R0, RZ, 0x7, R5 ;  /* 0x00000007ff007819 */ /* 0x000fe80000011605 */
[----:B------:R-:W-:Y:S11]  /*1f80*/  ISETP.GE.AND P0, PT, R0, UR4, PT ;  /* 0x0000000400007c0c */ /* 0x000ff6000bf06270 */
[----:B------:R-:W-:Y:S02]  /*1f90*/  @!UPT UIADD3 URZ, UPT, UPT, URZ, URZ, URZ ;  /* 0x000000fffffff290 */ /* 0x000fe4000fffe0ff */
[----:B------:R-:W3:Y:S08]  /*1fa0*/  @!P0 LDC R6, c[0x0][0x9a0] ;  /* 0x00026800ff068b82 */ /* 0x000ef00000000800 */
[----:B-12---:R-:W1:Y:S01]  /*1fb0*/  @!P0 LDC.64 R12, c[0x0][0x998] ;  /* 0x00026600ff0c8b82 */ /* 0x006e620000000a00 */
[----:B---3--:R-:W-:Y:S05]  /*1fc0*/  @!P0 IMAD R0, R9, R6, R0 ;  /* 0x0000000609008224 */ /* 0x008fea00078e0200 */
[C---:B------:R-:W-:Y:S04]  /*1fd0*/  @!P0 IADD3 R6, P2, PT, R0.reuse, UR54, RZ ;  /* 0x0000003600068c10 */ /* 0x040fe8000ff5e0ff */
[----:B------:R-:W-:Y:S02]  /*1fe0*/  @!P0 LEA.HI.X.SX32 R0, R0, RZ, 0x1, P2 ;  /* 0x000000ff00008211 */ /* 0x000fe400010f0eff */
[C---:B-1----:R-:W-:Y:S04]  /*1ff0*/  @!P0 LEA R12, P2, R6.reuse, R12, 0x1 ;  /* 0x0000000c060c8211 */ /* 0x042fe800078408ff */
[----:B------:R-:W-:Y:S05]  /*2000*/  @!P0 LEA.HI.X R13, R6, R13, R0, 0x1, P2 ;  /* 0x0000000d060d8211 */ /* 0x000fea00010f0c00 */
[----:B------:R3:W-:Y:S04]  /*2010*/  @!P0 STG.E.U16 desc[UR62][R12.64], RZ ;  /* 0x000000ff0c008986 */ /* 0x0007e8000c10153e */
.L_x_44:
[----:B------:R-:W-:Y:S05]  /*2020*/  BSYNC.RECONVERGENT B0 ;  /* 0x0000000000007941 */ /* 0x000fea0003800200 */
.L_x_43:
[----:B------:R-:W-:Y:S01]  /*2030*/  IADD3 R8, PT, PT, R14, R2, R14 ;  /* 0x000000020e087210 */ /* 0x000fe20007ffe00e */
[----:B------:R-:W-:Y:S04]  /*2040*/  BSSY.RECONVERGENT B0, `(.L_x_45) ;  /* 0x000000d000007945 */ /* 0x000fe80003800200 */
[----:B------:R-:W-:Y:S05]  /*2050*/  @P1 BRA `(.L_x_46) ;  /* 0x00000000002c1947 */ /* 0x000fea0003800000 */
[----:B------:R-:W-:Y:S04]  /*2060*/  SHF.R.U32.HI R0, RZ, 0x7, R4 ;  /* 0x00000007ff007819 */ /* 0x000fe80000011604 */
[----:B------:R-:W-:Y:S11]  /*2070*/  ISETP.GE.AND P0, PT, R0, UR4, PT ;  /* 0x0000000400007c0c */ /* 0x000ff6000bf06270 */
[----:B------:R-:W-:Y:S02]  /*2080*/  @!UPT UIADD3 URZ, UPT, UPT, URZ, URZ, URZ ;  /* 0x000000fffffff290 */ /* 0x000fe4000fffe0ff */
[----:B------:R-:W4:Y:S08]  /*2090*/  @!P0 LDC R2, c[0x0][0x9a0] ;  /* 0x00026800ff028b82 */ /* 0x000f300000000800 */
[----:B------:R-:W5:Y:S01]  /*20a0*/  @!P0 LDC.64 R6, c[0x0][0x998] ;  /* 0x00026600ff068b82 */ /* 0x000f620000000a00 */
[----:B----4-:R-:W-:Y:S05]  /*20b0*/  @!P0 IMAD R0, R10, R2, R0 ;  /* 0x000000020a008224 */ /* 0x010fea00078e0200 */
[C---:B------:R-:W-:Y:S04]  /*20c0*/  @!P0 IADD3 R2, P1, PT, R0.reuse, UR54, RZ ;  /* 0x0000003600028c10 */ /* 0x040fe8000ff3e0ff */
[----:B------:R-:W-:Y:S02]  /*20d0*/  @!P0 LEA.HI.X.SX32 R0, R0, RZ, 0x1, P1 ;  /* 0x000000ff00008211 */ /* 0x000fe400008f0eff */
[C---:B-----5:R-:W-:Y:S04]  /*20e0*/  @!P0 LEA R6, P1, R2.reuse, R6, 0x1 ;  /* 0x0000000602068211 */ /* 0x060fe800078208ff */
[----:B------:R-:W-:Y:S05]  /*20f0*/  @!P0 LEA.HI.X R7, R2, R7, R0, 0x1, P1 ;  /* 0x0000000702078211 */ /* 0x000fea00008f0c00 */
[----:B------:R4:W-:Y:S04]  /*2100*/  @!P0 STG.E.U16 desc[UR62][R6.64], RZ ;  /* 0x000000ff06008986 */ /* 0x0009e8000c10153e */
.L_x_46:
[----:B------:R-:W-:Y:S05]  /*2110*/  BSYNC.RECONVERGENT B0 ;  /* 0x0000000000007941 */ /* 0x000fea0003800200 */
.L_x_45:
        /* <DEDUP_REMOVED lines=8> */
.L_x_38:
[----:B------:R-:W-:Y:S05]  /*21a0*/  EXIT ;  /* 0x000000000000794d */ /* 0x000fea0003800000 */
.L_x_17:
[----:B-1----:R-:W2:Y:S02]  /*21b0*/  LDL R4, [R1] ;  /* 0x0000000001047983 */ /* 0x002ea40000100800 */
[----:B--2---:R-:W-:-:S13]  /*21c0*/  R2UR UR4, R4 ;  /* 0x00000000040472ca */ /* 0x004fda00000e0000 */
[----:B------:R-:W-:-:S09]  /*21d0*/  UISETP.GT.AND UP0, UPT, UR4, 0x2, UPT ;  /* 0x000000020400788c */ /* 0x000fd2000bf04270 */
[----:B------:R-:W-:Y:S05]  /*21e0*/  BRA.U UP0, `(.L_x_48) ;  /* 0x0000005d00b87547 */ /* 0x000fea000b800000 */
[----:B------:R-:W-:Y:S01]  /*21f0*/  R2UR UR4, R4 ;  /* 0x00000000040472ca */ /* 0x000fe200000e0000 */
[----:B------:R-:W-:-:S12]  /*2200*/  IMAD.MOV.U32 R4, RZ, RZ, -0x1 ;  /* 0xffffffffff047424 */ /* 0x000fd800078e00ff */
[----:B------:R-:W-:-:S05]  /*2210*/  IMAD.U32 R5, RZ, RZ, UR4 ;  /* 0x00000004ff057e24 */ /* 0x000fca000f8e00ff */
[----:B------:R-:W-:-:S05]  /*2220*/  VIADDMNMX.U32 R5, R4, R5, 0x2, PT ;  /* 0x0000000204057446 */ /* 0x000fca0003800005 */
[----:B------:R-:W-:-:S06]  /*2230*/  IMAD.SHL.U32 R6, R5, 0x4, RZ ;  /* 0x0000000405067824 */ /* 0x000fcc00078e00ff */
[----:B------:R-:W1:Y:S02]  /*2240*/  LDC R6, c[0x2][R6] ;  /* 0x0080000006067b82 */ /* 0x000e640000000800 */
[----:B-1----:R-:W-:-:S04]  /*2250*/  SHF.R.S32.HI R7, RZ, 0x1f, R6 ;  /* 0x0000001fff077819 */ /* 0x002fc80000011406 */
.L_x_312:
[----:B------:R-:W-:Y:S05]  /*2260*/  BRX R6 -0x2270                                                                                                                                                                                                                                               (*"BRANCH_TARGETS .L_x_313,.L_x_314,.L_x_315"*) ;  /* 0xffffffdc06647949 */ /* 0x000fea000383ffff */
.L_x_313:
[----:B------:R-:W-:-:S08]  /*2270*/  NOP ;  /* 0x0000000000007918 */ /* 0x000fd00000000000 */
[----:B------:R-:W1:-:S00]  /*2280*/  USETMAXREG.DEALLOC.CTAPOOL 0x60 ;  /* 0x00000060000079c8 */ /* 0x000e4000080e0500 */
[----:B-1----:R-:W-:Y:S01]  /*2290*/  ISETP.NE.AND P0, PT, R0, RZ, PT ;  /* 0x000000ff0000720c */ /* 0x002fe20003f05270 */
[----:B------:R-:W-:-:S12]  /*22a0*/  BSSY.RECONVERGENT B0, `(.L_x_49) ;  /* 0x0000003000007945 */ /* 0x000fd80003800200 */
[----:B------:R-:W-:Y:S05]  /*22b0*/  @!P0 BRA `(.L_x_50) ;  /* 0x0000000000048947 */ /* 0x000fea0003800000 */
[----:B------:R-:W-:Y:S05]  /*22c0*/  BPT.TRAP 0x1 ;  /* 0x000000040000795c */ /* 0x000fea0000300000 */
.L_x_50:
[----:B------:R-:W-:Y:S05]  /*22d0*/  BSYNC.RECONVERGENT B0 ;  /* 0x0000000000007941 */ /* 0x000fea0003800200 */
.L_x_49:
[----:B------:R-:W1:Y:S01]  /*22e0*/  S2UR UR56, SR_CgaCtaId ;  /* 0x00000000003879c3 */ /* 0x000e620000008800 */
[----:B------:R-:W-:Y:S01]  /*22f0*/  UMOV UR4, 0x400 ;  /* 0x0000040000047882 */ /* 0x000fe20000000000 */
[----:B------:R-:W-:Y:S01]  /*2300*/  IMAD.MOV.U32 R6, RZ, RZ, 0x1 ;  /* 0x00000001ff067424 */ /* 0x000fe200078e00ff */
[----:B------:R-:W-:-:S04]  /*2310*/  ISETP.NE.AND P2, PT, R3, RZ, PT ;  /* 0x000000ff0300720c */ /* 0x000fc80003f45270 */
[----:B------:R-:W-:-:S09]  /*2320*/  SHF.L.U32 R6, R6, 0x1f, RZ ;  /* 0x0000001f06067819 */ /* 0x000fd200000006ff */
[----:B------:R-:W-:Y:S01]  /*2330*/  @!P2 IMAD.MOV.U32 R5, RZ, RZ, 0x7000 ;  /* 0x00007000ff05a424 */ /* 0x000fe200078e00ff */
[----:B-1----:R-:W-:-:S09]  /*2340*/  ULEA UR56, UR56, UR4, 0x18 ;  /* 0x0000000438387291 */ /* 0x002fd2000f8ec0ff */
[----:B------:R-:W1:Y:S02]  /*2350*/  SYNCS.PHASECHK.TRANS64.TRYWAIT P0, [UR56+0x33810], R6 ;  /* 0x03381006ff0075a7 */ /* 0x000e640008001138 */
[----:B-1----:R-:W-:Y:S05]  /*2360*/  @!P0 BRA `(.L_x_51) ;  /* 0x000000dc00e08947 */ /* 0x002fea0003800000 */
.L_x_253:
[----:B------:R-:W-:Y:S01]  /*2370*/  ISETP.NE.AND P2, PT, R3, RZ, PT ;  /* 0x000000ff0300720c */ /* 0x000fe20003f45270 */
[----:B------:R-:W-:Y:S01]  /*2380*/  BSSY.RECONVERGENT B0, `(.L_x_52) ;  /* 0x0000005000007945 */ /* 0x000fe20003800200 */
[----:B------:R-:W-:-:S11]  /*2390*/  PLOP3.LUT P4, PT, P1, P4, PT, 0xf8, 0x8f ;  /* 0x00000000008f781c */ /* 0x000fd60000f89f70 */
[----:B------:R2:W-:Y:S02]  /*23a0*/  @!P2 SYNCS.ARRIVE.TRANS64 RZ, [UR56+0x33800], R5 ;  /* 0x03380005ffffa9a7 */ /* 0x0005e40008000038 */
[----:B------:R-:W-:Y:S05]  /*23b0*/  @!P4 BRA `(.L_x_53) ;  /* 0x000000000004c947 */ /* 0x000fea0003800000 */
[----:B------:R-:W-:Y:S05]  /*23c0*/  BPT.TRAP 0x1 ;  /* 0x000000040000795c */ /* 0x000fea0000300000 */
.L_x_53:
[----:B------:R-:W-:Y:S05]  /*23d0*/  BSYNC.RECONVERGENT B0 ;  /* 0x0000000000007941 */ /* 0x000fea0003800200 */
.L_x_52:
[----:B-1----:R-:W-:Y:S01]  /*23e0*/  LOP3.LUT P0, R4, R2, 0x1f, RZ, 0xc0, !PT ;  /* 0x0000001f02047812 */ /* 0x002fe2000780c0ff */
[----:B------:R-:W-:Y:S03]  /*23f0*/  BSSY.RECONVERGENT B0, `(.L_x_54) ;  /* 0x0000004000007945 */ /* 0x000fe60003800200 */
[----:B------:R-:W-:-:S13]  /*2400*/  PLOP3.LUT P0, PT, P0, P2, PT, 0x8f, 0xf8 ;  /* 0x0000000000f8781c */ /* 0x000fda0000705177 */
[----:B------:R-:W-:Y:S05]  /*2410*/  @P0 BRA `(.L_x_55) ;  /* 0x0000000000040947 */ /* 0x000fea0003800000 */
[----:B------:R-:W-:Y:S05]  /*2420*/  BPT.TRAP 0x1 ;  /* 0x000000040000795c */ /* 0x000fea0000300000 */
.L_x_55:
[----:B------:R-:W-:Y:S05]  /*2430*/  BSYNC.RECONVERGENT B0 ;  /* 0x0000000000007941 */ /* 0x000fea0003800200 */
.L_x_54:
[----:B------:R-:W-:Y:S01]  /*2440*/  ISETP.NE.AND P0, PT, R0, RZ, PT ;  /* 0x000000ff0000720c */ /* 0x000fe20003f05270 */
[----:B------:R-:W-:-:S12]  /*2450*/  BSSY.RECONVERGENT B0, `(.L_x_56) ;  /* 0x0000003000007945 */ /* 0x000fd80003800200 */
[----:B------:R-:W-:Y:S05]  /*2460*/  @!P0 BRA `(.L_x_57) ;  /* 0x0000000000048947 */ /* 0x000fea0003800000 */
[----:B------:R-:W-:Y:S05]  /*2470*/  BPT.TRAP 0x1 ;  /* 0x000000040000795c */ /* 0x000fea0000300000 */
.L_x_57:
[----:B------:R-:W-:Y:S05]  /*2480*/  BSYNC.RECONVERGENT B0 ;  /* 0x0000000000007941 */ /* 0x000fea0003800200 */
.L_x_56:
[----:B------:R-:W-:Y:S02]  /*2490*/  ELECT P0, URZ, PT ;  /* 0x0000000000ff782f */ /* 0x000fe40003800000 */
[----:B------:R-:W-:Y:S01]  /*24a0*/  @!P2 MOV R2, 0x7000 ;  /* 0x000070000002a802 */ /* 0x000fe20000000f00 */
[----:B------:R-:W-:Y:S03]  /*24b0*/  BSSY.RECONVERGENT B0, `(.L_x_58) ;  /* 0x0000030000007945 */ /* 0x000fe60003800200 */
[----:B------:R1:W-:Y:S07]  /*24c0*/  @!P2 SYNCS.ARRIVE.TRANS64.RED.A0TR RZ, [UR56+0x33800], R2 ;  /* 0x03380002ffffa9a7 */ /* 0x0003ee0008300438 */
[----:B------:R-:W-:Y:S05]  /*24d0*/  @!P0 BRA `(.L_x_59) ;  /* 0x0000000000b48947 */ /* 0x000fea0003800000 */
[----:B------:R-:W3:Y:S01]  /*24e0*/  LDCU.64 UR4, c[0x0][0x348] ;  /* 0x00006900ff0477ac */ /* 0x000ee20008000a00 */
[----:B------:R-:W-:Y:S02]  /*24f0*/  UIADD3 UR57, UPT, UPT, UR56, 0x33800, URZ ;  /* 0x0003380038397890 */ /* 0x000fe4000fffe0ff */
[----:B------:R-:W-:Y:S02]  /*2500*/  UIADD3 UR16, UPT, UPT, UR56, 0x1000, URZ ;  /* 0x0000100038107890 */ /* 0x000fe4000fffe0ff */
[----:B------:R-:W-:Y:S01]  /*2510*/  UIADD3 UR8, UPT, UPT, UR56, 0x2000, URZ ;  /* 0x0000200038087890 */ /* 0x000fe2000fffe0ff */
[----:B------:R-:W-:Y:S01]  /*2520*/  UMOV UR14, 0x0 ;  /* 0x00000000000e7882 */ /* 0x000fe20000000000 */
[----:B------:R-:W-:Y:S01]  /*2530*/  UMOV UR15, 0x10000000 ;  /* 0x10000000000f7882 */ /* 0x000fe20000000000 */
[----:B------:R-:W-:Y:S01]  /*2540*/  UMOV UR58, URZ ;  /* 0x000000ff003a7c82 */ /* 0x000fe20008000000 */
[----:B------:R-:W-:Y:S01]  /*2550*/  UMOV UR60, UR53 ;  /* 0x00000035003c7c82 */ /* 0x000fe20008000000 */
[----:B------:R-:W-:Y:S01]  /*2560*/  UMOV UR61, UR54 ;  /* 0x00000036003d7c82 */ /* 0x000fe20008000000 */
[----:B------:R-:W-:Y:S01]  /*2570*/  UMOV UR18, 0x10 ;  /* 0x0000001000127882 */ /* 0x000fe20000000000 */
[----:B------:R-:W-:Y:S01]  /*2580*/  UMOV UR19, UR59 ;  /* 0x0000003b00137c82 */ /* 0x000fe20008000000 */
[----:B------:R-:W-:Y:S01]  /*2590*/  UMOV UR20, UR53 ;  /* 0x0000003500147c82 */ /* 0x000fe20008000000 */
[----:B---3--:R-:W-:Y:S01]  /*25a0*/  UIADD3 UR4, UP0, UPT, UR4, 0x100, URZ ;  /* 0x0000010004047890 */ /* 0x008fe2000ff1e0ff */
[----:B------:R-:W-:Y:S01]  /*25b0*/  UMOV UR21, UR54 ;  /* 0x0000003600157c82 */ /* 0x000fe20008000000 */
[----:B------:R-:W-:-:S02]  /*25c0*/  UMOV UR17, UR57 ;  /* 0x0000003900117c82 */ /* 0x000fc40008000000 */
[----:B------:R-:W-:Y:S01]  /*25d0*/  UIADD3.X UR5, UPT, UPT, URZ, UR5, URZ, UP0, !UPT ;  /* 0x00000005ff057290 */ /* 0x000fe200087fe4ff */
[----:B------:R-:W-:Y:S01]  /*25e0*/  UMOV UR10, 0x20 ;  /* 0x00000020000a7882 */ /* 0x000fe20000000000 */
[----:B------:R-:W-:Y:S01]  /*25f0*/  UMOV UR11, UR59 ;  /* 0x0000003b000b7c82 */ /* 0x000fe20008000000 */
[----:B------:R-:W-:Y:S01]  /*2600*/  UMOV UR12, UR53 ;  /* 0x00000035000c7c82 */ /* 0x000fe20008000000 */
[----:B------:R-:W-:Y:S01]  /*2610*/  UMOV UR13, UR54 ;  /* 0x00000036000d7c82 */ /* 0x000fe20008000000 */
[----:B------:R-:W-:Y:S01]  /*2620*/  UIADD3 UR32, UPT, UPT, UR56, 0x3000, URZ ;  /* 0x0000300038207890 */ /* 0x000fe2000fffe0ff */
[----:B------:R-:W-:-:S03]  /*2630*/  UMOV UR9, UR57 ;  /* 0x0000003900097c82 */ /* 0x000fc60008000000 */
[----:B------:R-:W-:Y:S01]  /*2640*/  UTMALDG.4D [UR56], [UR4], desc[UR14] ;  /* 0x00000e38040075b4 */ /* 0x000fe20008019000 */
[----:B------:R-:W-:Y:S01]  /*2650*/  UIADD3 UR24, UPT, UPT, UR56, 0x4000, URZ ;  /* 0x0000400038187890 */ /* 0x000fe2000fffe0ff */
[----:B------:R-:W-:Y:S01]  /*2660*/  UMOV UR34, 0x30 ;  /* 0x0000003000227882 */ /* 0x000fe20000000000 */
[----:B------:R-:W-:Y:S01]  /*2670*/  UMOV UR35, UR59 ;  /* 0x0000003b00237c82 */ /* 0x000fe20008000000 */
[----:B------:R-:W-:Y:S01]  /*2680*/  UMOV UR36, UR53 ;  /* 0x0000003500247c82 */ /* 0x000fe20008000000 */
[----:B------:R-:W-:Y:S01]  /*2690*/  UMOV UR37, UR54 ;  /* 0x0000003600257c82 */ /* 0x000fe20008000000 */
[----:B------:R-:W-:Y:S01]  /*26a0*/  UMOV UR33, UR57 ;  /* 0x0000003900217c82 */ /* 0x000fe20008000000 */
[----:B------:R3:W-:Y:S01]  /*26b0*/  UTMALDG.4D [UR16], [UR4], desc[UR14] ;  /* 0x00000e10040075b4 */ /* 0x0007e20008019000 */
[----:B------:R-:W-:Y:S01]  /*26c0*/  UMOV UR26, 0x40 ;  /* 0x00000040001a7882 */ /* 0x000fe20000000000 */
[----:B------:R-:W-:Y:S01]  /*26d0*/  UMOV UR27, UR59 ;  /* 0x0000003b001b7c82 */ /* 0x000fe20008000000 */
[----:B------:R-:W-:Y:S01]  /*26e0*/  UMOV UR28, UR53 ;  /* 0x00000035001c7c82 */ /* 0x000fe20008000000 */
[----:B------:R-:W-:Y:S01]  /*26f0*/  UMOV UR29, UR54 ;  /* 0x00000036001d7c82 */ /* 0x000fe20008000000 */
[----:B------:R-:W-:Y:S01]  /*2700*/  UMOV UR25, UR57 ;  /* 0x0000003900197c82 */ /* 0x000fe20008000000 */
[----:B------:R4:W-:Y:S01]  /*2710*/  UTMALDG.4D [UR8], [UR4], desc[UR14] ;  /* 0x00000e08040075b4 */ /* 0x0009e20008019000 */
[----:B------:R1:W-:Y:S01]  /*2720*/  UTMALDG.4D [UR32], [UR4], desc[UR14] ;  /* 0x00000e20040075b4 */ /* 0x0003e20008019000 */
[----:B------:R1:W-:Y:S01]  /*2730*/  UTMALDG.4D [UR24], [UR4], desc[UR14] ;  /* 0x00000e18040075b4 */ /* 0x0003e20008019000 */
[----:B---3--:R-:W-:Y:S01]  /*2740*/  UIADD3 UR16, UPT, UPT, UR56, 0x5000, URZ ;  /* 0x0000500038107890 */ /* 0x008fe2000fffe0ff */
[----:B------:R-:W-:Y:S01]  /*2750*/  UMOV UR18, 0x50 ;  /* 0x0000005000127882 */ /* 0x000fe20000000000 */
[----:B----4-:R-:W-:-:S07]  /*2760*/  UIADD3 UR8, UPT, UPT, UR56, 0x6000, URZ ;  /* 0x0000600038087890 */ /* 0x010fce000fffe0ff */
[----:B------:R1:W-:Y:S01]  /*2770*/  UTMALDG.4D [UR16], [UR4], desc[UR14] ;  /* 0x00000e10040075b4 */ /* 0x0003e20008019000 */
[----:B------:R-:W-:Y:S02]  /*2780*/  UMOV UR10, 0x60 ;  /* 0x00000060000a7882 */ /* 0x000fe40000000000 */
[----:B------:R1:W-:Y:S02]  /*2790*/  UTMALDG.4D [UR8], [UR4], desc[UR14] ;  /* 0x00000e08040075b4 */ /* 0x0003e40008019000 */
[----:B-1----:R-:W-:Y:S01]  /*27a0*/  NOP ;  /* 0x0000000000007918 */ /* 0x002fe20000000000 */
.L_x_59:
[----:B------:R-:W-:Y:S05]  /*27b0*/  BSYNC.RECONVERGENT B0 ;  /* 0x0000000000007941 */ /* 0x000fea0003800200 */
.L_x_58:
[----:B-1----:R-:W3:Y:S01]  /*27c0*/  LDL R2, [R1] ;  /* 0x0000000001027983 */ /* 0x002ee20000100800 */
[----:B------:R-:W-:Y:S01]  /*27d0*/  ELECT P0, URZ, PT ;  /* 0x0000000000ff782f */ /* 0x000fe20003800000 */
[----:B------:R-:W-:Y:S01]  /*27e0*/  BSSY.RECONVERGENT B0, `(.L_x_60) ;  /* 0x000002c000007945 */ /* 0x000fe20003800200 */
[----:B---3--:R-:W-:-:S13]  /*27f0*/  R2UR UR4, R2 ;  /* 0x00000000020472ca */ /* 0x008fda00000e0000 */
[----:B------:R-:W-:Y:S01]  /*2800*/  UISETP.NE.AND UP1, UPT, UR4, 0x1, UPT ;  /* 0x000000010400788c */ /* 0x000fe2000bf25270 */
[----:B------:R-:W-:Y:S10]  /*2810*/  @!P0 BRA `(.L_x_61) ;  /* 0x0000000000a08947 */ /* 0x000ff40003800000 */
[----:B------:R-:W1:Y:S01]  /*2820*/  LDCU.64 UR4, c[0x0][0x348] ;  /* 0x00006900ff0477ac */ /* 0x000e620008000a00 */
[----:B------:R-:W-:Y:S02]  /*2830*/  UIADD3 UR48, UPT, UPT, UR56, 0xe000, URZ ;  /* 0x0000e00038307890 */ /* 0x000fe4000fffe0ff */
[----:B------:R-:W-:Y:S02]  /*2840*/  UIADD3 UR49, UPT, UPT, UR56, 0x33800, URZ ;  /* 0x0003380038317890 */ /* 0x000fe4000fffe0ff */
[----:B------:R-:W-:Y:S01]  /*2850*/  UIADD3 UR8, UPT, UPT, UR56, 0xf000, URZ ;  /* 0x0000f00038087890 */ /* 0x000fe2000fffe0ff */
[----:B------:R-:W-:Y:S01]  /*2860*/  UMOV UR51, URZ ;  /* 0x000000ff00337c82 */ /* 0x000fe20008000000 */
[----:B------:R-:W-:Y:S01]  /*2870*/  UMOV UR52, URZ ;  /* 0x000000ff00347c82 */ /* 0x000fe20008000000 */
[----:B------:R-:W-:Y:S01]  /*2880*/  UMOV UR24, 0x0 ;  /* 0x0000000000187882 */ /* 0x000fe20000000000 */
[----:B------:R-:W-:Y:S01]  /*2890*/  UMOV UR25, 0x10000000 ;  /* 0x1000000000197882 */ /* 0x000fe20000000000 */
[----:B------:R-:W-:Y:S01]  /*28a0*/  UMOV UR50, URZ ;  /* 0x000000ff00327c82 */ /* 0x000fe20008000000 */
[----:B------:R-:W-:Y:S01]  /*28b0*/  UMOV UR10, 0x10 ;  /* 0x00000010000a7882 */ /* 0x000fe20000000000 */
[----:B------:R-:W-:Y:S01]  /*28c0*/  UMOV UR13, UR53 ;  /* 0x00000035000d7c82 */ /* 0x000fe20008000000 */
[----:B------:R-:W-:Y:S01]  /*28d0*/  UMOV UR14, UR54 ;  /* 0x00000036000e7c82 */ /* 0x000fe20008000000 */
[----:B-1----:R-:W-:Y:S01]  /*28e0*/  UIADD3 UR4, UP0, UPT, UR4, 0x300, URZ ;  /* 0x0000030004047890 */ /* 0x002fe2000ff1e0ff */
[----:B------:R-:W-:Y:S01]  /*28f0*/  UMOV UR9, UR49 ;  /* 0x0000003100097c82 */ /* 0x000fe20008000000 */
[----:B------:R-:W-:-:S02]  /*2900*/  UMOV UR11, UR51 ;  /* 0x00000033000b7c82 */ /* 0x000fc40008000000 */
[----:B------:R-:W-:Y:S01]  /*2910*/  UIADD3.X UR5, UPT, UPT, URZ, UR5, URZ, UP0, !UPT ;  /* 0x00000005ff057290 */ /* 0x000fe200087fe4ff */
[----:B------:R-:W-:Y:S01]  /*2920*/  UMOV UR12, UR52 ;  /* 0x00000034000c7c82 */ /* 0x000fe20008000000 */
[----:B------:R-:W-:Y:S01]  /*2930*/  UIADD3 UR16, UPT, UPT, UR56, 0x10000, URZ ;  /* 0x0001000038107890 */ /* 0x000fe2000fffe0ff */
[----:B------:R-:W-:Y:S01]  /*2940*/  UMOV UR18, 0x20 ;  /* 0x0000002000127882 */ /* 0x000fe20000000000 */
[----:B------:R-:W-:Y:S01]  /*2950*/  UMOV UR21, UR53 ;  /* 0x0000003500157c82 */ /* 0x000fe20008000000 */
[----:B------:R-:W-:Y:S01]  /*2960*/  UMOV UR22, UR54 ;  /* 0x0000003600167c82 */ /* 0x000fe20008000000 */
[----:B------:R-:W-:-:S03]  /*2970*/  UMOV UR17, UR49 ;  /* 0x0000003100117c82 */ /* 0x000fc60008000000 */
[----:B------:R1:W-:Y:S01]  /*2980*/  UTMALDG.5D [UR48], [UR4], desc[UR24] ;  /* 0x00001830040075b4 */ /* 0x0003e20008021000 */
[----:B------:R-:W-:Y:S01]  /*2990*/  UMOV UR19, UR51 ;  /* 0x0000003300137c82 */ /* 0x000fe20008000000 */
[----:B------:R-:W-:Y:S01]  /*29a0*/  UMOV UR20, UR52 ;  /* 0x0000003400147c82 */ /* 0x000fe20008000000 */
[----:B------:R3:W-:Y:S01]  /*29b0*/  UTMALDG.5D [UR8], [UR4], desc[UR24] ;  /* 0x00001808040075b4 */ /* 0x0007e20008021000 */
[----:B------:R4:W-:Y:S01]  /*29c0*/  UTMALDG.5D [UR16], [UR4], desc[UR24] ;  /* 0x00001810040075b4 */ /* 0x0009e20008021000 */
[----:B-1----:R-:W-:Y:S01]  /*29d0*/  UIADD3 UR48, UPT, UPT, UR56, 0x12000, URZ ;  /* 0x0001200038307890 */ /* 0x002fe2000fffe0ff */
[----:B------:R-:W-:Y:S01]  /*29e0*/  UMOV UR50, 0x40 ;  /* 0x0000004000327882 */ /* 0x000fe20000000000 */
[----:B---3--:R-:W-:Y:S01]  /*29f0*/  UIADD3 UR8, UPT, UPT, UR56, 0x11000, URZ ;  /* 0x0001100038087890 */ /* 0x008fe2000fffe0ff */
[----:B------:R-:W-:Y:S01]  /*2a00*/  UMOV UR10, 0x30 ;  /* 0x00000030000a7882 */ /* 0x000fe20000000000 */
[----:B----4-:R-:W-:-:S07]  /*2a10*/  UIADD3 UR16, UPT, UPT, UR56, 0x13000, URZ ;  /* 0x0001300038107890 */ /* 0x010fce000fffe0ff */
[----:B------:R1:W-:Y:S01]  /*2a20*/  UTMALDG.5D [UR8], [UR4], desc[UR24] ;  /* 0x00001808040075b4 */ /* 0x0003e20008021000 */
[----:B------:R-:W-:Y:S01]  /*2a30*/  UMOV UR18, 0x50 ;  /* 0x0000005000127882 */ /* 0x000fe20000000000 */
[----:B------:R3:W-:Y:S01]  /*2a40*/  UTMALDG.5D [UR48], [UR4], desc[UR24] ;  /* 0x00001830040075b4 */ /* 0x0007e20008021000 */
[----:B------:R3:W-:Y:S01]  /*2a50*/  UTMALDG.5D [UR16], [UR4], desc[UR24] ;  /* 0x00001810040075b4 */ /* 0x0007e20008021000 */
[----:B-1----:R-:W-:Y:S01]  /*2a60*/  UIADD3 UR8, UPT, UPT, UR56, 0x14000, URZ ;  /* 0x0001400038087890 */ /* 0x002fe2000fffe0ff */
[----:B------:R-:W-:-:S08]  /*2a70*/  UMOV UR10, 0x60 ;  /* 0x00000060000a7882 */ /* 0x000fd00000000000 */
[----:B------:R3:W-:Y:S02]  /*2a80*/  UTMALDG.5D [UR8], [UR4], desc[UR24] ;  /* 0x00001808040075b4 */ /* 0x0007e40008021000 */
[----:B---3--:R-:W-:Y:S01]  /*2a90*/  NOP ;  /* 0x0000000000007918 */ /* 0x008fe20000000000 */
.L_x_61:
[----:B------:R-:W-:Y:S05]  /*2aa0*/  BSYNC.RECONVERGENT B0 ;  /* 0x0000000000007941 */ /* 0x000fea0003800200 */
.L_x_60:
[----:B------:R-:W-:Y:S05]  /*2ab0*/  BRA.U !UP1, `(.L_x_62) ;  /* 0x0000000109047547 */ /* 0x000fea000b800000 */
[----:B------:R-:W-:Y:S05]  /*2ac0*/  BPT.TRAP 0x1 ;  /* 0x000000040000795c */ /* 0x000fea0000300000 */
.L_x_62:
[----:B------:R-:W1:Y:S02]  /*2ad0*/  SYNCS.PHASECHK.TRANS64.TRYWAIT P0, [UR56+0x33838], R6 ;  /* 0x03383806ff0075a7 */ /* 0x000e640008001138 */
[----:B-1----:R-:W-:Y:S05]  /*2ae0*/  @!P0 BRA `(.L_x_63) ;  /* 0x000000d800188947 */ /* 0x002fea0003800000 */
.L_x_255:
[----:B------:R-:W3:Y:S01]  /*2af0*/  LDCU UR4, c[0x0][0x40c] ;  /* 0x00008180ff0477ac */ /* 0x000ee20008000800 */
[----:B------:R-:W4:Y:S01]  /*2b00*/  LDC.64 R10, c[0x0][0x400] ;  /* 0x00010000ff0a7b82 */ /* 0x000f220000000a00 */
[C---:B--2---:R-:W-:Y:S01]  /*2b10*/  IMAD.SHL.U32 R5, R4.reuse, 0x4, RZ ;  /* 0x0000000404057824 */ /* 0x044fe200078e00ff */
[----:B------:R-:W-:Y:S01]  /*2b20*/  LEA R4, R4, UR56, 0x4 ;  /* 0x0000003804047c11 */ /* 0x000fe2000f8e20ff */
[----:B------:R-:W2:Y:S02]  /*2b30*/  LDCU UR5, c[0x0][0x410] ;  /* 0x00008200ff0577ac */ /* 0x000ea40008000800 */
[C---:B------:R-:W-:Y:S01]  /*2b40*/  VIADD R8, R5.reuse, 0x1 ;  /* 0x0000000105087836 */ /* 0x040fe20000000000 */
[C---:B------:R-:W-:Y:S01]  /*2b50*/  IADD3 R7, PT, PT, R5.reuse, 0x2, RZ ;  /* 0x0000000205077810 */ /* 0x040fe20007ffe0ff */
[C---:B-1----:R-:W-:Y:S01]  /*2b60*/  VIADD R2, R5.reuse, 0x3 ;  /* 0x0000000305027836 */ /* 0x042fe20000000000 */
[----:B------:R-:W-:Y:S02]  /*2b70*/  ISETP.GE.AND P3, PT, R5, UR6, PT ;  /* 0x0000000605007c0c */ /* 0x000fe4000bf66270 */
[----:B------:R-:W-:-:S02]  /*2b80*/  ISETP.GE.AND P2, PT, R8, UR6, PT ;  /* 0x0000000608007c0c */ /* 0x000fc4000bf46270 */
[----:B------:R-:W-:Y:S02]  /*2b90*/  ISETP.GE.AND P1, PT, R7, UR6, PT ;  /* 0x0000000607007c0c */ /* 0x000fe4000bf26270 */
[----:B------:R-:W-:Y:S01]  /*2ba0*/  ISETP.GE.AND P0, PT, R2, UR6, PT ;  /* 0x0000000602007c0c */ /* 0x000fe2000bf06270 */
[----:B---3--:R-:W-:-:S04]  /*2bb0*/  UIMAD UR4, UR53, UR4, URZ ;  /* 0x00000004350472a4 */ /* 0x008fc8000f8e02ff */
[----:B--2---:R-:W-:-:S06]  /*2bc0*/  UIMAD UR4, UR54, UR5, UR4 ;  /* 0x00000005360472a4 */ /* 0x004fcc000f8e0204 */
[----:B------:R-:W-:-:S04]  /*2bd0*/  IADD3 R9, PT, PT, R5, UR4, RZ ;  /* 0x0000000405097c10 */ /* 0x000fc8000fffe0ff */
[C---:B------:R-:W-:Y:S01]  /*2be0*/  IADD3 R7, PT, PT, R9.reuse, 0x2, RZ ;  /* 0x0000000209077810 */ /* 0x040fe20007ffe0ff */
[C---:B------:R-:W-:Y:S01]  /*2bf0*/  VIADD R8, R9.reuse, 0x1 ;  /* 0x0000000109087836 */ /* 0x040fe20000000000 */
[C---:B------:R-:W-:Y:S01]  /*2c00*/  IADD3 R2, PT, PT, R9.reuse, 0x3, RZ ;  /* 0x0000000309027810 */ /* 0x040fe20007ffe0ff */
[----:B----4-:R-:W-:-:S04]  /*2c10*/  IMAD.WIDE.U32 R14, R9, 0x4, R10 ;  /* 0x00000004090e7825 */ /* 0x010fc800078e000a */
[--C-:B------:R-:W-:Y:S01]  /*2c20*/  IMAD.WIDE.U32 R8, R8, 0x4, R10.reuse ;  /* 0x0000000408087825 */ /* 0x100fe200078e000a */
[----:B------:R-:W-:Y:S01]  /*2c30*/  @!PT LDS RZ, [RZ] ;  /* 0x00000000fffff984 */ /* 0x000fe20000000800 */
[----:B------:R-:W-:Y:S01]  /*2c40*/  @!PT LDS RZ, [RZ] ;  /* 0x00000000fffff984 */ /* 0x000fe20000000800 */
[----:B------:R-:W-:Y:S01]  /*2c50*/  @!PT LDS RZ, [RZ] ;  /* 0x00000000fffff984 */ /* 0x000fe20000000800 */
[----:B------:R1:W-:Y:S03]  /*2c60*/  LDGSTS.E.LTC128B [R4+0x33000], desc[UR62][R14.64], !P3 ;  /* 0x330000000e047fae */ /* 0x0003e6000d9a123e */
[--C-:B------:R-:W-:Y:S01]  /*2c70*/  IMAD.WIDE.U32 R16, R7, 0x4, R10.reuse ;  /* 0x0000000407107825 */ /* 0x100fe200078e000a */
[----:B------:R1:W-:Y:S03]  /*2c80*/  LDGSTS.E.LTC128B [R4+0x33004], desc[UR62][R8.64], !P2 ;  /* 0x3300400008047fae */ /* 0x0003e6000d1a123e */
[----:B------:R-:W-:Y:S01]  /*2c90*/  IMAD.WIDE.U32 R10, R2, 0x4, R10 ;  /* 0x00000004020a7825 */ /* 0x000fe200078e000a */
[----:B------:R1:W-:Y:S04]  /*2ca0*/  LDGSTS.E.LTC128B [R4+0x33008], desc[UR62][R16.64], !P1 ;  /* 0x3300800010047fae */ /* 0x0003e8000c9a123e */
[----:B------:R1:W-:Y:S01]  /*2cb0*/  LDGSTS.E.LTC128B [R4+0x3300c], desc[UR62][R10.64], !P0 ;  /* 0x3300c0000a047fae */ /* 0x0003e2000c1a123e */
[----:B------:R-:W-:Y:S01]  /*2cc0*/  NOP ;  /* 0x0000000000007918 */ /* 0x000fe20000000000 */
[----:B------:R-:W-:Y:S02]  /*2cd0*/  SYNCS.ARRIVE.TRANS64.RED.A0T1 RZ, [UR56+0x33830], RZ ;  /* 0x033830ffffff79a7 */ /* 0x000fe40008200438 */
[----:B------:R-:W-:Y:S01]  /*2ce0*/  ARRIVES.LDGSTSBAR.64.TRANSCNT [UR56+0x33830] ;  /* 0x03383000ff0079b0 */ /* 0x000fe20008002a38 */
[----:B------:R-:W-:Y:S01]  /*2cf0*/  NOP ;  /* 0x0000000000007918 */ /* 0x000fe20000000000 */
[----:B------:R-:W-:Y:S05]  /*2d00*/  BRA.U !UP1, `(.L_x_64) ;  /* 0x0000000109047547 */ /* 0x000fea000b800000 */
[----:B------:R-:W-:Y:S05]  /*2d10*/  BPT.TRAP 0x1 ;  /* 0x000000040000795c */ /* 0x000fea0000300000 */
.L_x_64:
[----:B------:R-:W-:Y:S01]  /*2d20*/  SYNCS.ARRIVE.TRANS64.A1T0 RZ, [UR56+0x33830], RZ ;  /* 0x033830ffffff79a7 */ /* 0x000fe20008100038 */
[----:B------:R-:W-:Y:S05]  /*2d30*/  BRA.U !UP2, `(.L_x_65) ;  /* 0x000000010a047547 */ /* 0x000fea000b800000 */
[----:B------:R-:W-:Y:S05]  /*2d40*/  BPT.TRAP 0x1 ;  /* 0x000000040000795c */ /* 0x000fea0000300000 */
.L_x_65:
[----:B------:R-:W-:-:S13]  /*2d50*/  ISETP.NE.AND P5, PT, R3, RZ, PT ;  /* 0x000000ff0300720c */ /* 0x000fda0003fa5270 */
[----:B------:R-:W-:Y:S01]  /*2d60*/  @!P5 MOV R7, 0x7000 ;  /* 0x000070000007d802 */ /* 0x000fe20000000f00 */
[----:B------:R-:W2:Y:S02]  /*2d70*/  SYNCS.PHASECHK.TRANS64.TRYWAIT P5, [UR56+0x33828], R6 ;  /* 0x03382806ff0075a7 */ /* 0x000ea400080a1138 */
[----:B--2---:R-:W-:Y:S05]  /*2d80*/  @!P5 BRA `(.L_x_66) ;  /* 0x000000d40088d947 */ /* 0x004fea0003800000 */
.L_x_257:
[----:B------:R-:W-:Y:S01]  /*2d90*/  ISETP.NE.AND P6, PT, R3, RZ, PT ;  /* 0x000000ff0300720c */ /* 0x000fe20003fc5270 */
[----:B------:R-:W-:-:S12]  /*2da0*/  UPLOP3.LUT UP3, UPT, UP4, UP3, UPT, 0xf8, 0x8f ;  /* 0x00000000008f789c */ /* 0x000fd80002767f70 */
[----:B------:R3:W-:Y:S01]  /*2db0*/  @!P6 SYNCS.ARRIVE.TRANS64 RZ, [UR56+0x33820], R7 ;  /* 0x03382007ffffe9a7 */ /* 0x0007e20008000038 */
[----:B------:R-:W-:Y:S05]  /*2dc0*/  BRA.U !UP3, `(.L_x_67) ;  /* 0x000000010b047547 */ /* 0x000fea000b800000 */
[----:B------:R-:W-:Y:S05]  /*2dd0*/  BPT.TRAP 0x1 ;  /* 0x000000040000795c */ /* 0x000fea0000300000 */
.L_x_67:
[----:B------:R-:W-:Y:S01]  /*2de0*/  LOP3.LUT P5, R13, R13, 0x1f, RZ, 0xc0, !PT ;  /* 0x0000001f0d0d7812 */ /* 0x000fe200078ac0ff */
[----:B------:R-:W-:Y:S03]  /*2df0*/  BSSY.RECONVERGENT B0, `(.L_x_68) ;  /* 0x0000004000007945 */ /* 0x000fe60003800200 */
[----:B------:R-:W-:-:S13]  /*2e00*/  PLOP3.LUT P5, PT, P5, P6, PT, 0x8f, 0xf8 ;  /* 0x0000000000f8781c */ /* 0x000fda0002fad177 */
[----:B------:R-:W-:Y:S05]  /*2e10*/  @P5 BRA `(.L_x_69) ;  /* 0x0000000000045947 */ /* 0x000fea0003800000 */
[----:B------:R-:W-:Y:S05]  /*2e20*/  BPT.TRAP 0x1 ;  /* 0x000000040000795c */ /* 0x000fea0000300000 */
.L_x_69:
[----:B------:R-:W-:Y:S05]  /*2e30*/  BSYNC.RECONVERGENT B0 ;  /* 0x0000000000007941 */ /* 0x000fea0003800200 */
.L_x_68:
[----:B------:R-:W-:Y:S05]  /*2e40*/  BRA.U !UP2, `(.L_x_70) ;  /* 0x000000010a047547 */ /* 0x000fea000b800000 */
[----:B------:R-:W-:Y:S05]  /*2e50*/  BPT.TRAP 0x1 ;  /* 0x000000040000795c */ /* 0x000fea0000300000 */
.L_x_70:
[----:B------:R-:W-:Y:S02]  /*2e60*/  ELECT P5, URZ, PT ;  /* 0x0000000000ff782f */ /* 0x000fe400038a0000 */
[----:B--2---:R-:W-:Y:S01]  /*2e70*/  @!P6 MOV R2, 0x7000 ;  /* 0x000070000002e802 */ /* 0x004fe20000000f00 */
[----:B------:R-:W-:Y:S03]  /*2e80*/  BSSY.RECONVERGENT B0, `(.L_x_71) ;  /* 0x0000032000007945 */ /* 0x000fe60003800200 */
[----:B------:R2:W-:Y:S07]  /*2e90*/  @!P6 SYNCS.ARRIVE.TRANS64.RED.A0TR RZ, [UR56+0x33820], R2 ;  /* 0x03382002ffffe9a7 */ /* 0x0005ee0008300438 */
[----:B------:R-:W-:Y:S05]  /*2ea0*/  @!P5 BRA `(.L_x_72) ;  /* 0x0000000000bcd947 */ /* 0x000fea0003800000 */
[----:B------:R-:W4:Y:S01]  /*2eb0*/  LDCU.64 UR6, c[0x0][0x348] ;  /* 0x00006900ff0677ac */ /* 0x000f220008000a00 */
[----:B------:R-:W-:Y:S02]  /*2ec0*/  UIADD3 UR40, UPT, UPT, UR56, 0x7000, URZ ;  /* 0x0000700038287890 */ /* 0x000fe4000fffe0ff */
        /* <DEDUP_REMOVED lines=8> */
[----:B------:R-:W-:Y:S01]  /*2f50*/  UMOV UR45, UR54 ;  /* 0x00000036002d7c82 */ /* 0x000fe20008000000 */
[----:B----4-:R-:W-:Y:S01]  /*2f60*/  UIADD3 UR6, UP0, UPT, UR6, 0x200, URZ ;  /* 0x0000020006067890 */ /* 0x010fe2000ff1e0ff */
[----:B------:R-:W-:Y:S01]  /*2f70*/  UMOV UR18, 0x10 ;  /* 0x0000001000127882 */ /* 0x000fe20000000000 */
[----:B------:R-:W-:-:S02]  /*2f80*/  UMOV UR19, UR59 ;  /* 0x0000003b00137c82 */ /* 0x000fc40008000000 */
[----:B------:R-:W-:Y:S01]  /*2f90*/  UIADD3.X UR7, UPT, UPT, URZ, UR7, URZ, UP0, !UPT ;  /* 0x00000007ff077290 */ /* 0x000fe200087fe4ff */
[----:B------:R-:W-:Y:S01]  /*2fa0*/  UMOV UR20, UR53 ;  /* 0x0000003500147c82 */ /* 0x000fe20008000000 */
[----:B------:R-:W-:Y:S01]  /*2fb0*/  UMOV UR21, UR54 ;  /* 0x0000003600157c82 */ /* 0x000fe20008000000 */
[----:B------:R-:W-:Y:S01]  /*2fc0*/  UMOV UR17, UR41 ;  /* 0x0000002900117c82 */ /* 0x000fe20008000000 */
[----:B------:R-:W-:Y:S01]  /*2fd0*/  UMOV UR10, 0x20 ;  /* 0x00000020000a7882 */ /* 0x000fe20000000000 */
[----:B------:R-:W-:Y:S01]  /*2fe0*/  UMOV UR11, UR59 ;  /* 0x0000003b000b7c82 */ /* 0x000fe20008000000 */
[----:B------:R-:W-:Y:S01]  /*2ff0*/  UMOV UR12, UR53 ;  /* 0x00000035000c7c82 */ /* 0x000fe20008000000 */
[----:B------:R-:W-:Y:S02]  /*3000*/  UMOV UR13, UR54 ;  /* 0x00000036000d7c82 */ /* 0x000fe40008000000 */
[----:B------:R-:W-:Y:S01]  /*3010*/  UTMALDG.4D [UR40], [UR6], desc[UR14] ;  /* 0x00000e28060075b4 */ /* 0x000fe20008019000 */
[----:B------:R-:W-:Y:S01]  /*3020*/  UIADD3 UR32, UPT, UPT, UR56, 0xa000, URZ ;  /* 0x0000a00038207890 */ /* 0x000fe2000fffe0ff */
[----:B------:R-:W-:Y:S01]  /*3030*/  UMOV UR9, UR41 ;  /* 0x0000002900097c82 */ /* 0x000fe20008000000 */
[----:B------:R-:W-:Y:S01]  /*3040*/  UIADD3 UR24, UPT, UPT, UR56, 0xb000, URZ ;  /* 0x0000b00038187890 */ /* 0x000fe2000fffe0ff */
[----:B------:R-:W-:Y:S01]  /*3050*/  UMOV UR34, 0x30 ;  /* 0x0000003000227882 */ /* 0x000fe20000000000 */
[----:B------:R-:W-:Y:S01]  /*3060*/  UMOV UR35, UR59 ;  /* 0x0000003b00237c82 */ /* 0x000fe20008000000 */
[----:B------:R4:W-:Y:S01]  /*3070*/  UTMALDG.4D [UR16], [UR6], desc[UR14] ;  /* 0x00000e10060075b4 */ /* 0x0009e20008019000 */
[----:B------:R-:W-:Y:S01]  /*3080*/  UMOV UR36, UR53 ;  /* 0x0000003500247c82 */ /* 0x000fe20008000000 */
[----:B------:R-:W-:Y:S01]  /*3090*/  UMOV UR37, UR54 ;  /* 0x0000003600257c82 */ /* 0x000fe20008000000 */
[----:B------:R-:W-:Y:S01]  /*30a0*/  UMOV UR33, UR41 ;  /* 0x0000002900217c82 */ /* 0x000fe20008000000 */
[----:B------:R-:W-:Y:S01]  /*30b0*/  UMOV UR26, 0x40 ;  /* 0x00000040001a7882 */ /* 0x000fe20000000000 */
[----:B------:R-:W-:Y:S01]  /*30c0*/  UMOV UR27, UR59 ;  /* 0x0000003b001b7c82 */ /* 0x000fe20008000000 */
[----:B------:R-:W-:Y:S01]  /*30d0*/  UMOV UR28, UR53 ;  /* 0x00000035001c7c82 */ /* 0x000fe20008000000 */
[----:B------:R-:W-:Y:S01]  /*30e0*/  UMOV UR29, UR54 ;  /* 0x00000036001d7c82 */ /* 0x000fe20008000000 */
[----:B------:R5:W-:Y:S01]  /*30f0*/  UTMALDG.4D [UR8], [UR6], desc[UR14] ;  /* 0x00000e08060075b4 */ /* 0x000be20008019000 */
[----:B------:R-:W-:Y:S01]  /*3100*/  UMOV UR25, UR41 ;  /* 0x0000002900197c82 */ /* 0x000fe20008000000 */
[----:B------:R1:W-:Y:S01]  /*3110*/  UTMALDG.4D [UR32], [UR6], desc[UR14] ;  /* 0x00000e20060075b4 */ /* 0x0003e20008019000 */
[----:B------:R1:W-:Y:S01]  /*3120*/  UTMALDG.4D [UR24], [UR6], desc[UR14] ;  /* 0x00000e18060075b4 */ /* 0x0003e20008019000 */
[----:B----4-:R-:W-:Y:S01]  /*3130*/  UIADD3 UR16, UPT, UPT, UR56, 0xc000, URZ ;  /* 0x0000c00038107890 */ /* 0x010fe2000fffe0ff */
[----:B------:R-:W-:Y:S01]  /*3140*/  UMOV UR18, 0x50 ;  /* 0x0000005000127882 */ /* 0x000fe20000000000 */
[----:B-----5:R-:W-:-:S07]  /*3150*/  UIADD3 UR8, UPT, UPT, UR56, 0xd000, URZ ;  /* 0x0000d00038087890 */ /* 0x020fce000fffe0ff */
[----:B------:R1:W-:Y:S01]  /*3160*/  UTMALDG.4D [UR16], [UR6], desc[UR14] ;  /* 0x00000e10060075b4 */ /* 0x0003e20008019000 */
[----:B------:R-:W-:Y:S02]  /*3170*/  UMOV UR10, 0x60 ;  /* 0x00000060000a7882 */ /* 0x000fe40000000000 */
[----:B------:R1:W-:Y:S02]  /*3180*/  UTMALDG.4D [UR8], [UR6], desc[UR14] ;  /* 0x00000e08060075b4 */ /* 0x0003e40008019000 */
[----:B-1----:R-:W-:Y:S01]  /*3190*/  NOP ;  /* 0x0000000000007918 */ /* 0x002fe20000000000 */
.L_x_72:
[----:B------:R-:W-:Y:S05]  /*31a0*/  BSYNC.RECONVERGENT B0 ;  /* 0x0000000000007941 */ /* 0x000fea0003800200 */
.L_x_71:
[----:B------:R-:W-:Y:S01]  /*31b0*/  ELECT P5, URZ, PT ;  /* 0x0000000000ff782f */ /* 0x000fe200038a0000 */
[----:B------:R-:W-:-:S12]  /*31c0*/  BSSY.RECONVERGENT B0, `(.L_x_73) ;  /* 0x000002a000007945 */ /* 0x000fd80003800200 */
[----:B------:R-:W-:Y:S05]  /*31d0*/  @!P5 BRA `(.L_x_74) ;  /* 0x0000000000a0d947 */ /* 0x000fea0003800000 */
[----:B------:R-:W4:Y:S01]  /*31e0*/  LDCU.64 UR6, c[0x0][0x348] ;  /* 0x00006900ff0677ac */ /* 0x000f220008000a00 */
        /* <DEDUP_REMOVED lines=11> */
[----:B----4-:R-:W-:Y:S01]  /*32a0*/  UIADD3 UR6, UP0, UPT, UR6, 0x400, URZ ;  /* 0x0000040006067890 */ /* 0x010fe2000ff1e0ff */
        /* <DEDUP_REMOVED lines=14> */
[----:B----4-:R-:W-:Y:S01]  /*3390*/  UIADD3 UR48, UPT, UPT, UR56, 0x20000, URZ ;  /* 0x0002000038307890 */ /* 0x010fe2000fffe0ff */
[----:B------:R-:W-:Y:S01]  /*33a0*/  UMOV UR50, 0x40 ;  /* 0x0000004000327882 */ /* 0x000fe20000000000 */
[----:B-----5:R-:W-:Y:S01]  /*33b0*/  UIADD3 UR8, UPT, UPT, UR56, 0x1f000, URZ ;  /* 0x0001f00038087890 */ /* 0x020fe2000fffe0ff */
[----:B------:R-:W-:Y:S01]  /*33c0*/  UMOV UR10, 0x30 ;  /* 0x00000030000a7882 */ /* 0x000fe20000000000 */
[----:B-1----:R-:W-:-:S07]  /*33d0*/  UIADD3 UR16, UPT, UPT, UR56, 0x21000, URZ ;  /* 0x0002100038107890 */ /* 0x002fce000fffe0ff */
[----:B------:R1:W-:Y:S01]  /*33e0*/  UTMALDG.5D [UR8], [UR6], desc[UR24] ;  /* 0x00001808060075b4 */ /* 0x0003e20008021000 */
[----:B------:R-:W-:Y:S01]  /*33f0*/  UMOV UR18, 0x50 ;  /* 0x0000005000127882 */ /* 0x000fe20000000000 */
[----:B------:R4:W-:Y:S01]  /*3400*/  UTMALDG.5D [UR48], [UR6], desc[UR24] ;  /* 0x00001830060075b4 */ /* 0x0009e20008021000 */
[----:B------:R4:W-:Y:S01]  /*3410*/  UTMALDG.5D [UR16], [UR6], desc[UR24] ;  /* 0x00001810060075b4 */ /* 0x0009e20008021000 */
[----:B-1----:R-:W-:Y:S01]  /*3420*/  UIADD3 UR8, UPT, UPT, UR56, 0x22000, URZ ;  /* 0x0002200038087890 */ /* 0x002fe2000fffe0ff */
[----:B------:R-:W-:-:S08]  /*3430*/  UMOV UR10, 0x60 ;  /* 0x00000060000a7882 */ /* 0x000fd00000000000 */
[----:B------:R4:W-:Y:S02]  /*3440*/  UTMALDG.5D [UR8], [UR6], desc[UR24] ;  /* 0x00001808060075b4 */ /* 0x0009e40008021000 */
[----:B----4-:R-:W-:Y:S01]  /*3450*/  NOP ;  /* 0x0000000000007918 */ /* 0x010fe20000000000 */
.L_x_74:
[----:B------:R-:W-:Y:S05]  /*3460*/  BSYNC.RECONVERGENT B0 ;  /* 0x0000000000007941 */ /* 0x000fea0003800200 */
.L_x_73:
[----:B------:R-:W-:Y:S05]  /*3470*/  BRA.U !UP1, `(.L_x_75) ;  /* 0x0000000109047547 */ /* 0x000fea000b800000 */
[----:B------:R-:W-:Y:S05]  /*3480*/  BPT.TRAP 0x1 ;  /* 0x000000040000795c */ /* 0x000fea0000300000 */
.L_x_75:
[----:B------:R-:W4:Y:S02]  /*3490*/  SYNCS.PHASECHK.TRANS64.TRYWAIT P5, [UR56+0x33848], R6 ;  /* 0x03384806ff0075a7 */ /* 0x000f2400080a1138 */
[----:B----4-:R-:W-:Y:S05]  /*34a0*/  @!P5 BRA `(.L_x_76) ;  /* 0x000000cc00d8d947 */ /* 0x010fea0003800000 */
.L_x_259:
[----:B------:R-:W4:Y:S01]  /*34b0*/  LDCU UR5, c[0x0][0x424] ;  /* 0x00008480ff0577ac */ /* 0x000f220008000800 */
[----:B-1----:R-:W1:Y:S01]  /*34c0*/  LDC.64 R10, c[0x0][0x418] ;  /* 0x00010600ff0a7b82 */ /* 0x002e620000000a00 */
[----:B------:R-:W5:Y:S01]  /*34d0*/  LDCU UR6, c[0x0][0x428] ;  /* 0x00008500ff0677ac */ /* 0x000f620008000800 */
[----:B----4-:R-:W-:-:S04]  /*34e0*/  UIMAD UR5, UR53, UR5, URZ ;  /* 0x00000005350572a4 */ /* 0x010fc8000f8e02ff */
[----:B-----5:R-:W-:-:S06]  /*34f0*/  UIMAD UR5, UR54, UR6, UR5 ;  /* 0x00000006360572a4 */ /* 0x020fcc000f8e0205 */
[----:B------:R-:W-:-:S04]  /*3500*/  IADD3 R8, PT, PT, R5, UR5, RZ ;  /* 0x0000000505087c10 */ /* 0x000fc8000fffe0ff */
[C---:B---3--:R-:W-:Y:S02]  /*3510*/  IADD3 R7, PT, PT, R8.reuse, 0x1, RZ ;  /* 0x0000000108077810 */ /* 0x048fe40007ffe0ff */
[C---:B--2---:R-:W-:Y:S02]  /*3520*/  IADD3 R6, PT, PT, R8.reuse, 0x2, RZ ;  /* 0x0000000208067810 */ /* 0x044fe40007ffe0ff */
[C---:B------:R-:W-:Y:S01]  /*3530*/  IADD3 R2, PT, PT, R8.reuse, 0x3, RZ ;  /* 0x0000000308027810 */ /* 0x040fe20007ffe0ff */
[----:B-1----:R-:W-:-:S04]  /*3540*/  IMAD.WIDE.U32 R8, R8, 0x4, R10 ;  /* 0x0000000408087825 */ /* 0x002fc800078e000a */
        /* <DEDUP_REMOVED lines=16> */
.L_x_77:
[----:B------:R-:W2:Y:S01]  /*3650*/  LDL R2, [R1+0x4] ;  /* 0x0000040001027983 */ /* 0x000ea20000100800 */
[----:B------:R-:W-:Y:S01]  /*3660*/  SYNCS.ARRIVE.TRANS64.A1T0 RZ, [UR56+0x33840], RZ ;  /* 0x033840ffffff79a7 */ /* 0x000fe20008100038 */
[----:B--2---:R-:W-:-:S13]  /*3670*/  ISETP.NE.AND P0, PT, R2, 0x1, PT ;  /* 0x000000010200780c */ /* 0x004fda0003f05270 */
[----:B------:R-:W-:Y:S05]  /*3680*/  @!P0 EXIT ;  /* 0x000000000000894d */ /* 0x000fea0003800000 */
[----:B------:R-:W2:Y:S01]  /*3690*/  LDC.64 R16, c[0x0][0x400] ;  /* 0x00010000ff107b82 */ /* 0x000ea20000000a00 */
[----:B-1----:R-:W-:Y:S02]  /*36a0*/  HFMA2 R9, -RZ, RZ, 0, 5.9604644775390625e-08 ;  /* 0x00000001ff097431 */ /* 0x002fe400000001ff */
[----:B------:R-:W-:Y:S01]  /*36b0*/  IMAD.MOV.U32 R12, RZ, RZ, RZ ;  /* 0x000000ffff0c7224 */ /* 0x000fe200078e00ff */
[----:B------:R-:W-:Y:S01]  /*36c0*/  CS2R R10, SRZ ;  /* 0x00000000000a7805 */ /* 0x000fe2000001ff00 */
[----:B------:R-:W1:Y:S03]  /*36d0*/  LDCU.64 UR64, c[0x0][0x348] ;  /* 0x00006900ff4077ac */ /* 0x000e660008000a00 */
[----:B------:R-:W3:Y:S01]  /*36e0*/  LDC.64 R14, c[0x0][0x418] ;  /* 0x00010600ff0e7b82 */ /* 0x000ee20000000a00 */
[----:B------:R-:W4:Y:S01]  /*36f0*/  LDCU UR15, c[0x0][0x408] ;  /* 0x00008100ff0f77ac */ /* 0x000f220008000800 */
[----:B------:R-:W1:Y:S01]  /*3700*/  LDCU UR55, c[0x0][0x380] ;  /* 0x00007000ff3777ac */ /* 0x000e620008000800 */
[----:B------:R-:W1:Y:S01]  /*3710*/  LDCU UR23, c[0x0][0x420] ;  /* 0x00008400ff1777ac */ /* 0x000e620008000800 */
[----:B------:R-:W-:Y:S01]  /*3720*/  UMOV UR7, 0x1 ;  /* 0x0000000100077882 */ /* 0x000fe20000000000 */
[----:B------:R-:W-:Y:S01]  /*3730*/  UMOV UR39, URZ ;  /* 0x000000ff00277c82 */ /* 0x000fe20008000000 */
[----:B------:R-:W-:-:S05]  /*3740*/  UMOV UR52, URZ ;  /* 0x000000ff00347c82 */ /* 0x000fca0008000000 */
.L_x_96:
[----:B------:R-:W-:Y:S01]  /*3750*/  UIADD3 UR8, UPT, UPT, UR39, 0x1, URZ ;  /* 0x0000000127087890 */ /* 0x000fe2000fffe0ff */
[----:B------:R-:W-:Y:S01]  /*3760*/  ISETP.NE.AND P0, PT, R0, RZ, PT ;  /* 0x000000ff0000720c */ /* 0x000fe20003f05270 */
[----:B------:R-:W-:Y:S01]  /*3770*/  UIADD3 UR6, UPT, UPT, UR52, 0x1, URZ ;  /* 0x0000000134067890 */ /* 0x000fe2000fffe0ff */
[----:B------:R-:W-:Y:S01]  /*3780*/  BSSY.RECONVERGENT B0, `(.L_x_78) ;  /* 0x0000007000007945 */ /* 0x000fe20003800200 */
[----:B------:R-:W-:Y:S04]  /*3790*/  UISETP.NE.AND UP0, UPT, UR8, UR47, UPT ;  /* 0x0000002f0800728c */ /* 0x000fe8000bf05270 */
[----:B------:R-:W-:Y:S07]  /*37a0*/  USEL UR39, UR8, URZ, UP0 ;  /* 0x000000ff08277287 */ /* 0x000fee0008000000 */
[----:B------:R-:W-:Y:S07]  /*37b0*/  @UP0 UIADD3 UR6, UPT, UPT, UR52, URZ, URZ ;  /* 0x000000ff34060290 */ /* 0x000fee000fffe0ff */
[----:B------:R-:W-:Y:S01]  /*37c0*/  UMOV UR52, UR6 ;  /* 0x0000000600347c82 */ /* 0x000fe20008000000 */
[----:B-12---:R-:W-:Y:S05]  /*37d0*/  @!P0 BRA `(.L_x_79) ;  /* 0x0000000000048947 */ /* 0x006fea0003800000 */
[----:B-1--4-:R-:W-:Y:S05]  /*37e0*/  BPT.TRAP 0x1 ;  /* 0x000000040000795c */ /* 0x012fea0000300000 */
.L_x_79:
[----:B-1--4-:R-:W-:Y:S05]  /*37f0*/  BSYNC.RECONVERGENT B0 ;  /* 0x0000000000007941 */ /* 0x012fea0003800200 */
.L_x_78:
[----:B------:R-:W-:Y:S01]  /*3800*/  ULEA UR49, UR7, UR56, 0x3 ;  /* 0x0000003807317291 */ /* 0x000fe2000f8e18ff */
[----:B------:R-:W-:Y:S02]  /*3810*/  SHF.L.U32 R7, R9, 0x1f, RZ ;  /* 0x0000001f09077819 */ /* 0x000fe400000006ff */
[----:B------:R-:W-:Y:S06]  /*3820*/  ISETP.NE.AND P1, PT, R3, RZ, PT ;  /* 0x000000ff0300720c */ /* 0x000fec0003f25270 */
[----:B------:R-:W1:Y:S07]  /*3830*/  SYNCS.PHASECHK.TRANS64.TRYWAIT P0, [UR49+0x33810], R7 ;  /* 0x03381007ff0075a7 */ /* 0x000e6e0008001131 */
[----:B------:R-:W-:Y:S01]  /*3840*/  @!P1 IMAD.MOV.U32 R6, RZ, RZ, 0x7000 ;  /* 0x00007000ff069424 */ /* 0x000fe200078e00ff */
[----:B-1----:R-:W-:Y:S06]  /*3850*/  @!P0 BRA `(.L_x_80) ;  /* 0x000000cc00048947 */ /* 0x002fec0003800000 */
.L_x_261:
[----:B------:R-:W-:Y:S01]  /*3860*/  ISETP.NE.AND P0, PT, R3, RZ, PT ;  /* 0x000000ff0300720c */ /* 0x000fe20003f05270 */
[----:B------:R-:W-:Y:S11]  /*3870*/  BSSY.RECONVERGENT B0, `(.L_x_81) ;  /* 0x0000005000007945 */ /* 0x000ff60003800200 */
[----:B------:R-:W-:Y:S01]  /*3880*/  @!UPT UIADD3 URZ, UPT, UPT, URZ, URZ, URZ ;  /* 0x000000fffffff290 */ /* 0x000fe2000fffe0ff */
[----:B------:R4:W-:Y:S01]  /*3890*/  @!P0 SYNCS.ARRIVE.TRANS64 RZ, [UR49+0x33800], R6 ;  /* 0x03380006ffff89a7 */ /* 0x0009e20008000031 */
[----:B------:R-:W-:Y:S05]  /*38a0*/  @!P4 BRA `(.L_x_82) ;  /* 0x000000000004c947 */ /* 0x000fea0003800000 */
[----:B------:R-:W-:Y:S05]  /*38b0*/  BPT.TRAP 0x1 ;  /* 0x000000040000795c */ /* 0x000fea0000300000 */
.L_x_82:
[----:B------:R-:W-:Y:S05]  /*38c0*/  BSYNC.RECONVERGENT B0 ;  /* 0x0000000000007941 */ /* 0x000fea0003800200 */
.L_x_81:
[----:B------:R-:W-:Y:S01]  /*38d0*/  ISETP.EQ.OR P6, PT, R13, RZ, P0 ;  /* 0x000000ff0d00720c */ /* 0x000fe200007c2670 */
[----:B------:R-:W-:Y:S11]  /*38e0*/  BSSY.RECONVERGENT B0, `(.L_x_83) ;  /* 0x0000004000007945 */ /* 0x000ff60003800200 */
[----:B------:R-:W-:Y:S01]  /*38f0*/  @!UPT UIADD3 URZ, UPT, UPT, URZ, URZ, URZ ;  /* 0x000000fffffff290 */ /* 0x000fe2000fffe0ff */
[----:B------:R-:W-:Y:S05]  /*3900*/  @P6 BRA `(.L_x_84) ;  /* 0x0000000000046947 */ /* 0x000fea0003800000 */
[----:B------:R-:W-:Y:S05]  /*3910*/  BPT.TRAP 0x1 ;  /* 0x000000040000795c */ /* 0x000fea0000300000 */
.L_x_84:
[----:B------:R-:W-:Y:S05]  /*3920*/  BSYNC.RECONVERGENT B0 ;  /* 0x0000000000007941 */ /* 0x000fea0003800200 */
.L_x_83:
[----:B------:R-:W-:Y:S01]  /*3930*/  UIADD3 UR58, UP0, UPT, UR64, 0x300, URZ ;  /* 0x00000300403a7890 */ /* 0x000fe2000ff1e0ff */
[----:B-1----:R-:W5:Y:S01]  /*3940*/  LDL R2, [R1] ;  /* 0x0000000001027983 */ /* 0x002f620000100800 */
[----:B------:R-:W-:Y:S02]  /*3950*/  UIMAD UR6, UR7, 0x7000, UR56 ;  /* 0x00007000070678a4 */ /* 0x000fe4000f8e0238 */
[----:B------:R-:W-:Y:S02]  /*3960*/  UIADD3 UR49, UPT, UPT, UR49, 0x33800, URZ ;  /* 0x0003380031317890 */ /* 0x000fe4000fffe0ff */
[----:B------:R-:W-:Y:S02]  /*3970*/  USHF.L.U32 UR51, UR39, 0x7, URZ ;  /* 0x0000000727337899 */ /* 0x000fe400080006ff */
[----:B------:R-:W-:Y:S02]  /*3980*/  UIADD3.X UR59, UPT, UPT, URZ, UR65, URZ, UP0, !UPT ;  /* 0x00000041ff3b7290 */ /* 0x000fe400087fe4ff */
[----:B------:R-:W-:Y:S01]  /*3990*/  UIADD3 UR48, UPT, UPT, UR6, 0xe000, URZ ;  /* 0x0000e00006307890 */ /* 0x000fe2000fffe0ff */
[----:B------:R-:W-:Y:S01]  /*39a0*/  UMOV UR60, 0x0 ;  /* 0x00000000003c7882 */ /* 0x000fe20000000000 */
[----:B------:R-:W-:Y:S01]  /*39b0*/  UMOV UR61, 0x10000000 ;  /* 0x10000000003d7882 */ /* 0x000fe20000000000 */
[----:B------:R-:W-:Y:S01]  /*39c0*/  UMOV UR50, URZ ;  /* 0x000000ff00327c82 */ /* 0x000fe20008000000 */
[----:B------:R-:W-:Y:S01]  /*39d0*/  UIADD3 UR40, UPT, UPT, UR6, 0xf000, URZ ;  /* 0x0000f00006287890 */ /* 0x000fe2000fffe0ff */
[----:B------:R-:W-:Y:S01]  /*39e0*/  UMOV UR42, 0x10 ;  /* 0x00000010002a7882 */ /* 0x000fe20000000000 */
[----:B------:R-:W-:Y:S03]  /*39f0*/  UMOV UR44, UR52 ;  /* 0x00000034002c7c82 */ /* 0x000fe60008000000 */
[----:B------:R-:W-:Y:S01]  /*3a00*/  UTMALDG.5D [UR48], [UR58], desc[UR60] ;  /* 0x00003c303a0075b4 */ /* 0x000fe20008021000 */
[----:B------:R-:W-:Y:S01]  /*3a10*/  UMOV UR45, UR53 ;  /* 0x00000035002d7c82 */ /* 0x000fe20008000000 */
[----:B------:R-:W-:Y:S01]  /*3a20*/  UMOV UR46, UR54 ;  /* 0x00000036002e7c82 */ /* 0x000fe20008000000 */
[----:B------:R-:W-:Y:S01]  /*3a30*/  UMOV UR41, UR49 ;  /* 0x0000003100297c82 */ /* 0x000fe20008000000 */
[----:B------:R-:W-:Y:S01]  /*3a40*/  UMOV UR43, UR51 ;  /* 0x00000033002b7c82 */ /* 0x000fe20008000000 */
[----:B------:R-:W-:Y:S01]  /*3a50*/  UIADD3 UR8, UPT, UPT, UR6, 0x10000, URZ ;  /* 0x0001000006087890 */ /* 0x000fe2000fffe0ff */
[----:B------:R-:W-:Y:S01]  /*3a60*/  UMOV UR10, 0x20 ;  /* 0x00000020000a7882 */ /* 0x000fe20000000000 */
[----:B------:R-:W-:Y:S01]  /*3a70*/  UTMALDG.5D [UR40], [UR58], desc[UR60] ;  /* 0x00003c283a0075b4 */ /* 0x000fe20008021000 */
[----:B------:R-:W-:Y:S01]  /*3a80*/  UMOV UR12, UR52 ;  /* 0x00000034000c7c82 */ /* 0x000fe20008000000 */
[----:B------:R-:W-:Y:S01]  /*3a90*/  UMOV UR13, UR53 ;  /* 0x00000035000d7c82 */ /* 0x000fe20008000000 */
[----:B------:R-:W-:Y:S01]  /*3aa0*/  UMOV UR14, UR54 ;  /* 0x00000036000e7c82 */ /* 0x000fe20008000000 */
[----:B------:R-:W-:Y:S01]  /*3ab0*/  UMOV UR9, UR49 ;  /* 0x0000003100097c82 */ /* 0x000fe20008000000 */
[----:B------:R-:W-:Y:S01]  /*3ac0*/  UMOV UR11, UR51 ;  /* 0x00000033000b7c82 */ /* 0x000fe20008000000 */
[----:B------:R-:W-:Y:S01]  /*3ad0*/  UIADD3 UR32, UPT, UPT, UR6, 0x11000, URZ ;  /* 0x0001100006207890 */ /* 0x000fe2000fffe0ff */
[----:B------:R1:W-:Y:S01]  /*3ae0*/  UTMALDG.5D [UR8], [UR58], desc[UR60] ;  /* 0x00003c083a0075b4 */ /* 0x0003e20008021000 */
[----:B------:R-:W-:Y:S01]  /*3af0*/  UMOV UR34, 0x30 ;  /* 0x0000003000227882 */ /* 0x000fe20000000000 */
        /* <DEDUP_REMOVED lines=22> */
[----:B------:R1:W-:Y:S02]  /*3c60*/  UTMALDG.5D [UR16], [UR58], desc[UR60] ;  /* 0x00003c103a0075b4 */ /* 0x0003e40008021000 */
[----:B-1----:R-:W-:Y:S01]  /*3c70*/  UIADD3 UR8, UPT, UPT, UR6, 0x14000, URZ ;  /* 0x0001400006087890 */ /* 0x002fe2000fffe0ff */
[----:B------:R-:W-:Y:S08]  /*3c80*/  UMOV UR10, 0x60 ;  /* 0x00000060000a7882 */ /* 0x000ff00000000000 */
[----:B------:R1:W-:Y:S01]  /*3c90*/  UTMALDG.5D [UR8], [UR58], desc[UR60] ;  /* 0x00003c083a0075b4 */ /* 0x0003e20008021000 */
[----:B-----5:R-:W-:Y:S11]  /*3ca0*/  R2UR UR57, R2 ;  /* 0x00000000023972ca */ /* 0x020ff600000e0000 */
[----:B------:R-:W-:Y:S02]  /*3cb0*/  @!UPT UIADD3 URZ, UPT, UPT, URZ, URZ, URZ ;  /* 0x000000fffffff290 */ /* 0x000fe4000fffe0ff */
[----:B------:R-:W-:Y:S09]  /*3cc0*/  UISETP.NE.AND UP1, UPT, UR57, 0x1, UPT ;  /* 0x000000013900788c */ /* 0x000ff2000bf25270 */
[----:B-1----:R-:W-:Y:S05]  /*3cd0*/  BRA.U !UP1, `(.L_x_85) ;  /* 0x0000000109047547 */ /* 0x002fea000b800000 */
[----:B------:R-:W-:Y:S05]  /*3ce0*/  BPT.TRAP 0x1 ;  /* 0x000000040000795c */ /* 0x000fea0000300000 */
.L_x_85:
[----:B----4-:R-:W-:Y:S04]  /*3cf0*/  SHF.L.U32 R6, R11, 0x1f, RZ ;  /* 0x0000001f0b067819 */ /* 0x010fe800000006ff */
[----:B------:R-:W1:Y:S02]  /*3d00*/  SYNCS.PHASECHK.TRANS64.TRYWAIT P0, [UR56+0x33838], R6 ;  /* 0x03383806ff0075a7 */ /* 0x000e640008001138 */
[----:B-1----:R-:W-:Y:S05]  /*3d10*/  @!P0 BRA `(.L_x_86) ;  /* 0x000000c400ec8947 */ /* 0x002fea0003800000 */
.L_x_263:
[----:B------:R-:W-:Y:S02]  /*3d20*/  USHF.L.U32 UR27, UR39, 0x7, URZ ;  /* 0x00000007271b7899 */ /* 0x000fe400080006ff */
[----:B------:R-:W-:Y:S04]  /*3d30*/  UIMAD UR6, UR52, UR15, UR4 ;  /* 0x0000000f340672a4 */ /* 0x000fe8000f8e0204 */
[----:B-1----:R-:W-:Y:S04]  /*3d40*/  VIADD R2, R5, UR27 ;  /* 0x0000001b05027c36 */ /* 0x002fe80008000000 */
[C---:B------:R-:W-:Y:S01]  /*3d50*/  VIADD R6, R2.reuse, UR6 ;  /* 0x0000000602067c36 */ /* 0x040fe20008000000 */
[C---:B------:R-:W-:Y:S01]  /*3d60*/  ISETP.GE.AND P3, PT, R2.reuse, UR55, PT ;  /* 0x0000003702007c0c */ /* 0x040fe2000bf66270 */
[----:B------:R-:W-:Y:S02]  /*3d70*/  VIADD R18, R2, 0x1 ;  /* 0x0000000102127836 */ /* 0x000fe40000000000 */
[C---:B------:R-:W-:Y:S01]  /*3d80*/  VIADD R7, R6.reuse, 0x2 ;  /* 0x0000000206077836 */ /* 0x040fe20000000000 */
[CC--:B--2---:R-:W-:Y:S01]  /*3d90*/  LEA R22, P0, R6.reuse, R16.reuse, 0x2 ;  /* 0x0000001006167211 */ /* 0x0c4fe200078010ff */
[----:B------:R-:W-:Y:S01]  /*3da0*/  VIADD R8, R6, 0x1 ;  /* 0x0000000106087836 */ /* 0x000fe20000000000 */
[----:B------:R-:W-:Y:S02]  /*3db0*/  ISETP.GE.AND P2, PT, R18, UR55, PT ;  /* 0x0000003712007c0c */ /* 0x000fe4000bf46270 */
[CC--:B------:R-:W-:Y:S01]  /*3dc0*/  LEA.HI.X R23, R6.reuse, R17.reuse, RZ, 0x2, P0 ;  /* 0x0000001106177211 */ /* 0x0c0fe200000f14ff */
[----:B------:R-:W-:Y:S01]  /*3dd0*/  VIADD R6, R6, 0x3 ;  /* 0x0000000306067836 */ /* 0x000fe20000000000 */
[CC--:B------:R-:W-:Y:S02]  /*3de0*/  LEA R18, P0, R7.reuse, R16.reuse, 0x2 ;  /* 0x0000001007127211 */ /* 0x0c0fe400078010ff */
[-C--:B------:R-:W-:Y:S01]  /*3df0*/  LEA R20, P1, R8, R16.reuse, 0x2 ;  /* 0x0000001008147211 */ /* 0x080fe200078210ff */
[----:B------:R-:W-:Y:S01]  /*3e00*/  @!PT LDS RZ, [RZ] ;  /* 0x00000000fffff984 */ /* 0x000fe20000000800 */
[----:B------:R-:W-:Y:S01]  /*3e10*/  @!PT LDS RZ, [RZ] ;  /* 0x00000000fffff984 */ /* 0x000fe20000000800 */
[----:B------:R-:W-:Y:S01]  /*3e20*/  @!PT LDS RZ, [RZ] ;  /* 0x00000000fffff984 */ /* 0x000fe20000000800 */
[----:B------:R1:W-:Y:S01]  /*3e30*/  LDGSTS.E.LTC128B [R4+0x33000], desc[UR62][R22.64], !P3 ;  /* 0x3300000016047fae */ /* 0x0003e2000d9a123e */
[-C--:B------:R-:W-:Y:S01]  /*3e40*/  LEA.HI.X R19, R7, R17.reuse, RZ, 0x2, P0 ;  /* 0x0000001107137211 */ /* 0x080fe200000f14ff */
[----:B------:R-:W-:Y:S01]  /*3e50*/  VIADD R7, R2, 0x2 ;  /* 0x0000000202077836 */ /* 0x000fe20000000000 */
[----:B------:R-:W-:Y:S02]  /*3e60*/  LEA R24, P0, R6, R16, 0x2 ;  /* 0x0000001006187211 */ /* 0x000fe400078010ff */
[-C--:B------:R-:W-:Y:S02]  /*3e70*/  LEA.HI.X R21, R8, R17.reuse, RZ, 0x2, P1 ;  /* 0x0000001108157211 */ /* 0x080fe400008f14ff */
[----:B------:R-:W-:Y:S01]  /*3e80*/  LEA.HI.X R25, R6, R17, RZ, 0x2, P0 ;  /* 0x0000001106197211 */ /* 0x000fe200000f14ff */
[----:B------:R-:W-:Y:S01]  /*3e90*/  VIADD R6, R2, 0x3 ;  /* 0x0000000302067836 */ /* 0x000fe20000000000 */
[----:B------:R-:W-:Y:S01]  /*3ea0*/  ISETP.GE.AND P1, PT, R7, UR55, PT ;  /* 0x0000003707007c0c */ /* 0x000fe2000bf26270 */
[----:B------:R1:W-:Y:S03]  /*3eb0*/  LDGSTS.E.LTC128B [R4+0x33004], desc[UR62][R20.64], !P2 ;  /* 0x3300400014047fae */ /* 0x0003e6000d1a123e */
[----:B------:R-:W-:Y:S09]  /*3ec0*/  ISETP.GE.AND P0, PT, R6, UR55, PT ;  /* 0x0000003706007c0c */ /* 0x000ff2000bf06270 */
        /* <DEDUP_REMOVED lines=8> */
.L_x_87:
[----:B------:R-:W-:Y:S01]  /*3f50*/  SYNCS.ARRIVE.TRANS64.A1T0 RZ, [UR56+0x33830], RZ ;  /* 0x033830ffffff79a7 */ /* 0x000fe20008100038 */
[----:B------:R-:W-:Y:S05]  /*3f60*/  BRA.U !UP2, `(.L_x_88) ;  /* 0x000000010a047547 */ /* 0x000fea000b800000 */
[----:B------:R-:W-:Y:S05]  /*3f70*/  BPT.TRAP 0x1 ;  /* 0x000000040000795c */ /* 0x000fea0000300000 */
.L_x_88:
[----:B------:R-:W-:Y:S02]  /*3f80*/  ISETP.NE.AND P5, PT, R3, RZ, PT ;  /* 0x000000ff0300720c */ /* 0x000fe40003fa5270 */
[----:B------:R-:W-:Y:S11]  /*3f90*/  SHF.L.U32 R8, R10, 0x1f, RZ ;  /* 0x0000001f0a087819 */ /* 0x000ff600000006ff */
[----:B------:R-:W-:Y:S01]  /*3fa0*/  @!P5 IMAD.MOV.U32 R7, RZ, RZ, 0x7000 ;  /* 0x00007000ff07d424 */ /* 0x000fe200078e00ff */
[----:B------:R-:W2:Y:S02]  /*3fb0*/  SYNCS.PHASECHK.TRANS64.TRYWAIT P5, [UR56+0x33828], R8 ;  /* 0x03382808ff0075a7 */ /* 0x000ea400080a1138 */
[----:B--2---:R-:W-:Y:S05]  /*3fc0*/  @!P5 BRA `(.L_x_89) ;  /* 0x000000c40058d947 */ /* 0x004fea0003800000 */
.L_x_265:
[----:B------:R-:W-:Y:S11]  /*3fd0*/  ISETP.NE.AND P5, PT, R3, RZ, PT ;  /* 0x000000ff0300720c */ /* 0x000ff60003fa5270 */
[----:B------:R-:W-:Y:S02]  /*3fe0*/  @!UPT UIADD3 URZ, UPT, UPT, URZ, URZ, URZ ;  /* 0x000000fffffff290 */ /* 0x000fe4000fffe0ff */
[----:B------:R4:W-:Y:S01]  /*3ff0*/  @!P5 SYNCS.ARRIVE.TRANS64 RZ, [UR56+0x33820], R7 ;  /* 0x03382007ffffd9a7 */ /* 0x0009e20008000038 */
[----:B------:R-:W-:Y:S05]  /*4000*/  BRA.U !UP3, `(.L_x_90) ;  /* 0x000000010b047547 */ /* 0x000fea000b800000 */
[----:B------:R-:W-:Y:S05]  /*4010*/  BPT.TRAP 0x1 ;  /* 0x000000040000795c */ /* 0x000fea0000300000 */
.L_x_90:
[----:B------:R-:W-:Y:S04]  /*4020*/  BSSY.RECONVERGENT B0, `(.L_x_91) ;  /* 0x0000003000007945 */ /* 0x000fe80003800200 */
[----:B------:R-:W-:Y:S05]  /*4030*/  @P6 BRA `(.L_x_92) ;  /* 0x0000000000046947 */ /* 0x000fea0003800000 */
[----:B------:R-:W-:Y:S05]  /*4040*/  BPT.TRAP 0x1 ;  /* 0x000000040000795c */ /* 0x000fea0000300000 */
.L_x_92:
[----:B------:R-:W-:Y:S05]  /*4050*/  BSYNC.RECONVERGENT B0 ;  /* 0x0000000000007941 */ /* 0x000fea0003800200 */
.L_x_91:
[----:B------:R-:W-:Y:S02]  /*4060*/  UIADD3 UR6, UP0, UPT, UR64, 0x400, URZ ;  /* 0x0000040040067890 */ /* 0x000fe4000ff1e0ff */
[----:B------:R-:W-:Y:S02]  /*4070*/  UIADD3 UR25, UPT, UPT, UR56, 0x33820, URZ ;  /* 0x0003382038197890 */ /* 0x000fe4000fffe0ff */
[----:B------:R-:W-:Y:S02]  /*4080*/  UIADD3 UR24, UPT, UPT, UR56, 0x1c000, URZ ;  /* 0x0001c00038187890 */ /* 0x000fe4000fffe0ff */
[----:B------:R-:W-:Y:S01]  /*4090*/  UIADD3.X UR7, UPT, UPT, URZ, UR65, URZ, UP0, !UPT ;  /* 0x00000041ff077290 */ /* 0x000fe200087fe4ff */
[----:B------:R-:W-:Y:S01]  /*40a0*/  UMOV UR40, 0x0 ;  /* 0x0000000000287882 */ /* 0x000fe20000000000 */
[----:B------:R-:W-:Y:S01]  /*40b0*/  UMOV UR41, 0x10000000 ;  /* 0x1000000000297882 */ /* 0x000fe20000000000 */
[----:B------:R-:W-:Y:S01]  /*40c0*/  UMOV UR26, URZ ;  /* 0x000000ff001a7c82 */ /* 0x000fe20008000000 */
[----:B------:R-:W-:Y:S01]  /*40d0*/  UMOV UR28, UR52 ;  /* 0x00000034001c7c82 */ /* 0x000fe20008000000 */
[----:B------:R-:W-:Y:S01]  /*40e0*/  UMOV UR29, UR53 ;  /* 0x00000035001d7c82 */ /* 0x000fe20008000000 */
[----:B------:R-:W-:Y:S01]  /*40f0*/  UMOV UR30, UR54 ;  /* 0x00000036001e7c82 */ /* 0x000fe20008000000 */
[----:B------:R-:W-:Y:S02]  /*4100*/  UIADD3 UR16, UPT, UPT, UR56, 0x1d000, URZ ;  /* 0x0001d00038107890 */ /* 0x000fe4000fffe0ff */
        /* <DEDUP_REMOVED lines=22> */
[----:B------:R-:W-:Y:S02]  /*4270*/  UMOV UR33, UR25 ;  /* 0x0000001900217c82 */ /* 0x000fe40008000000 */
[----:B------:R1:W-:Y:S01]  /*4280*/  UTMALDG.5D [UR32], [UR6], desc[UR40] ;  /* 0x00002820060075b4 */ /* 0x0003e20008021000 */
[----:B-----5:R-:W-:Y:S01]  /*4290*/  UIADD3 UR24, UPT, UPT, UR56, 0x20000, URZ ;  /* 0x0002000038187890 */ /* 0x020fe2000fffe0ff */
[----:B------:R-:W-:Y:S01]  /*42a0*/  UMOV UR26, 0x40 ;  /* 0x00000040001a7882 */ /* 0x000fe20000000000 */
[----:B-1----:R-:W-:Y:S07]  /*42b0*/  UIADD3 UR16, UPT, UPT, UR56, 0x21000, URZ ;  /* 0x0002100038107890 */ /* 0x002fee000fffe0ff */
[----:B------:R1:W-:Y:S01]  /*42c0*/  UTMALDG.5D [UR24], [UR6], desc[UR40] ;  /* 0x00002818060075b4 */ /* 0x0003e20008021000 */
[----:B------:R-:W-:Y:S01]  /*42d0*/  UMOV UR18, 0x50 ;  /* 0x0000005000127882 */ /* 0x000fe20000000000 */
[----:B--2---:R-:W-:Y:S01]  /*42e0*/  UIADD3 UR8, UPT, UPT, UR56, 0x22000, URZ ;  /* 0x0002200038087890 */ /* 0x004fe2000fffe0ff */
[----:B------:R1:W-:Y:S01]  /*42f0*/  UTMALDG.5D [UR16], [UR6], desc[UR40] ;  /* 0x00002810060075b4 */ /* 0x0003e20008021000 */
[----:B------:R-:W-:Y:S07]  /*4300*/  UMOV UR10, 0x60 ;  /* 0x00000060000a7882 */ /* 0x000fee0000000000 */
[----:B------:R1:W-:Y:S02]  /*4310*/  UTMALDG.5D [UR8], [UR6], desc[UR40] ;  /* 0x00002808060075b4 */ /* 0x0003e40008021000 */
[----:B-1----:R-:W-:Y:S05]  /*4320*/  BRA.U !UP1, `(.L_x_93) ;  /* 0x0000000109047547 */ /* 0x002fea000b800000 */
[----:B------:R-:W-:Y:S05]  /*4330*/  BPT.TRAP 0x1 ;  /* 0x000000040000795c */ /* 0x000fea0000300000 */
.L_x_93:
[----:B----4-:R-:W-:Y:S04]  /*4340*/  SHF.L.U32 R7, R12, 0x1f, RZ ;  /* 0x0000001f0c077819 */ /* 0x010fe800000006ff */
[----:B------:R-:W1:Y:S02]  /*4350*/  SYNCS.PHASECHK.TRANS64.TRYWAIT P5, [UR56+0x33848], R7 ;  /* 0x03384807ff0075a7 */ /* 0x000e6400080a1138 */
[----:B-1----:R-:W-:Y:S05]  /*4360*/  @!P5 BRA `(.L_x_94) ;  /* 0x000000c00088d947 */ /* 0x002fea0003800000 */
.L_x_267:
[----:B------:R-:W-:Y:S06]  /*4370*/  UIMAD UR6, UR52, UR23, UR5 ;  /* 0x00000017340672a4 */ /* 0x000fec000f8e0205 */
[----:B-1----:R-:W-:Y:S04]  /*4380*/  VIADD R6, R2, UR6 ;  /* 0x0000000602067c36 */ /* 0x002fe80008000000 */
[C---:B------:R-:W-:Y:S01]  /*4390*/  VIADD R2, R6.reuse, 0x1 ;  /* 0x0000000106027836 */ /* 0x040fe20000000000 */
[CC--:B---3--:R-:W-:Y:S04]  /*43a0*/  LEA R20, P5, R6.reuse, R14.reuse, 0x2 ;  /* 0x0000000e06147211 */ /* 0x0c8fe800078a10ff */
[-C--:B------:R-:W-:Y:S02]  /*43b0*/  LEA.HI.X R21, R6, R15.reuse, RZ, 0x2, P5 ;  /* 0x0000000f06157211 */ /* 0x080fe400028f14ff */
[CC--:B------:R-:W-:Y:S03]  /*43c0*/  LEA R18, P5, R2.reuse, R14.reuse, 0x2 ;  /* 0x0000000e02127211 */ /* 0x0c0fe600078a10ff */
[----:B------:R-:W-:Y:S01]  /*43d0*/  @!PT LDS RZ, [RZ] ;  /* 0x00000000fffff984 */ /* 0x000fe20000000800 */
[----:B------:R-:W-:Y:S01]  /*43e0*/  @!PT LDS RZ, [RZ] ;  /* 0x00000000fffff984 */ /* 0x000fe20000000800 */
[----:B------:R-:W-:Y:S01]  /*43f0*/  @!PT LDS RZ, [RZ] ;  /* 0x00000000fffff984 */ /* 0x000fe20000000800 */
[----:B------:R1:W-:Y:S01]  /*4400*/  LDGSTS.E.LTC128B [R4+0x33200], desc[UR62][R20.64], !P3 ;  /* 0x3320000014047fae */ /* 0x0003e2000d9a123e */
[-C--:B------:R-:W-:Y:S01]  /*4410*/  LEA.HI.X R19, R2, R15.reuse, RZ, 0x2, P5 ;  /* 0x0000000f02137211 */ /* 0x080fe200028f14ff */
[C---:B------:R-:W-:Y:S02]  /*4420*/  VIADD R2, R6.reuse, 0x2 ;  /* 0x0000000206027836 */ /* 0x040fe40000000000 */
[----:B------:R-:W-:Y:S02]  /*4430*/  VIADD R6, R6, 0x3 ;  /* 0x0000000306067836 */ /* 0x000fe40000000000 */
[----:B------:R1:W-:Y:S01]  /*4440*/  LDGSTS.E.LTC128B [R4+0x33204], desc[UR62][R18.64], !P2 ;  /* 0x3320400012047fae */ /* 0x0003e2000d1a123e */
[CC--:B------:R-:W-:Y:S04]  /*4450*/  LEA R22, P5, R2.reuse, R14.reuse, 0x2 ;  /* 0x0000000e02167211 */ /* 0x0c0fe800078a10ff */
[-C--:B------:R-:W-:Y:S02]  /*4460*/  LEA.HI.X R23, R2, R15.reuse, RZ, 0x2, P5 ;  /* 0x0000000f02177211 */ /* 0x080fe400028f14ff */
[C---:B------:R-:W-:Y:S03]  /*4470*/  LEA R24, P5, R6.reuse, R14, 0x2 ;  /* 0x0000000e06187211 */ /* 0x040fe600078a10ff */
[----:B------:R1:W-:Y:S01]  /*4480*/  LDGSTS.E.LTC128B [R4+0x33208], desc[UR62][R22.64], !P1 ;  /* 0x3320800016047fae */ /* 0x0003e2000c9a123e */
[----:B------:R-:W-:Y:S05]  /*4490*/  LEA.HI.X R25, R6, R15, RZ, 0x2, P5 ;  /* 0x0000000f06197211 */ /* 0x000fea00028f14ff */
[----:B------:R1:W-:Y:S01]  /*44a0*/  LDGSTS.E.LTC128B [R4+0x3320c], desc[UR62][R24.64], !P0 ;  /* 0x3320c00018047fae */ /* 0x0003e2000c1a123e */
[----:B------:R-:W-:Y:S01]  /*44b0*/  NOP ;  /* 0x0000000000007918 */ /* 0x000fe20000000000 */
[----:B------:R-:W-:Y:S02]  /*44c0*/  SYNCS.ARRIVE.TRANS64.RED.A0T1 RZ, [UR56+0x33840], RZ ;  /* 0x033840ffffff79a7 */ /* 0x000fe40008200438 */
[----:B------:R-:W-:Y:S01]  /*44d0*/  ARRIVES.LDGSTSBAR.64.TRANSCNT [UR56+0x33840] ;  /* 0x03384000ff0079b0 */ /* 0x000fe20008002a38 */
[----:B------:R-:W-:Y:S01]  /*44e0*/  NOP ;  /* 0x0000000000007918 */ /* 0x000fe20000000000 */
[----:B------:R-:W-:Y:S05]  /*44f0*/  BRA.U !UP1, `(.L_x_95) ;  /* 0x0000000109047547 */ /* 0x000fea000b800000 */
[----:B------:R-:W-:Y:S05]  /*4500*/  BPT.TRAP 0x1 ;  /* 0x000000040000795c */ /* 0x000fea0000300000 */
.L_x_95:
[----:B------:R-:W-:Y:S01]  /*4510*/  LOP3.LUT R12, R12, 0x1, RZ, 0x3c, !PT ;  /* 0x000000010c0c7812 */ /* 0x000fe200078e3cff */
[----:B------:R-:W-:Y:S01]  /*4520*/  SYNCS.ARRIVE.TRANS64.A1T0 RZ, [UR56+0x33840], RZ ;  /* 0x033840ffffff79a7 */ /* 0x000fe20008100038 */
[----:B------:R-:W2:Y:S01]  /*4530*/  LDL.LU R2, [R1+0x4] ;  /* 0x0000040001027983 */ /* 0x000ea20000300800 */
[----:B------:R-:W-:Y:S01]  /*4540*/  LOP3.LUT R11, R11, 0x1, RZ, 0x3c, !PT ;  /* 0x000000010b0b7812 */ /* 0x000fe200078e3cff */
[----:B------:R-:W-:Y:S01]  /*4550*/  UISETP.NE.AND UP0, UPT, UR31, 0x2, UPT ;  /* 0x000000021f00788c */ /* 0x000fe2000bf05270 */
[----:B------:R-:W-:Y:S03]  /*4560*/  LOP3.LUT R10, R10, 0x1, RZ, 0x3c, !PT ;  /* 0x000000010a0a7812 */ /* 0x000fe600078e3cff */
[----:B------:R-:W-:Y:S02]  /*4570*/  USEL UR6, URZ, 0x1, UP0 ;  /* 0x00000001ff067887 */ /* 0x000fe40008000000 */
[----:B------:R-:W-:Y:S04]  /*4580*/  USEL UR7, UR31, URZ, UP0 ;  /* 0x000000ff1f077287 */ /* 0x000fe80008000000 */
[----:B------:R-:W-:Y:S02]  /*4590*/  LOP3.LUT R9, R9, UR6, RZ, 0x3c, !PT ;  /* 0x0000000609097c12 */ /* 0x000fe4000f8e3cff */
[C---:B--2---:R-:W-:Y:S01]  /*45a0*/  ISETP.GT.U32.AND P0, PT, R2.reuse, 0x2, PT ;  /* 0x000000020200780c */ /* 0x044fe20003f04070 */
[----:B------:R-:W-:Y:S05]  /*45b0*/  VIADD R2, R2, 0xffffffff ;  /* 0xffffffff02027836 */ /* 0x000fea0000000000 */
[----:B------:R2:W-:Y:S07]  /*45c0*/  STL [R1+0x4], R2 ;  /* 0x0000040201007387 */ /* 0x0005ee0000100800 */
[----:B------:R-:W-:Y:S05]  /*45d0*/  @P0 BRA `(.L_x_96) ;  /* 0xfffffff0005c0947 */ /* 0x000fea000383ffff */
[----:B------:R-:W-:Y:S05]  /*45e0*/  EXIT ;  /* 0x000000000000794d */ /* 0x000fea0003800000 */
.L_x_314:
[----:B------:R-:W-:-:S08]  /*45f0*/  NOP ;  /* 0x0000000000007918 */ /* 0x000fd00000000000 */
[----:B------:R-:W1:-:S00]  /*4600*/  USETMAXREG.DEALLOC.CTAPOOL 0x60 ;  /* 0x00000060000079c8 */ /* 0x000e4000080e0500 */
[----:B------:R-:W2:Y:S01]  /*4610*/  S2UR UR24, SR_CgaCtaId ;  /* 0x00000000001879c3 */ /* 0x000ea20000008800 */
[----:B------:R-:W-:Y:S01]  /*4620*/  UMOV UR4, 0x40 ;  /* 0x0000004000047882 */ /* 0x000fe20000000000 */
[----:B------:R-:W-:Y:S01]  /*4630*/  NOP ;  /* 0x0000000000007918 */ /* 0x000fe20000000000 */
[----:B--2---:R-:W-:-:S03]  /*4640*/  ULEA UR5, UR24, UR4, 0x18 ;  /* 0x0000000418057291 */ /* 0x004fc6000f8ec0ff */
[----:B------:R-:W-:Y:S02]  /*4650*/  UMOV UR4, 0x400 ;  /* 0x0000040000047882 */ /* 0x000fe40000000000 */
[----:B------:R-:W-:-:S04]  /*4660*/  ULEA UR24, UR24, UR4, 0x18 ;  /* 0x0000000418187291 */ /* 0x000fc8000f8ec0ff */
[----:B-1----:R-:W1:Y:S02]  /*4670*/  LDS.U8 R0, [UR5+0x1c] ;  /* 0x00001c05ff007984 */ /* 0x002e640008000000 */
[----:B-1----:R-:W-:-:S13]  /*4680*/  ISETP.NE.AND P0, PT, R0, RZ, PT ;  /* 0x000000ff0000720c */ /* 0x002fda0003f05270 */
[----:B------:R-:W-:Y:S05]  /*4690*/  @P0 BRA `(.L_x_97) ;  /* 0x0000000000580947 */ /* 0x000fea0003800000 */
[----:B------:R-:W-:-:S13]  /*46a0*/  ELECT P0, URZ, PT ;  /* 0x0000000000ff782f */ /* 0x000fda0003800000 */
[----:B------:R-:W-:Y:S05]  /*46b0*/  @!P0 BRA `(.L_x_98) ;  /* 0x00000000005c8947 */ /* 0x000fea0003800000 */
[----:B------:R-:W-:Y:S01]  /*46c0*/  UMOV UR4, 0x10 ;  /* 0x0000001000047882 */ /* 0x000fe20000000000 */
[----:B------:R-:W-:Y:S01]  /*46d0*/  HFMA2 R0, -RZ, RZ, 0, 5.9604644775390625e-08 ;  /* 0x00000001ff007431 */ /* 0x000fe200000001ff */
[----:B------:R-:W-:-:S03]  /*46e0*/  MOV R2, 0xffff ;  /* 0x0000ffff00027802 */ /* 0x000fc60000000f00 */
[----:B------:R-:W-:Y:S04]  /*46f0*/  DEPBAR.LE SB1, 0x36 ;  /* 0x00009d800000791a */ /* 0x000fe80000000000 */
[----:B------:R-:W1:Y:S02]  /*4700*/  UTCATOMSWS.FIND_AND_SET.ALIGN UP0, UR4, UR4 ;  /* 0x00000004000475e3 */ /* 0x000e640008000800 */
[----:B-1----:R-:W-:Y:S01]  /*4710*/  MOV R3, UR4 ;  /* 0x0000000400037c02 */ /* 0x002fe20008000f00 */
[----:B------:R-:W-:Y:S06]  /*4720*/  BRA.U UP0, `(.L_x_99) ;  /* 0x0000000100187547 */ /* 0x000fec000b800000 */
.L_x_100:
[----:B------:R-:W-:Y:S05]  /*4730*/  NANOSLEEP 0x64 ;  /* 0x000000640000795d */ /* 0x000fea0003800000 */
[----:B------:R-:W-:-:S05]  /*4740*/  UMOV UR4, 0x10 ;  /* 0x0000001000047882 */ /* 0x000fca0000000000 */
[----:B------:R-:W-:Y:S04]  /*4750*/  DEPBAR.LE SB1, 0x36 ;  /* 0x00009d800000791a */ /* 0x000fe80000000000 */
[----:B------:R-:W1:Y:S02]  /*4760*/  UTCATOMSWS.FIND_AND_SET.ALIGN UP0, UR4, UR4 ;  /* 0x00000004000475e3 */ /* 0x000e640008000800 */
[----:B-1----:R-:W-:Y:S01]  /*4770*/  MOV R3, UR4 ;  /* 0x0000000400037c02 */ /* 0x002fe20008000f00 */
[----:B------:R-:W-:Y:S05]  /*4780*/  BRA.U !UP0, `(.L_x_100) ;  /* 0xfffffffd08e87547 */ /* 0x000fea000b83ffff */
.L_x_99:
[-C--:B------:R-:W-:Y:S02]  /*4790*/  SHF.L.U32 R2, R2, R3.reuse, RZ ;  /* 0x0000000302027219 */ /* 0x080fe400000006ff */
[----:B------:R-:W-:Y:S01]  /*47a0*/  SHF.L.U32 R0, R0, R3, RZ ;  /* 0x0000000300007219 */ /* 0x000fe200000006ff */
[----:B------:R-:W-:Y:S02]  /*47b0*/  IMAD.SHL.U32 R3, R3, 0x20, RZ ;  /* 0x0000002003037824 */ /* 0x000fe400078e00ff */
[----:B------:R1:W-:Y:S04]  /*47c0*/  ATOMS.OR RZ, [UR5+0x14], R2 ;  /* 0x00001402ffff798c */ /* 0x0003e8000b000005 */
[----:B------:R1:W-:Y:S04]  /*47d0*/  ATOMS.OR RZ, [UR5+0x18], R0 ;  /* 0x00001800ffff798c */ /* 0x0003e8000b000005 */
[----:B------:R1:W-:Y:S01]  /*47e0*/  STS [UR24+0x338c0], R3 ;  /* 0x0338c003ff007988 */ /* 0x0003e20008000818 */
[----:B------:R-:W-:Y:S05]  /*47f0*/  BRA `(.L_x_98) ;  /* 0x00000000000c7947 */ /* 0x000fea0003800000 */
.L_x_97:
[----:B------:R1:W-:Y:S01]  /*4800*/  STS [UR24+0x338c0], R4 ;  /* 0x0338c004ff007988 */ /* 0x0003e20008000818 */
[----:B------:R-:W-:-:S03]  /*4810*/  MOV R2, 0x4830 ;  /* 0x0000483000027802 */ /* 0x000fc60000000f00 */
[----:B-1----:R-:W-:Y:S05]  /*4820*/  CALL.REL.NOINC `($__internal_1_$__cuda_sm10x_tcgen05_guardrail_trap_phase_invalid_during_alloc) ;  /* 0x000000c400bc7944 */ /* 0x002fea0003c00000 */
.L_x_98:
[----:B------:R-:W-:Y:S05]  /*4830*/  WARPSYNC.ALL ;  /* 0x0000000000007948 */ /* 0x000fea0003800000 */
[----:B------:R-:W-:Y:S01]  /*4840*/  USHF.R.U32.HI UR7, URZ, 0x4, UR24 ;  /* 0x00000004ff077899 */ /* 0x000fe20008011618 */
[----:B------:R-:W-:Y:S01]  /*4850*/  NOP ;  /* 0x0000000000007918 */ /* 0x000fe20000000000 */
[----:B------:R-:W-:Y:S01]  /*4860*/  UIADD3 UR6, UPT, UPT, UR24, 0xe000, URZ ;  /* 0x0000e00018067890 */ /* 0x000fe2000fffe0ff */
[----:B------:R-:W-:Y:S01]  /*4870*/  BSSY.RECONVERGENT B0, `(.L_x_101) ;  /* 0x000001e000007945 */ /* 0x000fe20003800200 */
[----:B------:R-:W-:Y:S02]  /*4880*/  UIADD3 UR5, UPT, UPT, UR24, 0x7000, URZ ;  /* 0x0000700018057890 */ /* 0x000fe4000fffe0ff */
[----:B------:R-:W-:-:S02]  /*4890*/  UIADD3 UR4, UPT, UPT, UR24, 0x1c000, URZ ;  /* 0x0001c00018047890 */ /* 0x000fc4000fffe0ff */
[----:B------:R-:W-:Y:S02]  /*48a0*/  UIADD3 UR10, UPT, UPT, UR24, 0x23000, URZ ;  /* 0x00023000180a7890 */ /* 0x000fe4000fffe0ff */
[----:B------:R-:W-:Y:S02]  /*48b0*/  ULOP3.LUT UR9, UR7, 0x3fff, URZ, 0xc0, !UPT ;  /* 0x00003fff07097892 */ /* 0x000fe4000f8ec0ff */
[----:B------:R-:W-:Y:S02]  /*48c0*/  USHF.R.U32.HI UR8, URZ, 0x4, UR6 ;  /* 0x00000004ff087899 */ /* 0x000fe40008011606 */
[----:B------:R-:W-:Y:S02]  /*48d0*/  USHF.R.U32.HI UR7, URZ, 0x4, UR5 ;  /* 0x00000004ff077899 */ /* 0x000fe40008011605 */
[----:B------:R-:W-:Y:S02]  /*48e0*/  USHF.R.U32.HI UR6, URZ, 0x4, UR4 ;  /* 0x00000004ff067899 */ /* 0x000fe40008011604 */
[----:B------:R-:W-:-:S02]  /*48f0*/  USHF.R.U32.HI UR4, URZ, 0x4, UR10 ;  /* 0x00000004ff047899 */ /* 0x000fc4000801160a */
[----:B------:R-:W-:Y:S02]  /*4900*/  ULOP3.LUT UR7, UR7, 0x3fff, URZ, 0xc0, !UPT ;  /* 0x00003fff07077892 */ /* 0x000fe4000f8ec0ff */
[----:B------:R-:W-:Y:S02]  /*4910*/  ULOP3.LUT UR34, UR4, 0x3fff, URZ, 0xc0, !UPT ;  /* 0x00003fff04227892 */ /* 0x000fe4000f8ec0ff */
[----:B------:R-:W-:Y:S02]  /*4920*/  ULOP3.LUT UR42, UR9, 0x10000, URZ, 0xfc, !UPT ;  /* 0x00010000092a7892 */ /* 0x000fe4000f8efcff */
[----:B------:R-:W-:Y:S02]  /*4930*/  ULOP3.LUT UR30, UR7, 0x10000, URZ, 0xfc, !UPT ;  /* 0x00010000071e7892 */ /* 0x000fe4000f8efcff */
[----:B------:R-:W-:Y:S02]  /*4940*/  ULOP3.LUT UR9, UR9, 0x1000000, URZ, 0xfc, !UPT ;  /* 0x0100000009097892 */ /* 0x000fe4000f8efcff */
[----:B------:R-:W-:-:S02]  /*4950*/  ULOP3.LUT UR7, UR34, 0x4000000, URZ, 0xfc, !UPT ;  /* 0x0400000022077892 */ /* 0x000fc4000f8efcff */
[----:B------:R-:W-:Y:S02]  /*4960*/  ULOP3.LUT UR5, UR8, 0x3fff, URZ, 0xc0, !UPT ;  /* 0x00003fff08057892 */ /* 0x000fe4000f8ec0ff */
[----:B------:R-:W-:Y:S01]  /*4970*/  ULOP3.LUT UR6, UR6, 0x3fff, URZ, 0xc0, !UPT ;  /* 0x00003fff06067892 */ /* 0x000fe2000f8ec0ff */
[----:B------:R-:W-:Y:S01]  /*4980*/  MOV R6, UR9 ;  /* 0x0000000900067c02 */ /* 0x000fe20008000f00 */
[----:B------:R-:W-:Y:S01]  /*4990*/  ULOP3.LUT UR4, UR5, 0x10000, URZ, 0xfc, !UPT ;  /* 0x0001000005047892 */ /* 0x000fe2000f8efcff */
[----:B------:R-:W-:Y:S01]  /*49a0*/  MOV R5, UR7 ;  /* 0x0000000700057c02 */ /* 0x000fe20008000f00 */
[----:B------:R-:W-:Y:S02]  /*49b0*/  ULOP3.LUT UR28, UR6, 0x10000, URZ, 0xfc, !UPT ;  /* 0x00010000061c7892 */ /* 0x000fe4000f8efcff */
[----:B------:R-:W-:Y:S02]  /*49c0*/  ULOP3.LUT UR34, UR34, 0x10000, URZ, 0xfc, !UPT ;  /* 0x0001000022227892 */ /* 0x000fe4000f8efcff */
[----:B------:R-:W-:-:S02]  /*49d0*/  ULOP3.LUT UR5, UR5, 0x1000000, URZ, 0xfc, !UPT ;  /* 0x0100000005057892 */ /* 0x000fc4000f8efcff */
[----:B------:R-:W-:Y:S01]  /*49e0*/  ULOP3.LUT UR25, UR6, 0x1000000, URZ, 0xfc, !UPT ;  /* 0x0100000006197892 */ /* 0x000fe2000f8efcff */
[----:B------:R-:W-:Y:S01]  /*49f0*/  UMOV UR43, 0xc0004010 ;  /* 0xc0004010002b7882 */ /* 0x000fe20000000000 */
[----:B------:R-:W-:Y:S01]  /*4a00*/  UMOV UR31, 0xc0004010 ;  /* 0xc0004010001f7882 */ /* 0x000fe20000000000 */
[----:B------:R-:W-:Y:S01]  /*4a10*/  UMOV UR29, 0xc0004010 ;  /* 0xc0004010001d7882 */ /* 0x000fe20000000000 */
[----:B------:R-:W-:Y:S01]  /*4a20*/  UMOV UR35, 0x40004040 ;  /* 0x4000404000237882 */ /* 0x000fe20000000000 */
[----:B------:R-:W-:Y:S06]  /*4a30*/  @!P2 BRA `(.L_x_102) ;  /* 0x000000000004a947 */ /* 0x000fec0003800000 */
[----:B------:R-:W-:Y:S05]  /*4a40*/  BPT.TRAP 0x1 ;  /* 0x000000040000795c */ /* 0x000fea0000300000 */
.L_x_102:
[----:B------:R-:W-:Y:S05]  /*4a50*/  BSYNC.RECONVERGENT B0 ;  /* 0x0000000000007941 */ /* 0x000fea0003800200 */
.L_x_101:
[----:B------:R-:W-:Y:S01]  /*4a60*/  SHF.L.U32 R8, RZ, 0x1f, RZ ;  /* 0x0000001fff087819 */ /* 0x000fe200000006ff */
[----:B------:R-:W-:-:S03]  /*4a70*/  IMAD.MOV.U32 R7, RZ, RZ, 0x1 ;  /* 0x00000001ff077424 */ /* 0x000fc600078e00ff */
[----:B------:R-:W2:Y:S02]  /*4a80*/  SYNCS.PHASECHK.TRANS64.TRYWAIT P0, [UR24+0x33800], R8 ;  /* 0x03380008ff0075a7 */ /* 0x000ea40008001118 */
[----:B------:R-:W-:Y:S01]  /*4a90*/  SHF.L.U32 R7, R7, 0x1f, RZ ;  /* 0x0000001f07077819 */ /* 0x000fe200000006ff */
[----:B--2---:R-:W-:Y:S06]  /*4aa0*/  @!P0 BRA `(.L_x_103) ;  /* 0x000000b800d08947 */ /* 0x004fec0003800000 */
.L_x_269:
[----:B------:R-:W2:Y:S01]  /*4ab0*/  SYNCS.PHASECHK.TRANS64.TRYWAIT P0, [UR24+0x33858], R7 ;  /* 0x03385807ff0075a7 */ /* 0x000ea20008001118 */
[----:B-1----:R-:W-:Y:S01]  /*4ac0*/  HFMA2 R3, -RZ, RZ, 0, 2.09808349609375e-05 ;  /* 0x00000160ff037431 */ /* 0x002fe200000001ff */
[----:B------:R-:W-:Y:S01]  /*4ad0*/  MOV R2, 0x160 ;  /* 0x0000016000027802 */ /* 0x000fe20000000f00 */
[----:B------:R-:W-:Y:S01]  /*4ae0*/  HFMA2 R0, -RZ, RZ, 0, 2.09808349609375e-05 ;  /* 0x00000160ff007431 */ /* 0x000fe200000001ff */
[----:B--2---:R-:W-:Y:S06]  /*4af0*/  @!P0 BRA `(.L_x_104) ;  /* 0x000000b800d48947 */ /* 0x004fec0003800000 */
.L_x_271:
[----:B------:R-:W2:Y:S01]  /*4b00*/  LDL R9, [R1] ;  /* 0x0000000001097983 */ /* 0x000ea20000100800 */
[----:B------:R-:W-:Y:S01]  /*4b10*/  R2UR UR38, R3 ;  /* 0x00000000032672ca */ /* 0x000fe200000e0000 */
[----:B------:R-:W-:Y:S01]  /*4b20*/  IMAD.MOV.U32 R3, RZ, RZ, 0x160 ;  /* 0x00000160ff037424 */ /* 0x000fe200078e00ff */
[----:B------:R-:W-:Y:S01]  /*4b30*/  R2UR UR37, R2 ;  /* 0x00000000022572ca */ /* 0x000fe200000e0000 */
[----:B------:R-:W-:Y:S01]  /*4b40*/  IMAD.MOV.U32 R2, RZ, RZ, 0x160 ;  /* 0x00000160ff027424 */ /* 0x000fe200078e00ff */
[----:B------:R-:W-:Y:S01]  /*4b50*/  R2UR UR36, R0 ;  /* 0x00000000002472ca */ /* 0x000fe200000e0000 */
[----:B------:R-:W-:Y:S01]  /*4b60*/  IMAD.MOV.U32 R0, RZ, RZ, 0x160 ;  /* 0x00000160ff007424 */ /* 0x000fe200078e00ff */
[----:B------:R-:W-:Y:S01]  /*4b70*/  R2UR UR23, R3 ;  /* 0x00000000031772ca */ /* 0x000fe200000e0000 */
[----:B------:R-:W-:Y:S01]  /*4b80*/  UIADD3 UR26, UPT, UPT, UR42, 0x100, URZ ;  /* 0x000001002a1a7890 */ /* 0x000fe2000fffe0ff */
[C---:B------:R-:W-:Y:S01]  /*4b90*/  R2UR UR22, R2.reuse ;  /* 0x00000000021672ca */ /* 0x040fe200000e0000 */
[----:B------:R-:W-:Y:S01]  /*4ba0*/  UIADD3 UR16, UPT, UPT, UR4, 0x100, URZ ;  /* 0x0000010004107890 */ /* 0x000fe2000fffe0ff */
[----:B------:R-:W-:Y:S01]  /*4bb0*/  R2UR UR21, R2 ;  /* 0x00000000021572ca */ /* 0x000fe200000e0000 */
[----:B------:R-:W-:Y:S01]  /*4bc0*/  UIADD3 UR32, UPT, UPT, UR42, 0x200, URZ ;  /* 0x000002002a207890 */ /* 0x000fe2000fffe0ff */
[----:B------:R-:W-:Y:S01]  /*4bd0*/  R2UR UR20, R0 ;  /* 0x00000000001472ca */ /* 0x000fe200000e0000 */
[----:B------:R-:W-:-:S02]  /*4be0*/  UIADD3 UR14, UPT, UPT, UR4, 0x200, URZ ;  /* 0x00000200040e7890 */ /* 0x000fc4000fffe0ff */
[----:B------:R-:W-:Y:S02]  /*4bf0*/  UIADD3 UR44, UPT, UPT, UR42, 0x300, URZ ;  /* 0x000003002a2c7890 */ /* 0x000fe4000fffe0ff */
[----:B------:R-:W-:Y:S02]  /*4c00*/  UIADD3 UR12, UPT, UPT, UR4, 0x300, URZ ;  /* 0x00000300040c7890 */ /* 0x000fe4000fffe0ff */
[----:B------:R-:W-:Y:S02]  /*4c10*/  UIADD3 UR52, UPT, UPT, UR42, 0x400, URZ ;  /* 0x000004002a347890 */ /* 0x000fe4000fffe0ff */
[----:B------:R-:W-:Y:S02]  /*4c20*/  UIADD3 UR10, UPT, UPT, UR4, 0x400, URZ ;  /* 0x00000400040a7890 */ /* 0x000fe4000fffe0ff */
[----:B------:R-:W-:Y:S02]  /*4c30*/  UIADD3 UR76, UPT, UPT, UR42, 0x500, URZ ;  /* 0x000005002a4c7890 */ /* 0x000fe4000fffe0ff */
[----:B------:R-:W-:-:S02]  /*4c40*/  UIADD3 UR8, UPT, UPT, UR4, 0x500, URZ ;  /* 0x0000050004087890 */ /* 0x000fc4000fffe0ff */
[----:B------:R-:W-:Y:S02]  /*4c50*/  UIADD3 UR74, UPT, UPT, UR42, 0x600, URZ ;  /* 0x000006002a4a7890 */ /* 0x000fe4000fffe0ff */
[----:B------:R-:W-:Y:S01]  /*4c60*/  UIADD3 UR6, UPT, UPT, UR4, 0x600, URZ ;  /* 0x0000060004067890 */ /* 0x000fe2000fffe0ff */
[----:B------:R-:W-:Y:S01]  /*4c70*/  UMOV UR58, 0x0 ;  /* 0x00000000003a7882 */ /* 0x000fe20000000000 */
[----:B------:R-:W-:Y:S01]  /*4c80*/  UMOV UR59, 0x8200490 ;  /* 0x08200490003b7882 */ /* 0x000fe20000000000 */
[----:B------:R-:W-:Y:S01]  /*4c90*/  UMOV UR18, UR4 ;  /* 0x0000000400127c82 */ /* 0x000fe20008000000 */
[----:B------:R-:W-:Y:S01]  /*4ca0*/  UMOV UR19, 0xc0004010 ;  /* 0xc000401000137882 */ /* 0x000fe20000000000 */
        /* <DEDUP_REMOVED lines=8> */
[----:B------:R3:W-:Y:S01]  /*4d30*/  UTCHMMA gdesc[UR42], gdesc[UR18], tmem[UR38], tmem[UR58], idesc[UR59], !UPT ;  /* 0x00ff3a122a0075ea */ /* 0x0007e2000f800026 */
[----:B------:R-:W-:Y:S01]  /*4d40*/  UMOV UR50, 0x0 ;  /* 0x0000000000327882 */ /* 0x000fe20000000000 */
[----:B------:R-:W-:Y:S01]  /*4d50*/  UMOV UR51, 0x8200490 ;  /* 0x0820049000337882 */ /* 0x000fe20000000000 */
[----:B------:R-:W-:Y:S01]  /*4d60*/  UMOV UR45, 0xc0004010 ;  /* 0xc0004010002d7882 */ /* 0x000fe20000000000 */
[----:B------:R-:W-:Y:S01]  /*4d70*/  UMOV UR13, 0xc0004010 ;  /* 0xc0004010000d7882 */ /* 0x000fe20000000000 */
[----:B------:R3:W-:Y:S01]  /*4d80*/  UTCHMMA gdesc[UR26], gdesc[UR16], tmem[UR37], tmem[UR56], idesc[UR57], UPT ;  /* 0x00ff38101a0075ea */ /* 0x0007e2000b800025 */
        /* <DEDUP_REMOVED lines=15> */
[----:B------:R3:W-:Y:S01]  /*4e80*/  UTCHMMA gdesc[UR76], gdesc[UR8], tmem[UR21], tmem[UR46], idesc[UR47], UPT ;  /* 0x00ff2e084c0075ea */ /* 0x0007e2000b800015 */
[----:B------:R3:W-:Y:S01]  /*4e90*/  UTCHMMA gdesc[UR74], gdesc[UR6], tmem[UR20], tmem[UR40], idesc[UR41], UPT ;  /* 0x00ff28064a0075ea */ /* 0x0007e2000b800014 */
[----:B--2---:R-:W-:-:S13]  /*4ea0*/  R2UR UR39, R9 ;  /* 0x00000000092772ca */ /* 0x004fda00000e0000 */
[----:B------:R-:W-:-:S09]  /*4eb0*/  UISETP.NE.AND UP0, UPT, UR39, 0x2, UPT ;  /* 0x000000022700788c */ /* 0x000fd2000bf05270 */
[----:B---3--:R-:W-:Y:S05]  /*4ec0*/  BRA.U !UP0, `(.L_x_105) ;  /* 0x0000000108047547 */ /* 0x008fea000b800000 */
[----:B------:R-:W-:Y:S05]  /*4ed0*/  BPT.TRAP 0x1 ;  /* 0x000000040000795c */ /* 0x000fea0000300000 */
.L_x_105:
[----:B------:R-:W-:-:S09]  /*4ee0*/  UIADD3 UR6, UPT, UPT, UR24, 0x33850, URZ ;  /* 0x0003385018067890 */ /* 0x000fd2000fffe0ff */
[----:B------:R2:W-:Y:S01]  /*4ef0*/  UTCBAR [UR6], URZ ;  /* 0x000000ff060073e9 */ /* 0x0005e200080000ff */
[----:B------:R-:W-:Y:S05]  /*4f00*/  BRA.U !UP1, `(.L_x_106) ;  /* 0x0000000109047547 */ /* 0x000fea000b800000 */
[----:B--2---:R-:W-:Y:S05]  /*4f10*/  BPT.TRAP 0x1 ;  /* 0x000000040000795c */ /* 0x004fea0000300000 */
.L_x_106:
[----:B------:R-:W3:Y:S02]  /*4f20*/  SYNCS.PHASECHK.TRANS64.TRYWAIT P0, [UR24+0x33820], R8 ;  /* 0x03382008ff0075a7 */ /* 0x000ee40008001118 */
[----:B---3--:R-:W-:Y:S05]  /*4f30*/  @!P0 BRA `(.L_x_107) ;  /* 0x000000b400dc8947 */ /* 0x008fea0003800000 */
.L_x_273:
[----:B------:R-:W-:Y:S05]  /*4f40*/  BRA.U !UP0, `(.L_x_108) ;  /* 0x0000000108047547 */ /* 0x000fea000b800000 */
[----:B--2---:R-:W-:Y:S05]  /*4f50*/  BPT.TRAP 0x1 ;  /* 0x000000040000795c */ /* 0x004fea0000300000 */
.L_x_108:
[----:B------:R-:W4:Y:S02]  /*4f60*/  SYNCS.PHASECHK.TRANS64.TRYWAIT P0, [UR24+0x33868], R7 ;  /* 0x03386807ff0075a7 */ /* 0x000f240008001118 */
[----:B----4-:R-:W-:Y:S05]  /*4f70*/  @!P0 BRA `(.L_x_109) ;  /* 0x000000b400e48947 */ /* 0x010fea0003800000 */
.L_x_275:
[----:B------:R-:W-:Y:S05]  /*4f80*/  BRA.U !UP0, `(.L_x_110) ;  /* 0x0000000108047547 */ /* 0x000fea000b800000 */
[----:B--2---:R-:W-:Y:S05]  /*4f90*/  BPT.TRAP 0x1 ;  /* 0x000000040000795c */ /* 0x004fea0000300000 */
.L_x_110:
[----:B------:R-:W4:Y:S01]  /*4fa0*/  SYNCS.PHASECHK.TRANS64.TRYWAIT P0, [UR24+0x33878], R7 ;  /* 0x03387807ff0075a7 */ /* 0x000f220008001118 */
[----:B---3--:R-:W-:Y:S01]  /*4fb0*/  HFMA2 R0, -RZ, RZ, 0, 1.33514404296875e-05 ;  /* 0x000000e0ff007431 */ /* 0x008fe200000001ff */
[----:B------:R-:W-:Y:S01]  /*4fc0*/  MOV R2, 0xe0 ;  /* 0x000000e000027802 */ /* 0x000fe20000000f00 */
[----:B----4-:R-:W-:Y:S06]  /*4fd0*/  @!P0 BRA `(.L_x_111) ;  /* 0x000000b400e48947 */ /* 0x010fec0003800000 */
.L_x_277:
[----:B---3--:R-:W-:Y:S01]  /*4fe0*/  IMAD.MOV.U32 R3, RZ, RZ, 0xe0 ;  /* 0x000000e0ff037424 */ /* 0x008fe200078e00ff */
[----:B------:R-:W-:Y:S01]  /*4ff0*/  R2UR UR54, R2 ;  /* 0x00000000023672ca */ /* 0x000fe200000e0000 */
[----:B------:R-:W-:Y:S01]  /*5000*/  IMAD.MOV.U32 R2, RZ, RZ, 0xe0 ;  /* 0x000000e0ff027424 */ /* 0x000fe200078e00ff */
[----:B------:R-:W-:Y:S01]  /*5010*/  R2UR UR51, R0 ;  /* 0x00000000003372ca */ /* 0x000fe200000e0000 */
[----:B------:R-:W-:Y:S01]  /*5020*/  IMAD.MOV.U32 R0, RZ, RZ, 0xe0 ;  /* 0x000000e0ff007424 */ /* 0x000fe200078e00ff */
[----:B------:R-:W-:Y:S01]  /*5030*/  R2UR UR50, R3 ;  /* 0x00000000033272ca */ /* 0x000fe200000e0000 */
[----:B------:R-:W-:Y:S01]  /*5040*/  UIADD3 UR38, UPT, UPT, UR30, 0x100, URZ ;  /* 0x000001001e267890 */ /* 0x000fe2000fffe0ff */
[----:B------:R-:W-:Y:S01]  /*5050*/  R2UR UR49, R2 ;  /* 0x00000000023172ca */ /* 0x000fe200000e0000 */
[----:B------:R-:W-:Y:S01]  /*5060*/  UIADD3 UR40, UPT, UPT, UR28, 0x100, URZ ;  /* 0x000001001c287890 */ /* 0x000fe2000fffe0ff */
[----:B------:R-:W-:Y:S01]  /*5070*/  R2UR UR48, R0 ;  /* 0x00000000003072ca */ /* 0x000fe200000e0000 */
        /* <DEDUP_REMOVED lines=10> */
[----:B--2---:R-:W-:-:S02]  /*5120*/  UIADD3 UR6, UPT, UPT, UR30, 0x600, URZ ;  /* 0x000006001e067890 */ /* 0x004fc4000fffe0ff */
[----:B------:R-:W-:Y:S01]  /*5130*/  UIADD3 UR8, UPT, UPT, UR28, 0x600, URZ ;  /* 0x000006001c087890 */ /* 0x000fe2000fffe0ff */
        /* <DEDUP_REMOVED lines=33> */
[----:B------:R-:W-:Y:S05]  /*5350*/  BRA.U !UP0, `(.L_x_112) ;  /* 0x0000000108047547 */ /* 0x000fea000b800000 */
[----:B--2---:R-:W-:Y:S05]  /*5360*/  BPT.TRAP 0x1 ;  /* 0x000000040000795c */ /* 0x004fea0000300000 */
.L_x_112:
[----:B--2---:R-:W-:-:S09]  /*5370*/  UIADD3 UR6, UPT, UPT, UR24, 0x33860, URZ ;  /* 0x0003386018067890 */ /* 0x004fd2000fffe0ff */
[----:B------:R2:W-:Y:S01]  /*5380*/  UTCBAR [UR6], URZ ;  /* 0x000000ff060073e9 */ /* 0x0005e200080000ff */
[----:B------:R-:W-:Y:S05]  /*5390*/  BRA.U !UP0, `(.L_x_113) ;  /* 0x0000000108047547 */ /* 0x000fea000b800000 */
[----:B--2---:R-:W-:Y:S05]  /*53a0*/  BPT.TRAP 0x1 ;  /* 0x000000040000795c */ /* 0x004fea0000300000 */
.L_x_113:
[----:B------:R-:W3:Y:S01]  /*53b0*/  SYNCS.PHASECHK.TRANS64.TRYWAIT P0, [UR24+0x33880], R8 ;  /* 0x03388008ff0075a7 */ /* 0x000ee20008001118 */
[----:B------:R-:W-:Y:S01]  /*53c0*/  HFMA2 R0, -RZ, RZ, 0, 6.67572021484375e-06 ;  /* 0x00000070ff007431 */ /* 0x000fe200000001ff */
[----:B------:R-:W-:Y:S01]  /*53d0*/  MOV R2, 0x160 ;  /* 0x0000016000027802 */ /* 0x000fe20000000f00 */
[----:B---3--:R-:W-:Y:S06]  /*53e0*/  @!P0 BRA `(.L_x_114) ;  /* 0x000000b000f88947 */ /* 0x008fec0003800000 */
.L_x_279:
[----:B------:R-:W-:Y:S01]  /*53f0*/  R2UR UR60, R2 ;  /* 0x00000000023c72ca */ /* 0x000fe200000e0000 */
[----:B------:R-:W-:Y:S01]  /*5400*/  IMAD.MOV.U32 R2, RZ, RZ, 0x70 ;  /* 0x00000070ff027424 */ /* 0x000fe200078e00ff */
[----:B------:R-:W-:Y:S01]  /*5410*/  R2UR UR61, R0 ;  /* 0x00000000003d72ca */ /* 0x000fe200000e0000 */
[----:B------:R-:W-:Y:S01]  /*5420*/  IMAD.MOV.U32 R0, RZ, RZ, 0x170 ;  /* 0x00000170ff007424 */ /* 0x000fe200078e00ff */
[----:B------:R-:W-:Y:S01]  /*5430*/  UIADD3 UR18, UPT, UPT, UR25, 0x20, URZ ;  /* 0x0000002019127890 */ /* 0x000fe2000fffe0ff */
[----:B---3--:R-:W-:Y:S01]  /*5440*/  IMAD.MOV.U32 R3, RZ, RZ, 0x168 ;  /* 0x00000168ff037424 */ /* 0x008fe200078e00ff */
[----:B------:R-:W-:Y:S01]  /*5450*/  R2UR UR59, R2 ;  /* 0x00000000023b72ca */ /* 0x000fe200000e0000 */
[----:B------:R-:W-:Y:S01]  /*5460*/  IMAD.MOV.U32 R2, RZ, RZ, 0x178 ;  /* 0x00000178ff027424 */ /* 0x000fe200078e00ff */
        /* <DEDUP_REMOVED lines=8> */
[C---:B------:R-:W-:Y:S01]  /*54f0*/  R2UR UR57, R3.reuse ;  /* 0x00000000033972ca */ /* 0x040fe200000e0000 */
[----:B------:R-:W-:Y:S01]  /*5500*/  UIADD3 UR16, UPT, UPT, UR25, 0x40, URZ ;  /* 0x0000004019107890 */ /* 0x000fe2000fffe0ff */
        /* <DEDUP_REMOVED lines=9> */
[----:B------:R-:W-:Y:S01]  /*55a0*/  IMAD.MOV.U32 R0, RZ, RZ, 0x70 ;  /* 0x00000070ff007424 */ /* 0x000fe200078e00ff */
[----:B------:R-:W-:Y:S01]  /*55b0*/  R2UR UR47, R2 ;  /* 0x00000000022f72ca */ /* 0x000fe200000e0000 */
[----:B------:R-:W-:Y:S01]  /*55c0*/  IMAD.MOV.U32 R2, RZ, RZ, 0x198 ;  /* 0x00000198ff027424 */ /* 0x000fe200078e00ff */
[----:B-1----:R-:W-:Y:S01]  /*55d0*/  MOV.SPILL R7, UR5 ;  /* 0x0000000500077c02 */ /* 0x002fe20009000f00 */
[----:B------:R-:W-:Y:S01]  /*55e0*/  UMOV UR5, 0x81d0490 ;  /* 0x081d049000057882 */ /* 0x000fe20000000000 */
[----:B------:R-:W-:Y:S01]  /*55f0*/  R2UR UR23, R0 ;  /* 0x00000000001772ca */ /* 0x000fe200000e0000 */
[----:B------:R-:W-:Y:S01]  /*5600*/  UIADD3 UR10, UPT, UPT, UR25, 0xa0, URZ ;  /* 0x000000a0190a7890 */ /* 0x000fe2000fffe0ff */
[----:B------:R-:W-:Y:S01]  /*5610*/  R2UR UR22, R2 ;  /* 0x00000000021672ca */ /* 0x000fe200000e0000 */
[----:B------:R-:W-:Y:S01]  /*5620*/  UMOV UR20, UR25 ;  /* 0x0000001900147c82 */ /* 0x000fe20008000000 */
[----:B------:R-:W-:Y:S01]  /*5630*/  MOV.SPILL R4, UR4 ;  /* 0x0000000400047c02 */ /* 0x000fe20009000f00 */
[----:B------:R-:W-:Y:S01]  /*5640*/  UMOV UR4, 0x0 ;  /* 0x0000000000047882 */ /* 0x000fe20000000000 */
[----:B------:R-:W-:Y:S01]  /*5650*/  UMOV UR21, 0xc0004010 ;  /* 0xc000401000157882 */ /* 0x000fe20000000000 */
[----:B------:R-:W-:Y:S01]  /*5660*/  UIADD3 UR8, UPT, UPT, UR25, 0xc0, URZ ;  /* 0x000000c019087890 */ /* 0x000fe2000fffe0ff */
[----:B------:R1:W-:Y:S01]  /*5670*/  UTCHMMA tmem[UR60], gdesc[UR20], tmem[UR61], tmem[UR4], idesc[UR5], !UPT ;  /* 0x00ff04143c0079ea */ /* 0x0003e2000f80003d */
[----:B--2---:R-:W-:Y:S01]  /*5680*/  UIADD3 UR6, UPT, UPT, UR25, 0xe0, URZ ;  /* 0x000000e019067890 */ /* 0x004fe2000fffe0ff */
        /* <DEDUP_REMOVED lines=19> */
[----:B-1----:R-:W-:Y:S01]  /*57c0*/  UMOV UR20, 0x0 ;  /* 0x0000000000147882 */ /* 0x002fe20000000000 */
[----:B------:R-:W-:Y:S01]  /*57d0*/  UMOV UR21, 0x81d0490 ;  /* 0x081d049000157882 */ /* 0x000fe20000000000 */
[----:B------:R-:W-:Y:S01]  /*57e0*/  R2UR.FILL UR5, R7 ;  /* 0x00000000070572ca */ /* 0x000fe200004e0000 */
[----:B------:R1:W-:Y:S01]  /*57f0*/  UTCHMMA tmem[UR58], gdesc[UR18], tmem[UR59], tmem[UR20], idesc[UR21], UPT ;  /* 0x00ff14123a0079ea */ /* 0x0003e2000b80003b */
[----:B------:R1:W-:Y:S01]  /*5800*/  UTCHMMA tmem[UR56], gdesc[UR16], tmem[UR57], tmem[UR72], idesc[UR73], UPT ;  /* 0x00ff4810380079ea */ /* 0x0003e2000b800039 */
[----:B------:R1:W-:Y:S01]  /*5810*/  UTCHMMA tmem[UR54], gdesc[UR14], tmem[UR55], tmem[UR70], idesc[UR71], UPT ;  /* 0x00ff460e360079ea */ /* 0x0003e2000b800037 */
[----:B------:R1:W-:Y:S01]  /*5820*/  UTCHMMA tmem[UR50], gdesc[UR12], tmem[UR51], tmem[UR68], idesc[UR69], UPT ;  /* 0x00ff440c320079ea */ /* 0x0003e2000b800033 */
[----:B------:R1:W-:Y:S01]  /*5830*/  UTCHMMA tmem[UR48], gdesc[UR10], tmem[UR49], tmem[UR66], idesc[UR67], UPT ;  /* 0x00ff420a300079ea */ /* 0x0003e2000b800031 */
[----:B------:R1:W-:Y:S01]  /*5840*/  UTCHMMA tmem[UR46], gdesc[UR8], tmem[UR47], tmem[UR64], idesc[UR65], UPT ;  /* 0x00ff40082e0079ea */ /* 0x0003e2000b80002f */
[----:B------:R1:W-:Y:S01]  /*5850*/  UTCHMMA tmem[UR22], gdesc[UR6], tmem[UR23], tmem[UR62], idesc[UR63], UPT ;  /* 0x00ff3e06160079ea */ /* 0x0003e2000b800017 */
[----:B------:R-:W-:Y:S01]  /*5860*/  R2UR.FILL UR4, R4 ;  /* 0x00000000040472ca */ /* 0x000fe200004e0000 */
[----:B------:R-:W-:-:S14]  /*5870*/  BRA.U !UP0, `(.L_x_115) ;  /* 0x0000000108047547 */ /* 0x000fdc000b800000 */
[----:B-1----:R-:W-:Y:S05]  /*5880*/  BPT.TRAP 0x1 ;  /* 0x000000040000795c */ /* 0x002fea0000300000 */
.L_x_115:
[----:B-1----:R-:W-:-:S09]  /*5890*/  UIADD3 UR6, UPT, UPT, UR24, 0x33888, URZ ;  /* 0x0003388818067890 */ /* 0x002fd2000fffe0ff */
[----:B------:R1:W-:Y:S01]  /*58a0*/  UTCBAR [UR6], URZ ;  /* 0x000000ff060073e9 */ /* 0x0003e200080000ff */
[----:B------:R-:W-:Y:S05]  /*58b0*/  BRA.U !UP1, `(.L_x_116) ;  /* 0x0000000109047547 */ /* 0x000fea000b800000 */
[----:B-1----:R-:W-:Y:S05]  /*58c0*/  BPT.TRAP 0x1 ;  /* 0x000000040000795c */ /* 0x002fea0000300000 */
.L_x_116:
[----:B------:R-:W2:Y:S01]  /*58d0*/  LDL R0, [R1+0x4] ;  /* 0x0000040001007983 */ /* 0x000ea20000100800 */
[----:B-1----:R-:W-:Y:S01]  /*58e0*/  UIADD3 UR6, UPT, UPT, UR24, 0x33828, URZ ;  /* 0x0003382818067890 */ /* 0x002fe2000fffe0ff */
[----:B------:R-:W-:Y:S01]  /*58f0*/  MOV R14, RZ ;  /* 0x000000ff000e7202 */ /* 0x000fe20000000f00 */
[----:B------:R-:W-:Y:S01]  /*5900*/  UMOV UR9, URZ ;  /* 0x000000ff00097c82 */ /* 0x000fe20008000000 */
[----:B------:R-:W-:-:S06]  /*5910*/  UMOV UR25, URZ ;  /* 0x000000ff00197c82 */ /* 0x000fcc0008000000 */
[----:B------:R1:W-:Y:S01]  /*5920*/  UTCBAR [UR6], URZ ;  /* 0x000000ff060073e9 */ /* 0x0003e200080000ff */
[----:B--2---:R-:W-:-:S13]  /*5930*/  ISETP.NE.AND P0, PT, R0, 0x1, PT ;  /* 0x000000010000780c */ /* 0x004fda0003f05270 */
[----:B-1----:R-:W-:Y:S05]  /*5940*/  @!P0 BRA `(.L_x_117) ;  /* 0x0000001800948947 */ /* 0x002fea0003800000 */
[----:B------:R-:W-:Y:S01]  /*5950*/  R2UR UR62, R5 ;  /* 0x00000000053e72ca */ /* 0x000fe200000e0000 */
[----:B------:R-:W-:Y:S01]  /*5960*/  UMOV UR6, UR26 ;  /* 0x0000001a00067c82 */ /* 0x000fe20008000000 */
[----:B------:R-:W-:Y:S01]  /*5970*/  R2UR UR53, R6 ;  /* 0x00000000063572ca */ /* 0x000fe200000e0000 */
[----:B------:R-:W-:Y:S01]  /*5980*/  IMAD.U32 R22, RZ, RZ, UR6 ;  /* 0x00000006ff167e24 */ /* 0x000fe2000f8e00ff */
[----:B------:R-:W-:Y:S01]  /*5990*/  UMOV UR6, UR44 ;  /* 0x0000002c00067c82 */ /* 0x000fe20008000000 */
[----:B------:R-:W-:Y:S01]  /*59a0*/  UMOV UR7, 0xc0004010 ;  /* 0xc000401000077882 */ /* 0x000fe20000000000 */
[----:B------:R-:W-:Y:S01]  /*59b0*/  IMAD.U32 R18, RZ, RZ, UR6 ;  /* 0x00000006ff127e24 */ /* 0x000fe2000f8e00ff */
[----:B------:R-:W-:Y:S01]  /*59c0*/  UMOV UR6, UR52 ;  /* 0x0000003400067c82 */ /* 0x000fe20008000000 */
[----:B------:R-:W-:Y:S01]  /*59d0*/  HFMA2 R12, -RZ, RZ, 0, 5.9604644775390625e-08 ;  /* 0x00000001ff0c7431 */ /* 0x000fe200000001ff */
[----:B------:R-:W-:Y:S01]  /*59e0*/  UMOV UR8, UR32 ;  /* 0x0000002000087c82 */ /* 0x000fe20008000000 */
[----:B------:R-:W-:Y:S01]  /*59f0*/  HFMA2 R9, -RZ, RZ, 0, 5.9604644775390625e-08 ;  /* 0x00000001ff097431 */ /* 0x000fe200000001ff */
[----:B------:R-:W-:Y:S01]  /*5a00*/  UMOV UR9, 0xc0004010 ;  /* 0xc000401000097882 */ /* 0x000fe20000000000 */
[----:B------:R-:W-:Y:S01]  /*5a10*/  MOV R23, UR7 ;  /* 0x0000000700177c02 */ /* 0x000fe20008000f00 */
[----:B------:R-:W-:Y:S01]  /*5a20*/  IMAD.U32 R16, RZ, RZ, UR6 ;  /* 0x00000006ff107e24 */ /* 0x000fe2000f8e00ff */
[----:B------:R-:W-:Y:S01]  /*5a30*/  MOV R19, UR7 ;  /* 0x0000000700137c02 */ /* 0x000fe20008000f00 */
[----:B------:R-:W-:Y:S01]  /*5a40*/  IMAD.MOV.U32 R13, RZ, RZ, RZ ;  /* 0x000000ffff0d7224 */ /* 0x000fe200078e00ff */
[----:B------:R-:W-:Y:S01]  /*5a50*/  MOV R17, UR7 ;  /* 0x0000000700117c02 */ /* 0x000fe20008000f00 */
[----:B------:R-:W-:Y:S01]  /*5a60*/  IMAD.MOV.U32 R11, RZ, RZ, RZ ;  /* 0x000000ffff0b7224 */ /* 0x000fe200078e00ff */
[----:B------:R-:W-:Y:S01]  /*5a70*/  MOV R14, RZ ;  /* 0x000000ff000e7202 */ /* 0x000fe20000000f00 */
[----:B------:R-:W-:Y:S01]  /*5a80*/  IMAD.MOV.U32 R10, RZ, RZ, 0x1 ;  /* 0x00000001ff0a7424 */ /* 0x000fe200078e00ff */
[----:B------:R-:W-:Y:S01]  /*5a90*/  MOV R21, UR9 ;  /* 0x0000000900157c02 */ /* 0x000fe20008000f00 */
[----:B------:R-:W-:Y:S01]  /*5aa0*/  IMAD.MOV.U32 R8, RZ, RZ, RZ ;  /* 0x000000ffff087224 */ /* 0x000fe200078e00ff */
[----:B------:R-:W-:Y:S01]  /*5ab0*/  UIADD3 UR72, UPT, UPT, UR62, 0x80, URZ ;  /* 0x000000803e487890 */ /* 0x000fe2000fffe0ff */
[----:B------:R-:W-:Y:S01]  /*5ac0*/  IMAD.U32 R20, RZ, RZ, UR8 ;  /* 0x00000008ff147e24 */ /* 0x000fe2000f8e00ff */
        /* <DEDUP_REMOVED lines=8> */
[----:B------:R-:W-:Y:S02]  /*5b50*/  UIADD3 UR52, UPT, UPT, UR53, 0xa0, URZ ;  /* 0x000000a035347890 */ /* 0x000fe4000fffe0ff */
[----:B------:R-:W-:Y:S02]  /*5b60*/  UIADD3 UR50, UPT, UPT, UR34, 0x2, URZ ;  /* 0x0000000222327890 */ /* 0x000fe4000fffe0ff */
[----:B------:R-:W-:Y:S02]  /*5b70*/  UIADD3 UR48, UPT, UPT, UR34, 0x6, URZ ;  /* 0x0000000622307890 */ /* 0x000fe4000fffe0ff */
[----:B------:R-:W-:Y:S02]  /*5b80*/  UIADD3 UR46, UPT, UPT, UR34, 0x400, URZ ;  /* 0x00000400222e7890 */ /* 0x000fe4000fffe0ff */
[----:B------:R-:W-:Y:S01]  /*5b90*/  UIADD3 UR44, UPT, UPT, UR34, 0x402, URZ ;  /* 0x00000402222c7890 */ /* 0x000fe2000fffe0ff */
[----:B------:R-:W-:Y:S01]  /*5ba0*/  UMOV UR8, 0x1 ;  /* 0x0000000100087882 */ /* 0x000fe20000000000 */
[----:B------:R-:W-:Y:S01]  /*5bb0*/  UMOV UR25, URZ ;  /* 0x000000ff00197c82 */ /* 0x000fe20008000000 */
[----:B------:R-:W-:Y:S01]  /*5bc0*/  UMOV UR9, URZ ;  /* 0x000000ff00097c82 */ /* 0x000fe20008000000 */
[----:B------:R-:W-:Y:S01]  /*5bd0*/  UMOV UR77, 0xc0004010 ;  /* 0xc0004010004d7882 */ /* 0x000fe20000000000 */
[----:B------:R-:W-:Y:S01]  /*5be0*/  UMOV UR75, 0xc0004010 ;  /* 0xc0004010004b7882 */ /* 0x000fe20000000000 */
        /* <DEDUP_REMOVED lines=16> */
.L_x_141:
[----:B------:R-:W-:Y:S04]  /*5cf0*/  BSSY.RECONVERGENT B0, `(.L_x_118) ;  /* 0x0000003000007945 */ /* 0x000fe80003800200 */
[----:B-1----:R-:W-:Y:S05]  /*5d00*/  @!P2 BRA `(.L_x_119) ;  /* 0x000000000004a947 */ /* 0x002fea0003800000 */
[----:B------:R-:W-:Y:S05]  /*5d10*/  BPT.TRAP 0x1 ;  /* 0x000000040000795c */ /* 0x000fea0000300000 */
.L_x_119:
[----:B------:R-:W-:Y:S05]  /*5d20*/  BSYNC.RECONVERGENT B0 ;  /* 0x0000000000007941 */ /* 0x000fea0003800200 */
.L_x_118:
[----:B------:R-:W2:Y:S01]  /*5d30*/  LDL R0, [R1] ;  /* 0x0000000001007983 */ /* 0x000ea20000100800 */
[----:B------:R-:W-:Y:S01]  /*5d40*/  ULEA UR6, UR8, UR24, 0x3 ;  /* 0x0000001808067291 */ /* 0x000fe2000f8e18ff */
[----:B------:R-:W-:Y:S08]  /*5d50*/  SHF.L.U32 R2, R8, 0x1f, RZ ;  /* 0x0000001f08027819 */ /* 0x000ff000000006ff */
[----:B------:R-:W1:Y:S01]  /*5d60*/  SYNCS.PHASECHK.TRANS64.TRYWAIT P0, [UR6+0x33800], R2 ;  /* 0x03380002ff0075a7 */ /* 0x000e620008001106 */
[----:B--2---:R-:W-:Y:S11]  /*5d70*/  R2UR UR7, R0 ;  /* 0x00000000000772ca */ /* 0x004ff600000e0000 */
[----:B------:R-:W-:Y:S02]  /*5d80*/  @!UPT UIADD3 URZ, UPT, UPT, URZ, URZ, URZ ;  /* 0x000000fffffff290 */ /* 0x000fe4000fffe0ff */
[----:B------:R-:W-:Y:S01]  /*5d90*/  UISETP.NE.AND UP0, UPT, UR7, 0x2, UPT ;  /* 0x000000020700788c */ /* 0x000fe2000bf05270 */
[----:B-1----:R-:W-:Y:S10]  /*5da0*/  @!P0 BRA `(.L_x_120) ;  /* 0x000000a800a08947 */ /* 0x002ff40003800000 */
.L_x_281:
[----:B------:R-:W-:Y:S05]  /*5db0*/  BRA.U !UP0, `(.L_x_121) ;  /* 0x0000000108047547 */ /* 0x000fea000b800000 */
[----:B------:R-:W-:Y:S05]  /*5dc0*/  BPT.TRAP 0x1 ;  /* 0x000000040000795c */ /* 0x000fea0000300000 */
.L_x_121:
[----:B------:R-:W-:Y:S01]  /*5dd0*/  SHF.L.U32 R4, R11, 0x1f, RZ ;  /* 0x0000001f0b047819 */ /* 0x000fe200000006ff */
[----:B-1----:R-:W-:Y:S02]  /*5de0*/  HFMA2 R0, -RZ, RZ, 0, 2.09808349609375e-05 ;  /* 0x00000160ff007431 */ /* 0x002fe400000001ff */
[----:B------:R-:W-:Y:S01]  /*5df0*/  IMAD.MOV.U32 R2, RZ, RZ, 0x160 ;  /* 0x00000160ff027424 */ /* 0x000fe200078e00ff */
[----:B------:R-:W1:Y:S02]  /*5e00*/  SYNCS.PHASECHK.TRANS64.TRYWAIT P0, [UR24+0x33858], R4 ;  /* 0x03385804ff0075a7 */ /* 0x000e640008001118 */
[----:B-1----:R-:W-:Y:S05]  /*5e10*/  @!P0 BRA `(.L_x_122) ;  /* 0x000000a8009c8947 */ /* 0x002fea0003800000 */
.L_x_283:
[----:B------:R-:W-:Y:S01]  /*5e20*/  UIMAD UR6, UR8, 0x700, UR4 ;  /* 0x00000700080678a4 */ /* 0x000fe2000f8e0204 */
[----:B------:R-:W-:Y:S01]  /*5e30*/  R2UR UR16, R2 ;  /* 0x00000000021072ca */ /* 0x000fe200000e0000 */
[----:B------:R-:W-:Y:S01]  /*5e40*/  UMOV UR32, 0x0 ;  /* 0x0000000000207882 */ /* 0x000fe20000000000 */
[----:B------:R-:W-:Y:S01]  /*5e50*/  R2UR UR26, R22 ;  /* 0x00000000161a72ca */ /* 0x000fe200000e0000 */
[----:B------:R-:W-:Y:S01]  /*5e60*/  UIADD3 UR12, UPT, UPT, UR6, 0x100, URZ ;  /* 0x00000100060c7890 */ /* 0x000fe2000fffe0ff */
[----:B------:R-:W-:Y:S01]  /*5e70*/  R2UR UR27, R23 ;  /* 0x00000000171b72ca */ /* 0x000fe200000e0000 */
[----:B------:R-:W-:Y:S01]  /*5e80*/  UIADD3 UR14, UPT, UPT, UR6, 0x200, URZ ;  /* 0x00000200060e7890 */ /* 0x000fe2000fffe0ff */
[----:B------:R-:W-:Y:S01]  /*5e90*/  R2UR UR18, R0 ;  /* 0x00000000001272ca */ /* 0x000fe200000e0000 */
[----:B------:R-:W-:Y:S01]  /*5ea0*/  UMOV UR33, 0x8200490 ;  /* 0x0820049000217882 */ /* 0x000fe20000000000 */
[----:B------:R-:W-:Y:S01]  /*5eb0*/  UMOV UR7, 0xc0004010 ;  /* 0xc000401000077882 */ /* 0x000fe20000000000 */
[----:B------:R-:W-:Y:S01]  /*5ec0*/  UMOV UR10, 0x0 ;  /* 0x00000000000a7882 */ /* 0x000fe20000000000 */
[----:B------:R-:W-:Y:S01]  /*5ed0*/  UMOV UR11, 0x8200490 ;  /* 0x08200490000b7882 */ /* 0x000fe20000000000 */
[----:B------:R-:W-:Y:S01]  /*5ee0*/  UMOV UR13, 0xc0004010 ;  /* 0xc0004010000d7882 */ /* 0x000fe20000000000 */
[----:B------:R-:W-:Y:S01]  /*5ef0*/  IMAD.MOV.U32 R2, RZ, RZ, 0x160 ;  /* 0x00000160ff027424 */ /* 0x000fe200078e00ff */
[----:B------:R2:W-:Y:S01]  /*5f00*/  UTCHMMA gdesc[UR42], gdesc[UR6], tmem[UR16], tmem[UR32], idesc[UR33], !UPT ;  /* 0x00ff20062a0075ea */ /* 0x0005e2000f800010 */
[----:B------:R-:W-:Y:S01]  /*5f10*/  UMOV UR15, 0xc0004010 ;  /* 0xc0004010000f7882 */ /* 0x000fe20000000000 */
[----:B-1----:R-:W-:Y:S01]  /*5f20*/  IMAD.MOV.U32 R3, RZ, RZ, 0x160 ;  /* 0x00000160ff037424 */ /* 0x002fe200078e00ff */
[----:B------:R-:W-:Y:S01]  /*5f30*/  UMOV UR17, 0xc0004010 ;  /* 0xc000401000117882 */ /* 0x000fe20000000000 */
[----:B------:R-:W-:Y:S01]  /*5f40*/  R2UR UR20, R2 ;  /* 0x00000000021472ca */ /* 0x000fe200000e0000 */
[----:B------:R-:W-:Y:S01]  /*5f50*/  IMAD.MOV.U32 R0, RZ, RZ, 0x160 ;  /* 0x00000160ff007424 */ /* 0x000fe200078e00ff */
[----:B------:R1:W-:Y:S01]  /*5f60*/  UTCHMMA gdesc[UR26], gdesc[UR12], tmem[UR18], tmem[UR10], idesc[UR11], UPT ;  /* 0x00ff0a0c1a0075ea */ /* 0x0003e2000b800012 */
[----:B------:R-:W-:Y:S03]  /*5f70*/  R2UR UR21, R3 ;  /* 0x00000000031572ca */ /* 0x000fe600000e0000 */
[C---:B------:R-:W-:Y:S02]  /*5f80*/  R2UR UR23, R0.reuse ;  /* 0x00000000001772ca */ /* 0x040fe400000e0000 */
[C---:B------:R-:W-:Y:S02]  /*5f90*/  R2UR UR22, R0.reuse ;  /* 0x00000000001672ca */ /* 0x040fe400000e0000 */
[----:B------:R-:W-:Y:S01]  /*5fa0*/  R2UR UR19, R0 ;  /* 0x00000000001372ca */ /* 0x000fe200000e0000 */
[----:B--2---:R-:W-:Y:S01]  /*5fb0*/  UIADD3 UR16, UPT, UPT, UR6, 0x400, URZ ;  /* 0x0000040006107890 */ /* 0x004fe2000fffe0ff */
[----:B------:R-:W-:Y:S02]  /*5fc0*/  R2UR UR32, R20 ;  /* 0x00000000142072ca */ /* 0x000fe400000e0000 */
[----:B------:R-:W-:Y:S01]  /*5fd0*/  R2UR UR33, R21 ;  /* 0x00000000152172ca */ /* 0x000fe200000e0000 */
[----:B-1----:R-:W-:Y:S02]  /*5fe0*/  UIADD3 UR10, UPT, UPT, UR6, 0x300, URZ ;  /* 0x00000300060a7890 */ /* 0x002fe4000fffe0ff */
[----:B------:R-:W-:Y:S02]  /*5ff0*/  UIADD3 UR12, UPT, UPT, UR6, 0x500, URZ ;  /* 0x00000500060c7890 */ /* 0x000fe4000fffe0ff */
[----:B------:R-:W-:Y:S01]  /*6000*/  UIADD3 UR6, UPT, UPT, UR6, 0x600, URZ ;  /* 0x0000060006067890 */ /* 0x000fe2000fffe0ff */
[----:B------:R-:W-:Y:S01]  /*6010*/  UMOV UR26, 0x0 ;  /* 0x00000000001a7882 */ /* 0x000fe20000000000 */
[----:B------:R-:W-:Y:S01]  /*6020*/  UMOV UR27, 0x8200490 ;  /* 0x08200490001b7882 */ /* 0x000fe20000000000 */
[----:B------:R-:W-:Y:S05]  /*6030*/  UMOV UR11, 0xc0004010 ;  /* 0xc0004010000b7882 */ /* 0x000fea0000000000 */
[----:B------:R1:W-:Y:S02]  /*6040*/  UTCHMMA gdesc[UR32], gdesc[UR14], tmem[UR20], tmem[UR26], idesc[UR27], UPT ;  /* 0x00ff1a0e200075ea */ /* 0x0003e4000b800014 */
[----:B-1----:R-:W-:Y:S01]  /*6050*/  R2UR UR26, R18 ;  /* 0x00000000121a72ca */ /* 0x002fe200000e0000 */
[----:B------:R-:W-:Y:S01]  /*6060*/  UMOV UR32, 0x0 ;  /* 0x0000000000207882 */ /* 0x000fe20000000000 */
[----:B------:R-:W-:Y:S01]  /*6070*/  R2UR UR27, R19 ;  /* 0x00000000131b72ca */ /* 0x000fe200000e0000 */
[----:B------:R-:W-:Y:S01]  /*6080*/  UMOV UR33, 0x8200490 ;  /* 0x0820049000217882 */ /* 0x000fe20000000000 */
[----:B------:R-:W-:Y:S02]  /*6090*/  R2UR UR14, R16 ;  /* 0x00000000100e72ca */ /* 0x000fe400000e0000 */
[----:B------:R-:W-:Y:S09]  /*60a0*/  R2UR UR15, R17 ;  /* 0x00000000110f72ca */ /* 0x000ff200000e0000 */
[----:B------:R1:W-:Y:S02]  /*60b0*/  UTCHMMA gdesc[UR26], gdesc[UR10], tmem[UR21], tmem[UR32], idesc[UR33], UPT ;  /* 0x00ff200a1a0075ea */ /* 0x0003e4000b800015 */
[----:B-1----:R-:W-:Y:S01]  /*60c0*/  UIADD3 UR33, UPT, UPT, UR8, 0x1, URZ ;  /* 0x0000000108217890 */ /* 0x002fe2000fffe0ff */
[----:B------:R-:W-:Y:S01]  /*60d0*/  UMOV UR10, 0x0 ;  /* 0x00000000000a7882 */ /* 0x000fe20000000000 */
[----:B------:R-:W-:Y:S01]  /*60e0*/  UMOV UR11, 0x8200490 ;  /* 0x08200490000b7882 */ /* 0x000fe20000000000 */
[----:B------:R-:W-:Y:S01]  /*60f0*/  UMOV UR26, 0x0 ;  /* 0x00000000001a7882 */ /* 0x000fe20000000000 */
[----:B------:R1:W-:Y:S01]  /*6100*/  UTCHMMA gdesc[UR14], gdesc[UR16], tmem[UR23], tmem[UR10], idesc[UR11], UPT ;  /* 0x00ff0a100e0075ea */ /* 0x0003e2000b800017 */
[----:B------:R-:W-:Y:S02]  /*6110*/  UMOV UR27, 0x8200490 ;  /* 0x08200490001b7882 */ /* 0x000fe40000000000 */
[----:B------:R2:W-:Y:S01]  /*6120*/  UTCHMMA gdesc[UR76], gdesc[UR12], tmem[UR22], tmem[UR26], idesc[UR27], UPT ;  /* 0x00ff1a0c4c0075ea */ /* 0x0005e2000b800016 */
[----:B-1----:R-:W-:Y:S01]  /*6130*/  UMOV UR14, 0x0 ;  /* 0x00000000000e7882 */ /* 0x002fe20000000000 */
[----:B------:R-:W-:Y:S02]  /*6140*/  UMOV UR15, 0x8200490 ;  /* 0x08200490000f7882 */ /* 0x000fe40000000000 */
[----:B------:R2:W-:Y:S01]  /*6150*/  UTCHMMA gdesc[UR74], gdesc[UR6], tmem[UR19], tmem[UR14], idesc[UR15], UPT ;  /* 0x00ff0e064a0075ea */ /* 0x0005e2000b800013 */
[----:B------:R-:W-:Y:S05]  /*6160*/  BRA.U !UP0, `(.L_x_123) ;  /* 0x0000000108047547 */ /* 0x000fea000b800000 */
[----:B--2---:R-:W-:Y:S05]  /*6170*/  BPT.TRAP 0x1 ;  /* 0x000000040000795c */ /* 0x004fea0000300000 */
.L_x_123:
[----:B--2---:R-:W-:Y:S09]  /*6180*/  UIADD3 UR6, UPT, UPT, UR24, 0x33850, URZ ;  /* 0x0003385018067890 */ /* 0x004ff2000fffe0ff */
[----:B------:R1:W-:Y:S01]  /*6190*/  UTCBAR [UR6], URZ ;  /* 0x000000ff060073e9 */ /* 0x0003e200080000ff */
[----:B------:R-:W-:Y:S05]  /*61a0*/  BRA.U !UP0, `(.L_x_124) ;  /* 0x0000000108047547 */ /* 0x000fea000b800000 */
[----:B-1----:R-:W-:Y:S05]  /*61b0*/  BPT.TRAP 0x1 ;  /* 0x000000040000795c */ /* 0x002fea0000300000 */
.L_x_124:
[----:B------:R-:W-:Y:S04]  /*61c0*/  SHF.L.U32 R2, R14, 0x1f, RZ ;  /* 0x0000001f0e027819 */ /* 0x000fe800000006ff */
[----:B------:R-:W2:Y:S02]  /*61d0*/  SYNCS.PHASECHK.TRANS64.TRYWAIT P0, [UR24+0x33890], R2 ;  /* 0x03389002ff0075a7 */ /* 0x000ea40008001118 */
[----:B--2---:R-:W-:Y:S05]  /*61e0*/  @!P0 BRA `(.L_x_125) ;  /* 0x000000a400c08947 */ /* 0x004fea0003800000 */
.L_x_285:
[----:B------:R-:W-:Y:S05]  /*61f0*/  BRA.U !UP0, `(.L_x_126) ;  /* 0x0000000108047547 */ /* 0x000fea000b800000 */
[----:B-1----:R-:W-:Y:S05]  /*6200*/  BPT.TRAP 0x1 ;  /* 0x000000040000795c */ /* 0x002fea0000300000 */
.L_x_126:
[----:B--2---:R-:W-:Y:S04]  /*6210*/  SHF.L.U32 R2, R13, 0x1f, RZ ;  /* 0x0000001f0d027819 */ /* 0x004fe800000006ff */
[----:B------:R-:W2:Y:S02]  /*6220*/  SYNCS.PHASECHK.TRANS64.TRYWAIT P0, [UR24+0x33868], R2 ;  /* 0x03386802ff0075a7 */ /* 0x000ea40008001118 */
[----:B--2---:R-:W-:Y:S05]  /*6230*/  @!P0 BRA `(.L_x_127) ;  /* 0x000000a400c48947 */ /* 0x004fea0003800000 */
.L_x_287:
[----:B------:R-:W-:Y:S01]  /*6240*/  ELECT P0, URZ, PT ;  /* 0x0000000000ff782f */ /* 0x000fe20003800000 */
[----:B--2---:R-:W-:Y:S01]  /*6250*/  IMAD.MOV.U32 R2, RZ, RZ, 0xe0 ;  /* 0x000000e0ff027424 */ /* 0x004fe200078e00ff */
[----:B------:R-:W-:Y:S01]  /*6260*/  UMOV UR22, 0x0 ;  /* 0x0000000000167882 */ /* 0x000fe20000000000 */
[----:B------:R-:W-:Y:S01]  /*6270*/  UMOV UR23, 0x81d8490 ;  /* 0x081d849000177882 */ /* 0x000fe20000000000 */
[----:B------:R-:W-:Y:S01]  /*6280*/  UMOV UR26, 0x0 ;  /* 0x00000000001a7882 */ /* 0x000fe20000000000 */
[----:B------:R-:W-:Y:S01]  /*6290*/  UMOV UR27, 0x81d8490 ;  /* 0x081d8490001b7882 */ /* 0x000fe20000000000 */
[C---:B------:R-:W-:Y:S01]  /*62a0*/  R2UR UR11, R2.reuse ;  /* 0x00000000020b72ca */ /* 0x040fe200000e0000 */
[----:B------:R-:W-:Y:S01]  /*62b0*/  IMAD.MOV.U32 R0, RZ, RZ, 0xe0 ;  /* 0x000000e0ff007424 */ /* 0x000fe200078e00ff */
[C---:B------:R-:W-:Y:S01]  /*62c0*/  R2UR UR18, R2.reuse ;  /* 0x00000000021272ca */ /* 0x040fe200000e0000 */
[----:B------:R-:W-:Y:S01]  /*62d0*/  IMAD.MOV.U32 R3, RZ, RZ, 0xe0 ;  /* 0x000000e0ff037424 */ /* 0x000fe200078e00ff */
[----:B------:R-:W-:Y:S02]  /*62e0*/  R2UR UR15, R2 ;  /* 0x00000000020f72ca */ /* 0x000fe400000e0000 */
[----:B------:R-:W-:Y:S02]  /*62f0*/  ELECT P1, URZ, PT ;  /* 0x0000000000ff782f */ /* 0x000fe40003820000 */
[----:B------:R-:W-:Y:S01]  /*6300*/  R2UR UR16, R0 ;  /* 0x00000000001072ca */ /* 0x000fe200000e0000 */
[----:B------:R-:W-:Y:S01]  /*6310*/  @P0 IMAD.MOV.U32 R27, RZ, RZ, 0x40004040 ;  /* 0x40004040ff1b0424 */ /* 0x000fe200078e00ff */
[----:B------:R-:W-:Y:S01]  /*6320*/  @P0 R2UR UR7, R5 ;  /* 0x00000000050702ca */ /* 0x000fe200000e0000 */
[----:B------:R-:W-:Y:S01]  /*6330*/  @P0 IMAD.MOV.U32 R25, RZ, RZ, -0x3fffbff0 ;  /* 0xc0004010ff190424 */ /* 0x000fe200078e00ff */
[----:B-1----:R-:W-:Y:S02]  /*6340*/  @P0 R2UR UR6, R6 ;  /* 0x00000000060602ca */ /* 0x002fe400000e0000 */
[----:B------:R-:W-:Y:S02]  /*6350*/  @P0 R2UR UR13, R27 ;  /* 0x000000001b0d02ca */ /* 0x000fe400000e0000 */
[C---:B------:R-:W-:Y:S02]  /*6360*/  R2UR UR19, R3.reuse ;  /* 0x00000000031372ca */ /* 0x040fe400000e0000 */
[C---:B------:R-:W-:Y:S02]  /*6370*/  R2UR UR17, R0.reuse ;  /* 0x00000000001172ca */ /* 0x040fe400000e0000 */
[----:B------:R-:W-:Y:S02]  /*6380*/  R2UR UR20, R0 ;  /* 0x00000000001472ca */ /* 0x000fe400000e0000 */
[----:B------:R-:W-:Y:S01]  /*6390*/  R2UR UR14, R3 ;  /* 0x00000000030e72ca */ /* 0x000fe200000e0000 */
[----:B------:R-:W-:Y:S01]  /*63a0*/  IMAD.U32 R26, RZ, RZ, UR7 ;  /* 0x00000007ff1a7e24 */ /* 0x000fe2000f8e00ff */
[----:B------:R-:W-:Y:S01]  /*63b0*/  @P0 R2UR UR7, R25 ;  /* 0x00000000190702ca */ /* 0x000fe200000e0000 */
[----:B------:R-:W-:Y:S02]  /*63c0*/  IMAD.U32 R24, RZ, RZ, UR6 ;  /* 0x00000006ff187e24 */ /* 0x000fe4000f8e00ff */
[----:B------:R-:W-:Y:S01]  /*63d0*/  @P1 VIADD R3, R6, 0xc0 ;  /* 0x000000c006031836 */ /* 0x000fe20000000000 */
[----:B------:R-:W-:Y:S02]  /*63e0*/  @P0 R2UR UR12, R26 ;  /* 0x000000001a0c02ca */ /* 0x000fe400000e0000 */
[----:B------:R-:W-:Y:S02]  /*63f0*/  @P0 R2UR UR6, R24 ;  /* 0x00000000180602ca */ /* 0x000fe400000e0000 */
[----:B------:R-:W-:Y:S02]  /*6400*/  ELECT P0, URZ, PT ;  /* 0x0000000000ff782f */ /* 0x000fe40003800000 */
[----:B------:R-:W-:Y:S09]  /*6410*/  @P1 R2UR UR10, R3 ;  /* 0x00000000030a12ca */ /* 0x000ff200000e0000 */
[----:B------:R1:W-:Y:S02]  /*6420*/  UTCHMMA gdesc[UR12], gdesc[UR6], tmem[UR11], tmem[UR22], idesc[UR23], !UPT ;  /* 0x00ff16060c0075ea */ /* 0x0003e4000f80000b */
[----:B------:R-:W-:Y:S02]  /*6430*/  @P0 VIADD R2, R6, 0xe0 ;  /* 0x000000e006020836 */ /* 0x000fe40000000000 */
[----:B------:R-:W-:Y:S05]  /*6440*/  @P0 VIADD R0, R5, 0x380 ;  /* 0x0000038005000836 */ /* 0x000fea0000000000 */
[----:B------:R-:W-:Y:S01]  /*6450*/  @P0 R2UR UR8, R0 ;  /* 0x00000000000802ca */ /* 0x000fe200000e0000 */
[----:B-1----:R-:W-:Y:S01]  /*6460*/  UMOV UR6, 0x0 ;  /* 0x0000000000067882 */ /* 0x002fe20000000000 */
[----:B------:R-:W-:Y:S01]  /*6470*/  UMOV UR7, 0x81d8490 ;  /* 0x081d849000077882 */ /* 0x000fe20000000000 */
[----:B------:R-:W-:Y:S01]  /*6480*/  UMOV UR12, 0x0 ;  /* 0x00000000000c7882 */ /* 0x000fe20000000000 */
[----:B------:R1:W-:Y:S01]  /*6490*/  UTCHMMA gdesc[UR72], gdesc[UR60], tmem[UR16], tmem[UR6], idesc[UR7], UPT ;  /* 0x00ff063c480075ea */ /* 0x0003e2000b800010 */
[----:B------:R-:W-:Y:S01]  /*64a0*/  UTCHMMA gdesc[UR70], gdesc[UR58], tmem[UR19], tmem[UR22], idesc[UR23], UPT ;  /* 0x00ff163a460075ea */ /* 0x000fe2000b800013 */
[----:B------:R-:W-:Y:S01]  /*64b0*/  UTCHMMA gdesc[UR68], gdesc[UR56], tmem[UR18], tmem[UR26], idesc[UR27], UPT ;  /* 0x00ff1a38440075ea */ /* 0x000fe2000b800012 */
[----:B------:R-:W-:Y:S01]  /*64c0*/  UMOV UR13, 0x81d8490 ;  /* 0x081d8490000d7882 */ /* 0x000fe20000000000 */
[----:B------:R-:W-:Y:S01]  /*64d0*/  UMOV UR11, 0xc0004010 ;  /* 0xc0004010000b7882 */ /* 0x000fe20000000000 */
[----:B------:R2:W-:Y:S01]  /*64e0*/  UTCHMMA gdesc[UR66], gdesc[UR54], tmem[UR17], tmem[UR12], idesc[UR13], UPT ;  /* 0x00ff0c36420075ea */ /* 0x0005e2000b800011 */
[----:B------:R3:W-:Y:S01]  /*64f0*/  UTCHMMA gdesc[UR64], gdesc[UR52], tmem[UR14], tmem[UR22], idesc[UR23], UPT ;  /* 0x00ff1634400075ea */ /* 0x0007e2000b80000e */
[----:B-1----:R-:W-:Y:S01]  /*6500*/  @P0 R2UR UR6, R2 ;  /* 0x00000000020602ca */ /* 0x002fe200000e0000 */
[----:B------:R-:W-:Y:S01]  /*6510*/  UMOV UR16, 0x0 ;  /* 0x0000000000107882 */ /* 0x000fe20000000000 */
[----:B------:R-:W-:Y:S01]  /*6520*/  UMOV UR7, 0xc0004010 ;  /* 0xc000401000077882 */ /* 0x000fe20000000000 */
[----:B--2---:R-:W-:Y:S01]  /*6530*/  UMOV UR17, 0x81d8490 ;  /* 0x081d849000117882 */ /* 0x004fe20000000000 */
[----:B------:R-:W-:Y:S01]  /*6540*/  UMOV UR12, UR8 ;  /* 0x00000008000c7c82 */ /* 0x000fe20008000000 */
[----:B------:R-:W-:Y:S01]  /*6550*/  UMOV UR13, 0x40004040 ;  /* 0x40004040000d7882 */ /* 0x000fe20000000000 */
[----:B------:R3:W-:Y:S07]  /*6560*/  UTCHMMA gdesc[UR62], gdesc[UR10], tmem[UR15], tmem[UR16], idesc[UR17], UPT ;  /* 0x00ff100a3e0075ea */ /* 0x0007ee000b80000f */
[----:B------:R3:W-:Y:S01]  /*6570*/  UTCHMMA gdesc[UR12], gdesc[UR6], tmem[UR20], tmem[UR26], idesc[UR27], UPT ;  /* 0x00ff1a060c0075ea */ /* 0x0007e2000b800014 */
[----:B------:R-:W-:Y:S05]  /*6580*/  BRA.U !UP0, `(.L_x_128) ;  /* 0x0000000108047547 */ /* 0x000fea000b800000 */
[----:B---3--:R-:W-:Y:S05]  /*6590*/  BPT.TRAP 0x1 ;  /* 0x000000040000795c */ /* 0x008fea0000300000 */
.L_x_128:
[----:B---3--:R-:W-:Y:S01]  /*65a0*/  UIMAD UR6, UR9, 0x700, UR5 ;  /* 0x00000700090678a4 */ /* 0x008fe2000f8e0205 */
[----:B------:R-:W-:Y:S01]  /*65b0*/  CS2R R2, SRZ ;  /* 0x0000000000027805 */ /* 0x000fe2000001ff00 */
[----:B------:R-:W-:Y:S01]  /*65c0*/  UISETP.NE.U32.AND UP2, UPT, UR25, URZ, UPT ;  /* 0x000000ff1900728c */ /* 0x000fe2000bf45070 */
[----:B------:R-:W-:Y:S01]  /*65d0*/  IMAD.MOV.U32 R0, RZ, RZ, RZ ;  /* 0x000000ffff007224 */ /* 0x000fe200078e00ff */
[----:B------:R-:W-:Y:S01]  /*65e0*/  UIADD3 UR8, UPT, UPT, UR24, 0x33870, URZ ;  /* 0x0003387018087890 */ /* 0x000fe2000fffe0ff */
[----:B------:R-:W-:Y:S01]  /*65f0*/  BSSY.RECONVERGENT B0, `(.L_x_129) ;  /* 0x0000031000007945 */ /* 0x000fe20003800200 */
[----:B------:R-:W-:Y:S01]  /*6600*/  UIADD3 UR10, UPT, UPT, UR6, 0x20, URZ ;  /* 0x00000020060a7890 */ /* 0x000fe2000fffe0ff */
[----:B------:R-:W-:Y:S01]  /*6610*/  R2UR UR14, R3 ;  /* 0x00000000030e72ca */ /* 0x000fe200000e0000 */
[----:B------:R-:W-:Y:S01]  /*6620*/  UIADD3 UR16, UPT, UPT, UR34, 0x4, URZ ;  /* 0x0000000422107890 */ /* 0x000fe2000fffe0ff */
[----:B------:R-:W-:Y:S01]  /*6630*/  R2UR UR15, R2 ;  /* 0x00000000020f72ca */ /* 0x000fe200000e0000 */
[----:B------:R-:W-:Y:S01]  /*6640*/  UIADD3 UR18, UPT, UPT, UR6, 0x40, URZ ;  /* 0x0000004006127890 */ /* 0x000fe2000fffe0ff */
[----:B------:R-:W-:Y:S01]  /*6650*/  R2UR UR20, R0 ;  /* 0x00000000001472ca */ /* 0x000fe200000e0000 */
[----:B------:R-:W-:Y:S01]  /*6660*/  UMOV UR26, 0x0 ;  /* 0x00000000001a7882 */ /* 0x000fe20000000000 */
[----:B------:R1:W-:Y:S01]  /*6670*/  UTCBAR [UR8], URZ ;  /* 0x000000ff080073e9 */ /* 0x0003e200080000ff */
[----:B------:R-:W-:Y:S01]  /*6680*/  UMOV UR27, 0x81d0490 ;  /* 0x081d0490001b7882 */ /* 0x000fe20000000000 */
[----:B------:R-:W-:Y:S01]  /*6690*/  UMOV UR7, 0xc0004010 ;  /* 0xc000401000077882 */ /* 0x000fe20000000000 */
[----:B------:R-:W-:Y:S01]  /*66a0*/  UMOV UR12, 0x0 ;  /* 0x00000000000c7882 */ /* 0x000fe20000000000 */
[----:B------:R-:W-:Y:S01]  /*66b0*/  UMOV UR13, 0x81d0490 ;  /* 0x081d0490000d7882 */ /* 0x000fe20000000000 */
[----:B------:R-:W-:Y:S01]  /*66c0*/  UMOV UR11, 0xc0004010 ;  /* 0xc0004010000b7882 */ /* 0x000fe20000000000 */
[----:B------:R-:W-:Y:S01]  /*66d0*/  UMOV UR17, 0x40004040 ;  /* 0x4000404000117882 */ /* 0x000fe20000000000 */
[----:B------:R2:W-:Y:S01]  /*66e0*/  UTCHMMA gdesc[UR34], gdesc[UR6], tmem[UR14], tmem[UR26], idesc[UR27], UP2 ;  /* 0x00ff1a06220075ea */ /* 0x0005e2000900000e */
[----:B------:R-:W-:Y:S01]  /*66f0*/  UMOV UR19, 0xc0004010 ;  /* 0xc000401000137882 */ /* 0x000fe20000000000 */
[----:B------:R3:W-:Y:S01]  /*6700*/  UTCHMMA gdesc[UR50], gdesc[UR10], tmem[UR15], tmem[UR12], idesc[UR13], UPT ;  /* 0x00ff0c0a320075ea */ /* 0x0007e2000b80000f */
[C---:B------:R-:W-:Y:S01]  /*6710*/  R2UR UR21, R2.reuse ;  /* 0x00000000021572ca */ /* 0x040fe200000e0000 */
[----:B------:R4:W-:Y:S01]  /*6720*/  UTCHMMA gdesc[UR16], gdesc[UR18], tmem[UR20], tmem[UR26], idesc[UR27], UPT ;  /* 0x00ff1a12100075ea */ /* 0x0009e2000b800014 */
[----:B------:R-:W-:Y:S02]  /*6730*/  R2UR UR23, R2 ;  /* 0x00000000021772ca */ /* 0x000fe400000e0000 */
[C---:B------:R-:W-:Y:S02]  /*6740*/  R2UR UR25, R0.reuse ;  /* 0x00000000001972ca */ /* 0x040fe400000e0000 */
[----:B------:R-:W-:Y:S02]  /*6750*/  R2UR UR22, R0 ;  /* 0x00000000001672ca */ /* 0x000fe400000e0000 */
[----:B------:R-:W-:Y:S02]  /*6760*/  LOP3.LUT R12, R12, 0x1, RZ, 0x3c, !PT ;  /* 0x000000010c0c7812 */ /* 0x000fe400078e3cff */
[----:B-1----:R-:W-:Y:S01]  /*6770*/  R2UR UR8, R0 ;  /* 0x00000000000872ca */ /* 0x002fe200000e0000 */
[----:B--2---:R-:W-:Y:S02]  /*6780*/  UIADD3 UR14, UPT, UPT, UR6, 0x80, URZ ;  /* 0x00000080060e7890 */ /* 0x004fe4000fffe0ff */
[----:B---3--:R-:W-:Y:S02]  /*6790*/  UIADD3 UR12, UPT, UPT, UR6, 0x60, URZ ;  /* 0x00000060060c7890 */ /* 0x008fe4000fffe0ff */
[----:B------:R-:W-:Y:S02]  /*67a0*/  UIADD3 UR10, UPT, UPT, UR6, 0xa0, URZ ;  /* 0x000000a0060a7890 */ /* 0x000fe4000fffe0ff */
[----:B----4-:R-:W-:Y:S02]  /*67b0*/  UIADD3 UR18, UPT, UPT, UR6, 0xc0, URZ ;  /* 0x000000c006127890 */ /* 0x010fe4000fffe0ff */
[----:B------:R-:W-:Y:S01]  /*67c0*/  UIADD3 UR6, UPT, UPT, UR6, 0xe0, URZ ;  /* 0x000000e006067890 */ /* 0x000fe2000fffe0ff */
[----:B------:R-:W-:Y:S01]  /*67d0*/  UMOV UR13, 0xc0004010 ;  /* 0xc0004010000d7882 */ /* 0x000fe20000000000 */
[----:B------:R-:W-:Y:S01]  /*67e0*/  UMOV UR16, 0x0 ;  /* 0x0000000000107882 */ /* 0x000fe20000000000 */
[----:B------:R1:W-:Y:S01]  /*67f0*/  UTCHMMA gdesc[UR48], gdesc[UR12], tmem[UR21], tmem[UR26], idesc[UR27], UPT ;  /* 0x00ff1a0c300075ea */ /* 0x0003e2000b800015 */
[----:B------:R-:W-:Y:S01]  /*6800*/  UMOV UR17, 0x81d0490 ;  /* 0x081d049000117882 */ /* 0x000fe20000000000 */
[----:B------:R-:W-:Y:S01]  /*6810*/  UMOV UR15, 0xc0004010 ;  /* 0xc0004010000f7882 */ /* 0x000fe20000000000 */
[----:B------:R-:W-:Y:S01]  /*6820*/  UMOV UR20, 0x0 ;  /* 0x0000000000147882 */ /* 0x000fe20000000000 */
[----:B------:R2:W-:Y:S01]  /*6830*/  UTCHMMA gdesc[UR46], gdesc[UR14], tmem[UR23], tmem[UR16], idesc[UR17], UPT ;  /* 0x00ff100e2e0075ea */ /* 0x0005e2000b800017 */
[----:B------:R3:W-:Y:S01]  /*6840*/  UTCHMMA gdesc[UR44], gdesc[UR10], tmem[UR25], tmem[UR26], idesc[UR27], UPT ;  /* 0x00ff1a0a2c0075ea */ /* 0x0007e2000b800019 */
[----:B-1----:R-:W-:Y:S01]  /*6850*/  UIADD3 UR12, UPT, UPT, UR34, 0x406, URZ ;  /* 0x00000406220c7890 */ /* 0x002fe2000fffe0ff */
[----:B------:R-:W-:Y:S01]  /*6860*/  UMOV UR21, 0x81d0490 ;  /* 0x081d049000157882 */ /* 0x000fe20000000000 */
[----:B------:R-:W-:Y:S01]  /*6870*/  UMOV UR13, 0x40004040 ;  /* 0x40004040000d7882 */ /* 0x000fe20000000000 */
[----:B--2---:R-:W-:Y:S01]  /*6880*/  UIADD3 UR16, UPT, UPT, UR34, 0x404, URZ ;  /* 0x0000040422107890 */ /* 0x004fe2000fffe0ff */
[----:B------:R-:W-:Y:S01]  /*6890*/  UMOV UR14, 0x0 ;  /* 0x00000000000e7882 */ /* 0x000fe20000000000 */
[----:B------:R-:W-:Y:S01]  /*68a0*/  UMOV UR15, 0x81d0490 ;  /* 0x081d0490000f7882 */ /* 0x000fe20000000000 */
[----:B------:R-:W-:Y:S06]  /*68b0*/  UMOV UR17, 0x40004040 ;  /* 0x4000404000117882 */ /* 0x000fec0000000000 */
[----:B------:R3:W-:Y:S01]  /*68c0*/  UTCHMMA gdesc[UR16], gdesc[UR18], tmem[UR22], tmem[UR14], idesc[UR15], UPT ;  /* 0x00ff0e12100075ea */ /* 0x0007e2000b800016 */
[----:B------:R3:W-:Y:S01]  /*68d0*/  UTCHMMA gdesc[UR12], gdesc[UR6], tmem[UR8], tmem[UR20], idesc[UR21], UPT ;  /* 0x00ff14060c0075ea */ /* 0x0007e2000b800008 */
[----:B------:R-:W-:Y:S05]  /*68e0*/  @!P2 BRA `(.L_x_130) ;  /* 0x000000000004a947 */ /* 0x000fea0003800000 */
[----:B---3--:R-:W-:Y:S05]  /*68f0*/  BPT.TRAP 0x1 ;  /* 0x000000040000795c */ /* 0x008fea0000300000 */
.L_x_130:
[----:B---3--:R-:W-:Y:S05]  /*6900*/  BSYNC.RECONVERGENT B0 ;  /* 0x0000000000007941 */ /* 0x008fea0003800200 */
.L_x_129:
[----:B------:R-:W-:Y:S02]  /*6910*/  ULEA UR7, UR9, UR24, 0x3 ;  /* 0x0000001809077291 */ /* 0x000fe4000f8e18ff */
[----:B------:R-:W-:Y:S02]  /*6920*/  UIADD3 UR9, UPT, UPT, UR9, 0x1, URZ ;  /* 0x0000000109097890 */ /* 0x000fe4000fffe0ff */
[----:B------:R-:W-:Y:S02]  /*6930*/  UIADD3 UR6, UPT, UPT, UR7, 0x33810, URZ ;  /* 0x0003381007067890 */ /* 0x000fe4000fffe0ff */
[----:B------:R-:W-:Y:S04]  /*6940*/  UISETP.NE.AND UP2, UPT, UR9, 0x2, UPT ;  /* 0x000000020900788c */ /* 0x000fe8000bf45270 */
[----:B------:R-:W-:Y:S03]  /*6950*/  USEL UR9, UR9, URZ, UP2 ;  /* 0x000000ff09097287 */ /* 0x000fe60009000000 */
[----:B------:R1:W-:Y:S01]  /*6960*/  UTCBAR [UR6], URZ ;  /* 0x000000ff060073e9 */ /* 0x0003e200080000ff */
[----:B------:R-:W-:Y:S08]  /*6970*/  BRA.U !UP0, `(.L_x_131) ;  /* 0x0000000108047547 */ /* 0x000ff0000b800000 */
[----:B-1----:R-:W-:Y:S05]  /*6980*/  BPT.TRAP 0x1 ;  /* 0x000000040000795c */ /* 0x002fea0000300000 */
.L_x_131:
[----:B------:R-:W-:Y:S01]  /*6990*/  LOP3.LUT R14, R14, 0x1, RZ, 0x3c, !PT ;  /* 0x000000010e0e7812 */ /* 0x000fe200078e3cff */
[----:B-1----:R-:W-:Y:S09]  /*69a0*/  UIADD3 UR6, UPT, UPT, UR24, 0x33898, URZ ;  /* 0x0003389818067890 */ /* 0x002ff2000fffe0ff */
[----:B------:R1:W-:Y:S01]  /*69b0*/  UTCBAR [UR6], URZ ;  /* 0x000000ff060073e9 */ /* 0x0003e200080000ff */
[----:B------:R-:W-:Y:S05]  /*69c0*/  BRA.U !UP0, `(.L_x_132) ;  /* 0x0000000108047547 */ /* 0x000fea000b800000 */
[----:B-1----:R-:W-:Y:S05]  /*69d0*/  BPT.TRAP 0x1 ;  /* 0x000000040000795c */ /* 0x002fea0000300000 */
.L_x_132:
[----:B------:R-:W-:Y:S04]  /*69e0*/  SHF.L.U32 R2, R12, 0x1f, RZ ;  /* 0x0000001f0c027819 */ /* 0x000fe800000006ff */
[----:B------:R-:W2:Y:S02]  /*69f0*/  SYNCS.PHASECHK.TRANS64.TRYWAIT P0, [UR24+0x33878], R2 ;  /* 0x03387802ff0075a7 */ /* 0x000ea40008001118 */
[----:B--2---:R-:W-:Y:S05]  /*6a00*/  @!P0 BRA `(.L_x_133) ;  /* 0x0000009c00e88947 */ /* 0x004fea0003800000 */
.L_x_289:
[----:B------:R-:W-:Y:S05]  /*6a10*/  BRA.U !UP1, `(.L_x_134) ;  /* 0x0000000109047547 */ /* 0x000fea000b800000 */
[----:B-1----:R-:W-:Y:S05]  /*6a20*/  BPT.TRAP 0x1 ;  /* 0x000000040000795c */ /* 0x002fea0000300000 */
.L_x_134:
[----:B------:R-:W-:Y:S01]  /*6a30*/  SHF.L.U32 R4, R9, 0x1f, RZ ;  /* 0x0000001f09047819 */ /* 0x000fe200000006ff */
[----:B--2---:R-:W-:Y:S02]  /*6a40*/  HFMA2 R0, -RZ, RZ, 0, 1.33514404296875e-05 ;  /* 0x000000e0ff007431 */ /* 0x004fe400000001ff */
[----:B------:R-:W-:Y:S01]  /*6a50*/  IMAD.MOV.U32 R2, RZ, RZ, 0xe0 ;  /* 0x000000e0ff027424 */ /* 0x000fe200078e00ff */
[----:B------:R-:W2:Y:S02]  /*6a60*/  SYNCS.PHASECHK.TRANS64.TRYWAIT P0, [UR24+0x33820], R4 ;  /* 0x03382004ff0075a7 */ /* 0x000ea40008001118 */
[----:B--2---:R-:W-:Y:S05]  /*6a70*/  @!P0 BRA `(.L_x_135) ;  /* 0x0000009c00e48947 */ /* 0x004fea0003800000 */
.L_x_291:
[----:B-1----:R-:W-:Y:S01]  /*6a80*/  UIADD3 UR6, UPT, UPT, UR28, 0x200, URZ ;  /* 0x000002001c067890 */ /* 0x002fe2000fffe0ff */
[----:B------:R-:W-:Y:S01]  /*6a90*/  R2UR UR8, R2 ;  /* 0x00000000020872ca */ /* 0x000fe200000e0000 */
[----:B------:R-:W-:Y:S01]  /*6aa0*/  UIADD3 UR14, UPT, UPT, UR30, 0x300, URZ ;  /* 0x000003001e0e7890 */ /* 0x000fe2000fffe0ff */
[----:B------:R-:W-:Y:S01]  /*6ab0*/  IMAD.MOV.U32 R2, RZ, RZ, 0xe0 ;  /* 0x000000e0ff027424 */ /* 0x000fe200078e00ff */
[----:B------:R-:W-:Y:S01]  /*6ac0*/  R2UR UR20, R0 ;  /* 0x00000000001472ca */ /* 0x000fe200000e0000 */
[----:B------:R-:W-:Y:S01]  /*6ad0*/  UMOV UR22, 0x0 ;  /* 0x0000000000167882 */ /* 0x000fe20000000000 */
[----:B------:R-:W-:Y:S01]  /*6ae0*/  UMOV UR23, 0x8200490 ;  /* 0x0820049000177882 */ /* 0x000fe20000000000 */
[----:B------:R-:W-:Y:S01]  /*6af0*/  UMOV UR16, UR38 ;  /* 0x0000002600107c82 */ /* 0x000fe20008000000 */
[C---:B------:R-:W-:Y:S01]  /*6b00*/  R2UR UR26, R2.reuse ;  /* 0x00000000021a72ca */ /* 0x040fe200000e0000 */
[----:B------:R-:W-:Y:S01]  /*6b10*/  UMOV UR17, 0xc0004010 ;  /* 0xc000401000117882 */ /* 0x000fe20000000000 */
[----:B------:R-:W-:Y:S01]  /*6b20*/  UMOV UR12, UR40 ;  /* 0x00000028000c7c82 */ /* 0x000fe20008000000 */
[----:B------:R-:W-:Y:S01]  /*6b30*/  UMOV UR13, 0xc0004010 ;  /* 0xc0004010000d7882 */ /* 0x000fe20000000000 */
[----:B------:R-:W-:Y:S01]  /*6b40*/  UMOV UR10, 0x0 ;  /* 0x00000000000a7882 */ /* 0x000fe20000000000 */
[----:B------:R-:W-:Y:S01]  /*6b50*/  UMOV UR11, 0x8200490 ;  /* 0x08200490000b7882 */ /* 0x000fe20000000000 */
[----:B------:R1:W-:Y:S01]  /*6b60*/  UTCHMMA gdesc[UR30], gdesc[UR28], tmem[UR8], tmem[UR22], idesc[UR23], !UPT ;  /* 0x00ff161c1e0075ea */ /* 0x0003e2000f800008 */
[----:B------:R-:W-:Y:S01]  /*6b70*/  UMOV UR18, UR36 ;  /* 0x0000002400127c82 */ /* 0x000fe20008000000 */
[----:B------:R-:W-:Y:S01]  /*6b80*/  UMOV UR19, 0xc0004010 ;  /* 0xc000401000137882 */ /* 0x000fe20000000000 */
[----:B------:R3:W-:Y:S01]  /*6b90*/  UTCHMMA gdesc[UR16], gdesc[UR12], tmem[UR20], tmem[UR10], idesc[UR11], UPT ;  /* 0x00ff0a0c100075ea */ /* 0x0007e2000b800014 */
[----:B------:R-:W-:Y:S01]  /*6ba0*/  UMOV UR7, 0xc0004010 ;  /* 0xc000401000077882 */ /* 0x000fe20000000000 */
[----:B------:R-:W-:Y:S01]  /*6bb0*/  IMAD.MOV.U32 R0, RZ, RZ, 0xe0 ;  /* 0x000000e0ff007424 */ /* 0x000fe200078e00ff */
[----:B------:R-:W-:Y:S01]  /*6bc0*/  UMOV UR15, 0xc0004010 ;  /* 0xc0004010000f7882 */ /* 0x000fe20000000000 */
[----:B------:R4:W-:Y:S01]  /*6bd0*/  UTCHMMA gdesc[UR18], gdesc[UR6], tmem[UR26], tmem[UR22], idesc[UR23], UPT ;  /* 0x00ff1606120075ea */ /* 0x0009e2000b80001a */
[----:B------:R-:W-:Y:S01]  /*6be0*/  UMOV UR21, 0xc0004010 ;  /* 0xc000401000157882 */ /* 0x000fe20000000000 */
[----:B------:R-:W-:Y:S02]  /*6bf0*/  R2UR UR25, R2 ;  /* 0x00000000021972ca */ /* 0x000fe400000e0000 */
[C---:B------:R-:W-:Y:S02]  /*6c00*/  R2UR UR32, R0.reuse ;  /* 0x00000000002072ca */ /* 0x040fe400000e0000 */
[C---:B------:R-:W-:Y:S02]  /*6c10*/  R2UR UR27, R0.reuse ;  /* 0x00000000001b72ca */ /* 0x040fe400000e0000 */
[----:B-1----:R-:W-:Y:S01]  /*6c20*/  R2UR UR8, R0 ;  /* 0x00000000000872ca */ /* 0x002fe200000e0000 */
[----:B---3--:R-:W-:Y:S02]  /*6c30*/  UIADD3 UR10, UPT, UPT, UR28, 0x300, URZ ;  /* 0x000003001c0a7890 */ /* 0x008fe4000fffe0ff */
[----:B------:R-:W-:Y:S02]  /*6c40*/  UIADD3 UR20, UPT, UPT, UR28, 0x400, URZ ;  /* 0x000004001c147890 */ /* 0x000fe4000fffe0ff */
[----:B----4-:R-:W-:Y:S02]  /*6c50*/  UIADD3 UR22, UPT, UPT, UR30, 0x400, URZ ;  /* 0x000004001e167890 */ /* 0x010fe4000fffe0ff */
[----:B------:R-:W-:Y:S02]  /*6c60*/  UIADD3 UR18, UPT, UPT, UR30, 0x500, URZ ;  /* 0x000005001e127890 */ /* 0x000fe4000fffe0ff */
[----:B------:R-:W-:Y:S01]  /*6c70*/  UIADD3 UR16, UPT, UPT, UR28, 0x500, URZ ;  /* 0x000005001c107890 */ /* 0x000fe2000fffe0ff */
[----:B------:R-:W-:Y:S01]  /*6c80*/  UMOV UR12, 0x0 ;  /* 0x00000000000c7882 */ /* 0x000fe20000000000 */
[----:B------:R-:W-:Y:S01]  /*6c90*/  UMOV UR13, 0x8200490 ;  /* 0x08200490000d7882 */ /* 0x000fe20000000000 */
[----:B------:R-:W-:Y:S01]  /*6ca0*/  UMOV UR11, 0xc0004010 ;  /* 0xc0004010000b7882 */ /* 0x000fe20000000000 */
[----:B------:R-:W-:Y:S01]  /*6cb0*/  UMOV UR6, 0x0 ;  /* 0x0000000000067882 */ /* 0x000fe20000000000 */
[----:B------:R1:W-:Y:S01]  /*6cc0*/  UTCHMMA gdesc[UR14], gdesc[UR10], tmem[UR32], tmem[UR12], idesc[UR13], UPT ;  /* 0x00ff0c0a0e0075ea */ /* 0x0003e2000b800020 */
[----:B------:R-:W-:Y:S01]  /*6cd0*/  UMOV UR7, 0x8200490 ;  /* 0x0820049000077882 */ /* 0x000fe20000000000 */
[----:B------:R-:W-:Y:S02]  /*6ce0*/  UMOV UR23, 0xc0004010 ;  /* 0xc000401000177882 */ /* 0x000fe40000000000 */
[----:B------:R3:W-:Y:S01]  /*6cf0*/  UTCHMMA gdesc[UR22], gdesc[UR20], tmem[UR27], tmem[UR6], idesc[UR7], UPT ;  /* 0x00ff0614160075ea */ /* 0x0007e2000b80001b */
[----:B-1----:R-:W-:Y:S01]  /*6d00*/  UIADD3 UR12, UPT, UPT, UR30, 0x600, URZ ;  /* 0x000006001e0c7890 */ /* 0x002fe2000fffe0ff */
[----:B------:R-:W-:Y:S01]  /*6d10*/  UMOV UR14, 0x0 ;  /* 0x00000000000e7882 */ /* 0x000fe20000000000 */
[----:B------:R-:W-:Y:S01]  /*6d20*/  UMOV UR15, 0x8200490 ;  /* 0x08200490000f7882 */ /* 0x000fe20000000000 */
[----:B---3--:R-:W-:Y:S01]  /*6d30*/  UIADD3 UR6, UPT, UPT, UR28, 0x600, URZ ;  /* 0x000006001c067890 */ /* 0x008fe2000fffe0ff */
[----:B------:R1:W-:Y:S01]  /*6d40*/  UTCHMMA gdesc[UR18], gdesc[UR16], tmem[UR25], tmem[UR14], idesc[UR15], UPT ;  /* 0x00ff0e10120075ea */ /* 0x0003e2000b800019 */
[----:B------:R-:W-:Y:S01]  /*6d50*/  UMOV UR10, 0x0 ;  /* 0x00000000000a7882 */ /* 0x000fe20000000000 */
[----:B------:R-:W-:Y:S01]  /*6d60*/  UMOV UR11, 0x8200490 ;  /* 0x08200490000b7882 */ /* 0x000fe20000000000 */
[----:B------:R-:W-:Y:S01]  /*6d70*/  UMOV UR13, 0xc0004010 ;  /* 0xc0004010000d7882 */ /* 0x000fe20000000000 */
[----:B------:R-:W-:Y:S04]  /*6d80*/  UMOV UR7, 0xc0004010 ;  /* 0xc000401000077882 */ /* 0x000fe80000000000 */
[----:B------:R1:W-:Y:S01]  /*6d90*/  UTCHMMA gdesc[UR12], gdesc[UR6], tmem[UR8], tmem[UR10], idesc[UR11], UPT ;  /* 0x00ff0a060c0075ea */ /* 0x0003e2000b800008 */
[----:B------:R-:W-:Y:S05]  /*6da0*/  BRA.U !UP0, `(.L_x_136) ;  /* 0x0000000108047547 */ /* 0x000fea000b800000 */
[----:B-1----:R-:W-:Y:S05]  /*6db0*/  BPT.TRAP 0x1 ;  /* 0x000000040000795c */ /* 0x002fea0000300000 */
.L_x_136:
[----:B-1----:R-:W-:Y:S09]  /*6dc0*/  UIADD3 UR6, UPT, UPT, UR24, 0x33860, URZ ;  /* 0x0003386018067890 */ /* 0x002ff2000fffe0ff */
[----:B------:R1:W-:Y:S01]  /*6dd0*/  UTCBAR [UR6], URZ ;  /* 0x000000ff060073e9 */ /* 0x0003e200080000ff */
[----:B------:R-:W-:Y:S05]  /*6de0*/  BRA.U !UP0, `(.L_x_137) ;  /* 0x0000000108047547 */ /* 0x000fea000b800000 */
[----:B-1----:R-:W-:Y:S05]  /*6df0*/  BPT.TRAP 0x1 ;  /* 0x000000040000795c */ /* 0x002fea0000300000 */
.L_x_137:
[----:B------:R-:W-:Y:S01]  /*6e00*/  SHF.L.U32 R7, R10, 0x1f, RZ ;  /* 0x0000001f0a077819 */ /* 0x000fe200000006ff */
[----:B-1----:R-:W-:Y:S01]  /*6e10*/  UIADD3 UR6, UPT, UPT, UR24, 0x1c000, URZ ;  /* 0x0001c00018067890 */ /* 0x002fe2000fffe0ff */
[----:B--2---:R-:W-:Y:S01]  /*6e20*/  IMAD.MOV.U32 R3, RZ, RZ, 0x160 ;  /* 0x00000160ff037424 */ /* 0x004fe200078e00ff */
[----:B------:R-:W-:Y:S01]  /*6e30*/  MOV R2, 0x70 ;  /* 0x0000007000027802 */ /* 0x000fe20000000f00 */
[----:B------:R-:W1:Y:S01]  /*6e40*/  SYNCS.PHASECHK.TRANS64.TRYWAIT P0, [UR24+0x33880], R7 ;  /* 0x03388007ff0075a7 */ /* 0x000e620008001118 */
[----:B------:R-:W-:Y:S01]  /*6e50*/  USHF.R.U32.HI UR6, URZ, 0x4, UR6 ;  /* 0x00000004ff067899 */ /* 0x000fe20008011606 */
[----:B------:R-:W-:Y:S03]  /*6e60*/  IMAD.MOV.U32 R0, RZ, RZ, 0x168 ;  /* 0x00000168ff007424 */ /* 0x000fe600078e00ff */
[----:B------:R-:W-:Y:S04]  /*6e70*/  ULOP3.LUT UR6, UR6, 0x3fff, URZ, 0xc0, !UPT ;  /* 0x00003fff06067892 */ /* 0x000fe8000f8ec0ff */
[----:B------:R-:W-:Y:S01]  /*6e80*/  ULOP3.LUT UR8, UR6, 0x1000000, URZ, 0xfc, !UPT ;  /* 0x0100000006087892 */ /* 0x000fe2000f8efcff */
[----:B-1----:R-:W-:Y:S11]  /*6e90*/  @!P0 BRA `(.L_x_138) ;  /* 0x0000009800f48947 */ /* 0x002ff60003800000 */
.L_x_293:
[----:B------:R-:W-:Y:S01]  /*6ea0*/  UIADD3 UR10, UPT, UPT, UR8, 0x20, URZ ;  /* 0x00000020080a7890 */ /* 0x000fe2000fffe0ff */
[----:B------:R-:W-:Y:S01]  /*6eb0*/  R2UR UR14, R3 ;  /* 0x00000000030e72ca */ /* 0x000fe200000e0000 */
[----:B------:R-:W-:Y:S01]  /*6ec0*/  UMOV UR6, 0x0 ;  /* 0x0000000000067882 */ /* 0x000fe20000000000 */
[----:B------:R-:W-:Y:S01]  /*6ed0*/  R2UR UR15, R2 ;  /* 0x00000000020f72ca */ /* 0x000fe200000e0000 */
[----:B------:R-:W-:Y:S01]  /*6ee0*/  UMOV UR7, 0x81d0490 ;  /* 0x081d049000077882 */ /* 0x000fe20000000000 */
[----:B------:R-:W-:Y:S01]  /*6ef0*/  UMOV UR12, UR8 ;  /* 0x00000008000c7c82 */ /* 0x000fe20008000000 */
[----:B------:R-:W-:Y:S01]  /*6f00*/  UMOV UR13, 0xc0004010 ;  /* 0xc0004010000d7882 */ /* 0x000fe20000000000 */
[----:B------:R-:W-:Y:S01]  /*6f10*/  R2UR UR21, R0 ;  /* 0x00000000001572ca */ /* 0x000fe200000e0000 */
[----:B-1----:R-:W-:Y:S01]  /*6f20*/  IMAD.MOV.U32 R4, RZ, RZ, 0x70 ;  /* 0x00000070ff047424 */ /* 0x002fe200078e00ff */
[----:B------:R-:W-:Y:S01]  /*6f30*/  UMOV UR26, 0x0 ;  /* 0x00000000001a7882 */ /* 0x000fe20000000000 */
[----:B------:R-:W-:Y:S01]  /*6f40*/  IMAD.MOV.U32 R3, RZ, RZ, 0x170 ;  /* 0x00000170ff037424 */ /* 0x000fe200078e00ff */
[----:B------:R-:W-:Y:S01]  /*6f50*/  UMOV UR27, 0x81d0490 ;  /* 0x081d0490001b7882 */ /* 0x000fe20000000000 */
[----:B------:R-:W-:Y:S01]  /*6f60*/  UMOV UR11, 0xc0004010 ;  /* 0xc0004010000b7882 */ /* 0x000fe20000000000 */
[----:B------:R-:W-:Y:S01]  /*6f70*/  R2UR UR16, R4 ;  /* 0x00000000041072ca */ /* 0x000fe200000e0000 */
[----:B------:R-:W-:Y:S01]  /*6f80*/  IMAD.MOV.U32 R2, RZ, RZ, 0x70 ;  /* 0x00000070ff027424 */ /* 0x000fe200078e00ff */
[----:B------:R-:W-:Y:S01]  /*6f90*/  R2UR UR19, R3 ;  /* 0x00000000031372ca */ /* 0x000fe200000e0000 */
[----:B------:R1:W-:Y:S01]  /*6fa0*/  UTCHMMA tmem[UR14], gdesc[UR12], tmem[UR15], tmem[UR6], idesc[UR7], UPT ;  /* 0x00ff060c0e0079ea */ /* 0x0003e2000b80000f */
[----:B------:R-:W-:Y:S02]  /*6fb0*/  IMAD.MOV.U32 R0, RZ, RZ, 0x178 ;  /* 0x00000178ff007424 */ /* 0x000fe400078e00ff */
[C---:B------:R-:W-:Y:S01]  /*6fc0*/  R2UR UR22, R2.reuse ;  /* 0x00000000021672ca */ /* 0x040fe200000e0000 */
[----:B------:R-:W-:Y:S01]  /*6fd0*/  IMAD.MOV.U32 R3, RZ, RZ, 0x180 ;  /* 0x00000180ff037424 */ /* 0x000fe200078e00ff */
[----:B------:R-:W-:Y:S02]  /*6fe0*/  R2UR UR18, R2 ;  /* 0x00000000021272ca */ /* 0x000fe400000e0000 */
[----:B------:R-:W-:Y:S01]  /*6ff0*/  R2UR UR25, R0 ;  /* 0x00000000001972ca */ /* 0x000fe200000e0000 */
[----:B------:R-:W-:Y:S01]  /*7000*/  IMAD.MOV.U32 R0, RZ, RZ, 0x70 ;  /* 0x00000070ff007424 */ /* 0x000fe200078e00ff */
[----:B------:R-:W-:Y:S01]  /*7010*/  R2UR UR17, R3 ;  /* 0x00000000031172ca */ /* 0x000fe200000e0000 */
[----:B------:R2:W-:Y:S01]  /*7020*/  UTCHMMA tmem[UR21], gdesc[UR10], tmem[UR16], tmem[UR26], idesc[UR27], UPT ;  /* 0x00ff1a0a150079ea */ /* 0x0005e2000b800010 */
[----:B------:R-:W-:Y:S02]  /*7030*/  IMAD.MOV.U32 R3, RZ, RZ, 0x190 ;  /* 0x00000190ff037424 */ /* 0x000fe400078e00ff */
[----:B------:R-:W-:Y:S01]  /*7040*/  R2UR UR20, R0 ;  /* 0x00000000001472ca */ /* 0x000fe200000e0000 */
[----:B------:R-:W-:Y:S01]  /*7050*/  IMAD.MOV.U32 R0, RZ, RZ, 0x188 ;  /* 0x00000188ff007424 */ /* 0x000fe200078e00ff */
[----:B-1----:R-:W-:Y:S02]  /*7060*/  UIADD3 UR6, UPT, UPT, UR8, 0x40, URZ ;  /* 0x0000004008067890 */ /* 0x002fe4000fffe0ff */
[----:B------:R-:W-:Y:S01]  /*7070*/  UIADD3 UR12, UPT, UPT, UR8, 0x60, URZ ;  /* 0x00000060080c7890 */ /* 0x000fe2000fffe0ff */
[----:B------:R-:W-:Y:S01]  /*7080*/  UMOV UR14, 0x0 ;  /* 0x00000000000e7882 */ /* 0x000fe20000000000 */
[----:B------:R-:W-:Y:S01]  /*7090*/  UMOV UR15, 0x81d0490 ;  /* 0x081d0490000f7882 */ /* 0x000fe20000000000 */
[----:B------:R-:W-:Y:S04]  /*70a0*/  UMOV UR7, 0xc0004010 ;  /* 0xc000401000077882 */ /* 0x000fe80000000000 */
[----:B------:R1:W-:Y:S01]  /*70b0*/  UTCHMMA tmem[UR19], gdesc[UR6], tmem[UR22], tmem[UR14], idesc[UR15], UPT ;  /* 0x00ff0e06130079ea */ /* 0x0003e2000b800016 */
[----:B--2---:R-:W-:Y:S01]  /*70c0*/  UIADD3 UR10, UPT, UPT, UR8, 0x80, URZ ;  /* 0x00000080080a7890 */ /* 0x004fe2000fffe0ff */
[----:B------:R2:W-:Y:S01]  /*70d0*/  UTCHMMA tmem[UR25], gdesc[UR12], tmem[UR20], tmem[UR14], idesc[UR15], UPT ;  /* 0x00ff0e0c190079ea */ /* 0x0005e2000b800014 */
[----:B------:R-:W-:Y:S01]  /*70e0*/  R2UR UR26, R0 ;  /* 0x00000000001a72ca */ /* 0x000fe200000e0000 */
[----:B------:R-:W-:Y:S01]  /*70f0*/  IMAD.MOV.U32 R0, RZ, RZ, 0x70 ;  /* 0x00000070ff007424 */ /* 0x000fe200078e00ff */
[----:B------:R-:W-:Y:S04]  /*7100*/  R2UR UR21, R3 ;  /* 0x00000000031572ca */ /* 0x000fe800000e0000 */
[----:B------:R-:W-:Y:S01]  /*7110*/  R2UR UR23, R0 ;  /* 0x00000000001772ca */ /* 0x000fe200000e0000 */
[----:B------:R-:W-:Y:S01]  /*7120*/  IMAD.MOV.U32 R0, RZ, RZ, 0x198 ;  /* 0x00000198ff007424 */ /* 0x000fe200078e00ff */
[----:B-1----:R-:W-:Y:S01]  /*7130*/  UMOV UR6, 0x0 ;  /* 0x0000000000067882 */ /* 0x002fe20000000000 */
[----:B------:R-:W-:Y:S01]  /*7140*/  UMOV UR7, 0x81d0490 ;  /* 0x081d049000077882 */ /* 0x000fe20000000000 */
[----:B--2---:R-:W-:Y:S01]  /*7150*/  UIADD3 UR14, UPT, UPT, UR8, 0xa0, URZ ;  /* 0x000000a0080e7890 */ /* 0x004fe2000fffe0ff */
[----:B------:R1:W-:Y:S01]  /*7160*/  UTCHMMA tmem[UR17], gdesc[UR10], tmem[UR18], tmem[UR6], idesc[UR7], UPT ;  /* 0x00ff060a110079ea */ /* 0x0003e2000b800012 */
[----:B------:R-:W-:Y:S01]  /*7170*/  UIADD3 UR12, UPT, UPT, UR8, 0xc0, URZ ;  /* 0x000000c0080c7890 */ /* 0x000fe2000fffe0ff */
[----:B------:R-:W-:Y:S01]  /*7180*/  R2UR UR19, R0 ;  /* 0x00000000001372ca */ /* 0x000fe200000e0000 */
[----:B------:R-:W-:Y:S01]  /*7190*/  UMOV UR15, 0xc0004010 ;  /* 0xc0004010000f7882 */ /* 0x000fe20000000000 */
[----:B------:R-:W-:Y:S05]  /*71a0*/  IMAD.MOV.U32 R0, RZ, RZ, 0x70 ;  /* 0x00000070ff007424 */ /* 0x000fea00078e00ff */
[----:B------:R-:W-:Y:S01]  /*71b0*/  R2UR UR16, R0 ;  /* 0x00000000001072ca */ /* 0x000fe200000e0000 */
[----:B-1----:R-:W-:Y:S01]  /*71c0*/  UIADD3 UR6, UPT, UPT, UR8, 0xe0, URZ ;  /* 0x000000e008067890 */ /* 0x002fe2000fffe0ff */
[----:B------:R-:W-:Y:S01]  /*71d0*/  UMOV UR10, 0x0 ;  /* 0x00000000000a7882 */ /* 0x000fe20000000000 */
[----:B------:R-:W-:Y:S01]  /*71e0*/  UMOV UR11, 0x81d0490 ;  /* 0x081d0490000b7882 */ /* 0x000fe20000000000 */
[----:B------:R-:W-:Y:S01]  /*71f0*/  UMOV UR7, 0xc0004010 ;  /* 0xc000401000077882 */ /* 0x000fe20000000000 */
[----:B------:R1:W-:Y:S02]  /*7200*/  UTCHMMA tmem[UR26], gdesc[UR14], tmem[UR23], tmem[UR10], idesc[UR11], UPT ;  /* 0x00ff0a0e1a0079ea */ /* 0x0003e4000b800017 */
[----:B-1----:R-:W-:Y:S02]  /*7210*/  UMOV UR26, 0x0 ;  /* 0x00000000001a7882 */ /* 0x002fe40000000000 */
[----:B------:R1:W-:Y:S04]  /*7220*/  UTCHMMA tmem[UR21], gdesc[UR12], tmem[UR22], tmem[UR26], idesc[UR27], UPT ;  /* 0x00ff1a0c150079ea */ /* 0x0003e8000b800016 */
[----:B------:R1:W-:Y:S01]  /*7230*/  UTCHMMA tmem[UR19], gdesc[UR6], tmem[UR16], tmem[UR10], idesc[UR11], UPT ;  /* 0x00ff0a06130079ea */ /* 0x0003e2000b800010 */
[----:B------:R-:W-:Y:S05]  /*7240*/  BRA.U !UP0, `(.L_x_139) ;  /* 0x0000000108047547 */ /* 0x000fea000b800000 */
[----:B-1----:R-:W-:Y:S05]  /*7250*/  BPT.TRAP 0x1 ;  /* 0x000000040000795c */ /* 0x002fea0000300000 */
.L_x_139:
[----:B-1----:R-:W-:Y:S09]  /*7260*/  UIADD3 UR6, UPT, UPT, UR24, 0x33888, URZ ;  /* 0x0003388818067890 */ /* 0x002ff2000fffe0ff */
[----:B------:R1:W-:Y:S01]  /*7270*/  UTCBAR [UR6], URZ ;  /* 0x000000ff060073e9 */ /* 0x0003e200080000ff */
[----:B------:R-:W-:Y:S05]  /*7280*/  BRA.U !UP1, `(.L_x_140) ;  /* 0x0000000109047547 */ /* 0x000fea000b800000 */
[----:B-1----:R-:W-:Y:S05]  /*7290*/  BPT.TRAP 0x1 ;  /* 0x000000040000795c */ /* 0x002fea0000300000 */
.L_x_140:
[----:B------:R-:W-:Y:S01]  /*72a0*/  LOP3.LUT R9, R9, 0x1, RZ, 0x3c, !PT ;  /* 0x0000000109097812 */ /* 0x000fe200078e3cff */
[----:B------:R-:W2:Y:S01]  /*72b0*/  LDL.LU R0, [R1+0x4] ;  /* 0x0000040001007983 */ /* 0x000ea20000300800 */
[----:B------:R-:W-:Y:S01]  /*72c0*/  LOP3.LUT R11, R11, 0x1, RZ, 0x3c, !PT ;  /* 0x000000010b0b7812 */ /* 0x000fe200078e3cff */
[----:B-1----:R-:W-:Y:S01]  /*72d0*/  UIADD3 UR6, UPT, UPT, UR24, 0x33828, URZ ;  /* 0x0003382818067890 */ /* 0x002fe2000fffe0ff */
[----:B------:R-:W-:Y:S01]  /*72e0*/  LOP3.LUT R13, R13, 0x1, RZ, 0x3c, !PT ;  /* 0x000000010d0d7812 */ /* 0x000fe200078e3cff */
[----:B------:R-:W-:Y:S01]  /*72f0*/  UISETP.NE.AND UP2, UPT, UR33, 0x2, UPT ;  /* 0x000000022100788c */ /* 0x000fe2000bf45270 */
[----:B------:R-:W-:Y:S01]  /*7300*/  LOP3.LUT R10, R10, 0x1, RZ, 0x3c, !PT ;  /* 0x000000010a0a7812 */ /* 0x000fe200078e3cff */
[----:B------:R-:W-:Y:S02]  /*7310*/  UMOV UR25, 0x1 ;  /* 0x0000000100197882 */ /* 0x000fe40000000000 */
[----:B------:R-:W-:Y:S02]  /*7320*/  USEL UR7, URZ, 0x1, UP2 ;  /* 0x00000001ff077887 */ /* 0x000fe40009000000 */
[----:B------:R-:W-:Y:S01]  /*7330*/  USEL UR8, UR33, URZ, UP2 ;  /* 0x000000ff21087287 */ /* 0x000fe20009000000 */
[----:B------:R1:W-:Y:S03]  /*7340*/  UTCBAR [UR6], URZ ;  /* 0x000000ff060073e9 */ /* 0x0003e600080000ff */
[----:B------:R-:W-:Y:S02]  /*7350*/  LOP3.LUT R8, R8, UR7, RZ, 0x3c, !PT ;  /* 0x0000000708087c12 */ /* 0x000fe4000f8e3cff */
[C---:B--2---:R-:W-:Y:S01]  /*7360*/  ISETP.GT.U32.AND P0, PT, R0.reuse, 0x2, PT ;  /* 0x000000020000780c */ /* 0x044fe20003f04070 */
[----:B------:R-:W-:Y:S05]  /*7370*/  VIADD R0, R0, 0xffffffff ;  /* 0xffffffff00007836 */ /* 0x000fea0000000000 */
[----:B------:R1:W-:Y:S07]  /*7380*/  STL [R1+0x4], R0 ;  /* 0x0000040001007387 */ /* 0x0003ee0000100800 */
[----:B------:R-:W-:Y:S05]  /*7390*/  @P0 BRA `(.L_x_141) ;  /* 0xffffffe800540947 */ /* 0x000fea000383ffff */
.L_x_117:
[----:B------:R-:W-:Y:S05]  /*73a0*/  BRA.U !UP0, `(.L_x_142) ;  /* 0x0000000108047547 */ /* 0x000fea000b800000 */
[----:B-1----:R-:W-:Y:S05]  /*73b0*/  BPT.TRAP 0x1 ;  /* 0x000000040000795c */ /* 0x002fea0000300000 */
.L_x_142:
[----:B------:R-:W-:-:S05]  /*73c0*/  HFMA2 R2, -RZ, RZ, 0, 5.9604644775390625e-08 ;  /* 0x00000001ff027431 */ /* 0x000fca00000001ff */
[----:B------:R-:W-:-:S04]  /*73d0*/  SHF.L.U32 R2, R2, 0x1f, RZ ;  /* 0x0000001f02027819 */ /* 0x000fc800000006ff */
[----:B------:R-:W2:Y:S02]  /*73e0*/  SYNCS.PHASECHK.TRANS64.TRYWAIT P0, [UR24+0x338b0], R2 ;  /* 0x0338b002ff0075a7 */ /* 0x000ea40008001118 */
[----:B--2---:R-:W-:Y:S05]  /*73f0*/  @!P0 BRA `(.L_x_143) ;  /* 0x0000009400b48947 */ /* 0x004fea0003800000 */
.L_x_295:
[----:B------:R-:W-:Y:S05]  /*7400*/  BRA.U !UP0, `(.L_x_144) ;  /* 0x0000000108047547 */ /* 0x000fea000b800000 */
[----:B-1----:R-:W-:Y:S05]  /*7410*/  BPT.TRAP 0x1 ;  /* 0x000000040000795c */ /* 0x002fea0000300000 */
.L_x_144:
[----:B------:R-:W-:-:S09]  /*7420*/  UIADD3 UR4, UPT, UPT, UR24, 0x338a0, URZ ;  /* 0x000338a018047890 */ /* 0x000fd2000fffe0ff */
[----:B------:R2:W-:Y:S01]  /*7430*/  UTCBAR [UR4], URZ ;  /* 0x000000ff040073e9 */ /* 0x0005e200080000ff */
[----:B------:R-:W-:Y:S05]  /*7440*/  BRA.U !UP0, `(.L_x_145) ;  /* 0x0000000108047547 */ /* 0x000fea000b800000 */
[----:B-12---:R-:W-:Y:S05]  /*7450*/  BPT.TRAP 0x1 ;  /* 0x000000040000795c */ /* 0x006fea0000300000 */
.L_x_145:
[----:B------:R-:W3:Y:S02]  /*7460*/  SYNCS.PHASECHK.TRANS64.TRYWAIT P0, [UR24+0x338b8], R2 ;  /* 0x0338b802ff0075a7 */ /* 0x000ee40008001118 */
[----:B---3--:R-:W-:Y:S05]  /*7470*/  @!P0 BRA `(.L_x_146) ;  /* 0x0000009400ac8947 */ /* 0x008fea0003800000 */
.L_x_297:
[----:B------:R-:W-:Y:S05]  /*7480*/  BRA.U !UP0, `(.L_x_147) ;  /* 0x0000000108047547 */ /* 0x000fea000b800000 */
[----:B-12---:R-:W-:Y:S05]  /*7490*/  BPT.TRAP 0x1 ;  /* 0x000000040000795c */ /* 0x006fea0000300000 */
.L_x_147:
[----:B------:R-:W-:Y:S01]  /*74a0*/  SHF.L.U32 R14, R14, 0x1f, RZ ;  /* 0x0000001f0e0e7819 */ /* 0x000fe200000006ff */
[----:B------:R-:W-:Y:S01]  /*74b0*/  IMAD.MOV.U32 R4, RZ, RZ, RZ ;  /* 0x000000ffff047224 */ /* 0x000fe200078e00ff */
[----:B------:R-:W-:Y:S02]  /*74c0*/  MOV R3, RZ ;  /* 0x000000ff00037202 */ /* 0x000fe40000000f00 */
[----:B------:R-:W3:Y:S02]  /*74d0*/  SYNCS.PHASECHK.TRANS64.TRYWAIT P0, [UR24+0x33890], R14 ;  /* 0x0338900eff0075a7 */ /* 0x000ee40008001118 */
[----:B---3--:R-:W-:Y:S05]  /*74e0*/  @!P0 BRA `(.L_x_148) ;  /* 0x0000009400a88947 */ /* 0x008fea0003800000 */
.L_x_299:
[----:B-1----:R-:W-:Y:S01]  /*74f0*/  IMAD.MOV.U32 R2, RZ, RZ, RZ ;  /* 0x000000ffff027224 */ /* 0x002fe200078e00ff */
[----:B------:R-:W-:Y:S01]  /*7500*/  R2UR UR45, R4 ;  /* 0x00000000042d72ca */ /* 0x000fe200000e0000 */
[----:B------:R-:W-:Y:S01]  /*7510*/  IMAD.MOV.U32 R0, RZ, RZ, RZ ;  /* 0x000000ffff007224 */ /* 0x000fe200078e00ff */
[----:B------:R-:W-:Y:S01]  /*7520*/  R2UR UR44, R3 ;  /* 0x00000000032c72ca */ /* 0x000fe200000e0000 */
[----:B--2---:R-:W-:Y:S01]  /*7530*/  UIMAD UR4, UR9, 0x700, UR5 ;  /* 0x00000700090478a4 */ /* 0x004fe2000f8e0205 */
[----:B------:R-:W-:Y:S01]  /*7540*/  R2UR UR43, R2 ;  /* 0x00000000022b72ca */ /* 0x000fe200000e0000 */
[----:B------:R-:W-:Y:S01]  /*7550*/  UISETP.NE.U32.AND UP1, UPT, UR25, URZ, UPT ;  /* 0x000000ff1900728c */ /* 0x000fe2000bf25070 */
        /* <DEDUP_REMOVED lines=16> */
[----:B------:R-:W-:Y:S01]  /*7660*/  UIADD3 UR26, UPT, UPT, UR4, 0xc0, URZ ;  /* 0x000000c0041a7890 */ /* 0x000fe2000fffe0ff */
[----:B------:R-:W-:Y:S01]  /*7670*/  UMOV UR60, 0x0 ;  /* 0x00000000003c7882 */ /* 0x000fe20000000000 */
[----:B------:R-:W-:Y:S01]  /*7680*/  UMOV UR61, 0x81d0490 ;  /* 0x081d0490003d7882 */ /* 0x000fe20000000000 */
[----:B------:R-:W-:Y:S01]  /*7690*/  UIADD3 UR6, UPT, UPT, UR34, 0x406, URZ ;  /* 0x0000040622067890 */ /* 0x000fe2000fffe0ff */
[----:B------:R-:W-:Y:S01]  /*76a0*/  UMOV UR5, 0xc0004010 ;  /* 0xc000401000057882 */ /* 0x000fe20000000000 */
[----:B------:R-:W-:Y:S01]  /*76b0*/  UIADD3 UR22, UPT, UPT, UR4, 0xe0, URZ ;  /* 0x000000e004167890 */ /* 0x000fe2000fffe0ff */
[----:B------:R1:W-:Y:S01]  /*76c0*/  UTCHMMA gdesc[UR34], gdesc[UR4], tmem[UR45], tmem[UR60], idesc[UR61], UP1 ;  /* 0x00ff3c04220075ea */ /* 0x0003e2000880002d */
        /* <DEDUP_REMOVED lines=36> */
[----:B-1----:R-:W-:Y:S05]  /*7910*/  BPT.TRAP 0x1 ;  /* 0x000000040000795c */ /* 0x002fea0000300000 */
.L_x_149:
[----:B-1----:R-:W-:Y:S01]  /*7920*/  USHF.R.U32.HI UR5, URZ, 0x4, UR24 ;  /* 0x00000004ff057899 */ /* 0x002fe20008011618 */
[----:B------:R-:W-:Y:S01]  /*7930*/  IMAD.MOV.U32 R0, RZ, RZ, 0xe0 ;  /* 0x000000e0ff007424 */ /* 0x000fe200078e00ff */
[----:B------:R-:W-:Y:S01]  /*7940*/  ELECT P0, URZ, PT ;  /* 0x0000000000ff782f */ /* 0x000fe20003800000 */
[----:B------:R-:W-:Y:S02]  /*7950*/  UIADD3 UR4, UPT, UPT, UR24, 0x23000, URZ ;  /* 0x0002300018047890 */ /* 0x000fe4000fffe0ff */
[----:B------:R-:W-:Y:S02]  /*7960*/  ULOP3.LUT UR5, UR5, 0x3fff, URZ, 0xc0, !UPT ;  /* 0x00003fff05057892 */ /* 0x000fe4000f8ec0ff */
[----:B------:R-:W-:Y:S02]  /*7970*/  USHF.R.U32.HI UR4, URZ, 0x4, UR4 ;  /* 0x00000004ff047899 */ /* 0x000fe40008011604 */
[----:B------:R-:W-:Y:S02]  /*7980*/  ULOP3.LUT UR5, UR5, 0x1000000, URZ, 0xfc, !UPT ;  /* 0x0100000005057892 */ /* 0x000fe4000f8efcff */
[----:B------:R-:W-:Y:S01]  /*7990*/  ULOP3.LUT UR4, UR4, 0x3fff, URZ, 0xc0, !UPT ;  /* 0x00003fff04047892 */ /* 0x000fe2000f8ec0ff */
[----:B------:R-:W-:-:S03]  /*79a0*/  UMOV UR16, 0x0 ;  /* 0x0000000000107882 */ /* 0x000fc60000000000 */
[----:B------:R-:W-:Y:S01]  /*79b0*/  @P0 IMAD.MOV.U32 R3, RZ, RZ, -0x3fffbff0 ;  /* 0xc0004010ff030424 */ /* 0x000fe200078e00ff */
[----:B------:R-:W-:Y:S01]  /*79c0*/  ULOP3.LUT UR4, UR4, 0x4000000, URZ, 0xfc, !UPT ;  /* 0x0400000004047892 */ /* 0x000fe2000f8efcff */
[----:B------:R-:W-:Y:S01]  /*79d0*/  @P0 IMAD.U32 R6, RZ, RZ, UR5 ;  /* 0x00000005ff060e24 */ /* 0x000fe2000f8e00ff */
[----:B------:R-:W-:Y:S01]  /*79e0*/  @P0 R2UR UR14, R0 ;  /* 0x00000000000e02ca */ /* 0x000fe200000e0000 */
[----:B------:R-:W-:Y:S01]  /*79f0*/  UMOV UR17, 0x81d8490 ;  /* 0x081d849000117882 */ /* 0x000fe20000000000 */
[----:B------:R-:W-:Y:S01]  /*7a00*/  @P0 R2UR.BROADCAST UR13, R3 ;  /* 0x00000000030d02ca */ /* 0x000fe200008e0000 */
[----:B------:R-:W-:Y:S02]  /*7a10*/  @P0 IMAD.MOV.U32 R2, RZ, RZ, R6 ;  /* 0x000000ffff020224 */ /* 0x000fe400078e0006 */
[----:B------:R-:W-:Y:S01]  /*7a20*/  @P0 IMAD.U32 R5, RZ, RZ, UR4 ;  /* 0x00000004ff050e24 */ /* 0x000fe2000f8e00ff */
[----:B------:R-:W-:Y:S01]  /*7a30*/  UIADD3 UR4, UPT, UPT, UR24, 0x338a8, URZ ;  /* 0x000338a818047890 */ /* 0x000fe2000fffe0ff */
[----:B------:R-:W-:Y:S01]  /*7a40*/  @P0 IMAD.MOV.U32 R3, RZ, RZ, 0x40004040 ;  /* 0x40004040ff030424 */ /* 0x000fe200078e00ff */
[----:B------:R-:W-:Y:S01]  /*7a50*/  @P0 R2UR.BROADCAST UR12, R2 ;  /* 0x00000000020c02ca */ /* 0x000fe200008e0000 */
[----:B------:R-:W-:-:S03]  /*7a60*/  @P0 IMAD.MOV.U32 R2, RZ, RZ, R5 ;  /* 0x000000ffff020224 */ /* 0x000fc600078e0005 */
[----:B------:R-:W-:Y:S02]  /*7a70*/  @P0 R2UR.BROADCAST UR7, R3 ;  /* 0x00000000030702ca */ /* 0x000fe400008e0000 */
[----:B------:R-:W-:Y:S02]  /*7a80*/  @P0 R2UR.BROADCAST UR6, R2 ;  /* 0x00000000020602ca */ /* 0x000fe400008e0000 */
[----:B------:R-:W-:Y:S01]  /*7a90*/  ELECT P0, URZ, PT ;  /* 0x0000000000ff782f */ /* 0x000fe20003800000 */
[----:B------:R1:W-:Y:S10]  /*7aa0*/  UTCBAR [UR4], URZ ;  /* 0x000000ff040073e9 */ /* 0x0003f400080000ff */
[----:B------:R2:W-:Y:S02]  /*7ab0*/  UTCHMMA gdesc[UR6], gdesc[UR12], tmem[UR14], tmem[UR16], idesc[UR17], !UPT ;  /* 0x00ff100c060075ea */ /* 0x0005e4000f80000e */
[----:B------:R-:W-:Y:S01]  /*7ac0*/  @P0 VIADD R8, R6, 0x20 ;  /* 0x0000002006080836 */ /* 0x000fe20000000000 */
[----:B------:R-:W-:Y:S01]  /*7ad0*/  @P0 R2UR UR8, R0 ;  /* 0x00000000000802ca */ /* 0x000fe200000e0000 */
[----:B------:R-:W-:-:S02]  /*7ae0*/  @P0 VIADD R2, R5, 0x80 ;  /* 0x0000008005020836 */ /* 0x000fc40000000000 */
[----:B------:R-:W-:Y:S01]  /*7af0*/  @P0 IMAD.MOV.U32 R9, RZ, RZ, -0x3fffbff0 ;  /* 0xc0004010ff090424 */ /* 0x000fe200078e00ff */
[----:B------:R-:W-:Y:S01]  /*7b00*/  @P0 R2UR.BROADCAST UR10, R8 ;  /* 0x00000000080a02ca */ /* 0x000fe200008e0000 */
[----:B------:R-:W-:-:S03]  /*7b10*/  @P0 IMAD.MOV.U32 R3, RZ, RZ, 0x40004040 ;  /* 0x40004040ff030424 */ /* 0x000fc600078e00ff */
[----:B------:R-:W-:Y:S02]  /*7b20*/  @P0 R2UR.BROADCAST UR11, R9 ;  /* 0x00000000090b02ca */ /* 0x000fe400008e0000 */
[----:B------:R-:W-:Y:S02]  /*7b30*/  @P0 R2UR.BROADCAST UR5, R3 ;  /* 0x00000000030502ca */ /* 0x000fe400008e0000 */
[----:B-1----:R-:W-:Y:S02]  /*7b40*/  @P0 R2UR.BROADCAST UR4, R2 ;  /* 0x00000000020402ca */ /* 0x002fe400008e0000 */
[----:B------:R-:W-:-:S11]  /*7b50*/  ELECT P0, URZ, PT ;  /* 0x0000000000ff782f */ /* 0x000fd60003800000 */
[----:B------:R1:W-:Y:S02]  /*7b60*/  UTCHMMA gdesc[UR4], gdesc[UR10], tmem[UR8], tmem[UR16], idesc[UR17], UPT ;  /* 0x00ff100a040075ea */ /* 0x0003e4000b800008 */
[----:B------:R-:W-:Y:S01]  /*7b70*/  @P0 VIADD R8, R6, 0x40 ;  /* 0x0000004006080836 */ /* 0x000fe20000000000 */
[----:B--2---:R-:W-:Y:S01]  /*7b80*/  @P0 R2UR UR14, R0 ;  /* 0x00000000000e02ca */ /* 0x004fe200000e0000 */
[----:B------:R-:W-:Y:S02]  /*7b90*/  @P0 VIADD R2, R5, 0x100 ;  /* 0x0000010005020836 */ /* 0x000fe40000000000 */
[----:B------:R-:W-:Y:S01]  /*7ba0*/  @P0 IMAD.MOV.U32 R9, RZ, RZ, -0x3fffbff0 ;  /* 0xc0004010ff090424 */ /* 0x000fe200078e00ff */
[----:B------:R-:W-:Y:S01]  /*7bb0*/  @P0 R2UR.BROADCAST UR12, R8 ;  /* 0x00000000080c02ca */ /* 0x000fe200008e0000 */
[----:B------:R-:W-:Y:S01]  /*7bc0*/  @P0 IMAD.MOV.U32 R3, RZ, RZ, 0x40004040 ;  /* 0x40004040ff030424 */ /* 0x000fe200078e00ff */
[----:B------:R-:W-:Y:S02]  /*7bd0*/  @P0 R2UR.BROADCAST UR6, R2 ;  /* 0x00000000020602ca */ /* 0x000fe400008e0000 */
[----:B------:R-:W-:-:S02]  /*7be0*/  @P0 R2UR.BROADCAST UR13, R9 ;  /* 0x00000000090d02ca */ /* 0x000fc400008e0000 */
[----:B------:R-:W-:Y:S02]  /*7bf0*/  @P0 R2UR.BROADCAST UR7, R3 ;  /* 0x00000000030702ca */ /* 0x000fe400008e0000 */
[----:B------:R-:W-:-:S11]  /*7c00*/  ELECT P0, URZ, PT ;  /* 0x0000000000ff782f */ /* 0x000fd60003800000 */
[----:B------:R2:W-:Y:S02]  /*7c10*/  UTCHMMA gdesc[UR6], gdesc[UR12], tmem[UR14], tmem[UR16], idesc[UR17], UPT ;  /* 0x00ff100c060075ea */ /* 0x0005e4000b80000e */
[----:B------:R-:W-:Y:S01]  /*7c20*/  @P0 VIADD R8, R6, 0x60 ;  /* 0x0000006006080836 */ /* 0x000fe20000000000 */
[----:B-1----:R-:W-:Y:S01]  /*7c30*/  @P0 R2UR UR8, R0 ;  /* 0x00000000000802ca */ /* 0x002fe200000e0000 */
        /* <DEDUP_REMOVED lines=37> */
[----:B------:R-:W-:Y:S01]  /*7e90*/  @P0 R2UR.BROADCAST UR6, R2 ;  /* 0x00000000020602ca */ /* 0x000fe200008e0000 */
[----:B------:R-:W-:Y:S01]  /*7ea0*/  VIADD R6, R6, 0xe0 ;  /* 0x000000e006067836 */ /* 0x000fe20000000000 */
[----:B------:R-:W-:Y:S01]  /*7eb0*/  @P0 R2UR.BROADCAST UR13, R9 ;  /* 0x00000000090d02ca */ /* 0x000fe200008e0000 */
[----:B------:R-:W-:Y:S01]  /*7ec0*/  VIADD R2, R5, 0x380 ;  /* 0x0000038005027836 */ /* 0x000fe20000000000 */
[----:B------:R-:W-:-:S02]  /*7ed0*/  @P0 R2UR.BROADCAST UR7, R3 ;  /* 0x00000000030702ca */ /* 0x000fc400008e0000 */
[----:B------:R-:W-:-:S13]  /*7ee0*/  ELECT P0, URZ, PT ;  /* 0x0000000000ff782f */ /* 0x000fda0003800000 */
[----:B-1----:R-:W-:Y:S01]  /*7ef0*/  @P0 R2UR.BROADCAST UR10, R6 ;  /* 0x00000000060a02ca */ /* 0x002fe200008e0000 */
[----:B------:R-:W-:Y:S01]  /*7f00*/  @P0 IMAD.MOV.U32 R7, RZ, RZ, -0x3fffbff0 ;  /* 0xc0004010ff070424 */ /* 0x000fe200078e00ff */
[----:B------:R-:W-:Y:S01]  /*7f10*/  @P0 R2UR UR8, R0 ;  /* 0x00000000000802ca */ /* 0x000fe200000e0000 */
[----:B------:R-:W-:Y:S01]  /*7f20*/  @P0 IMAD.MOV.U32 R3, RZ, RZ, 0x40004040 ;  /* 0x40004040ff030424 */ /* 0x000fe200078e00ff */
[----:B------:R-:W-:Y:S01]  /*7f30*/  @P0 R2UR.BROADCAST UR4, R2 ;  /* 0x00000000020402ca */ /* 0x000fe200008e0000 */
[----:B------:R1:W-:Y:S01]  /*7f40*/  UTCHMMA gdesc[UR6], gdesc[UR12], tmem[UR14], tmem[UR16], idesc[UR17], UPT ;  /* 0x00ff100c060075ea */ /* 0x0003e2000b80000e */
[----:B------:R-:W-:Y:S02]  /*7f50*/  @P0 R2UR.BROADCAST UR11, R7 ;  /* 0x00000000070b02ca */ /* 0x000fe400008e0000 */
[----:B------:R-:W-:Y:S01]  /*7f60*/  @P0 R2UR.BROADCAST UR5, R3 ;  /* 0x00000000030502ca */ /* 0x000fe200008e0000 */
[----:B-1----:R-:W-:Y:S01]  /*7f70*/  UMOV UR6, 0x0 ;  /* 0x0000000000067882 */ /* 0x002fe20000000000 */
[----:B------:R-:W-:-:S11]  /*7f80*/  UMOV UR7, 0x81d8490 ;  /* 0x081d849000077882 */ /* 0x000fd60000000000 */
[----:B------:R1:W-:Y:S01]  /*7f90*/  UTCHMMA gdesc[UR4], gdesc[UR10], tmem[UR8], tmem[UR6], idesc[UR7], UPT ;  /* 0x00ff060a040075ea */ /* 0x0003e2000b800008 */
[----:B------:R-:W-:Y:S05]  /*7fa0*/  BRA.U !UP0, `(.L_x_150) ;  /* 0x0000000108047547 */ /* 0x000fea000b800000 */
[----:B-1----:R-:W-:Y:S05]  /*7fb0*/  BPT.TRAP 0x1 ;  /* 0x000000040000795c */ /* 0x002fea0000300000 */
.L_x_150:
[----:B-1----:R-:W-:Y:S01]  /*7fc0*/  UIADD3 UR4, UPT, UPT, UR24, 0x33870, URZ ;  /* 0x0003387018047890 */ /* 0x002fe2000fffe0ff */
[----:B------:R-:W-:Y:S08]  /*7fd0*/  BSSY.RECONVERGENT B0, `(.L_x_151) ;  /* 0x0000004000007945 */ /* 0x000ff00003800200 */
[----:B------:R1:W-:Y:S01]  /*7fe0*/  UTCBAR [UR4], URZ ;  /* 0x000000ff040073e9 */ /* 0x0003e200080000ff */
[----:B------:R-:W-:Y:S05]  /*7ff0*/  @!P2 BRA `(.L_x_152) ;  /* 0x000000000004a947 */ /* 0x000fea0003800000 */
[----:B-1----:R-:W-:Y:S05]  /*8000*/  BPT.TRAP 0x1 ;  /* 0x000000040000795c */ /* 0x002fea0000300000 */
.L_x_152:
[----:B-1----:R-:W-:Y:S05]  /*8010*/  BSYNC.RECONVERGENT B0 ;  /* 0x0000000000007941 */ /* 0x002fea0003800200 */
.L_x_151:
[----:B------:R-:W-:-:S04]  /*8020*/  ULEA UR9, UR9, UR24, 0x3 ;  /* 0x0000001809097291 */ /* 0x000fc8000f8e18ff */
[----:B------:R-:W-:-:S09]  /*8030*/  UIADD3 UR9, UPT, UPT, UR9, 0x33810, URZ ;  /* 0x0003381009097890 */ /* 0x000fd2000fffe0ff */
[----:B------:R1:W-:Y:S01]  /*8040*/  UTCBAR [UR9], URZ ;  /* 0x000000ff090073e9 */ /* 0x0003e200080000ff */
[----:B------:R-:W-:Y:S05]  /*8050*/  BRA.U !UP0, `(.L_x_153) ;  /* 0x0000000108047547 */ /* 0x000fea000b800000 */
[----:B-1----:R-:W-:Y:S05]  /*8060*/  BPT.TRAP 0x1 ;  /* 0x000000040000795c */ /* 0x002fea0000300000 */
.L_x_153:
[----:B------:R-:W-:-:S13]  /*8070*/  ELECT P0, URZ, PT ;  /* 0x0000000000ff782f */ /* 0x000fda0003800000 */
[----:B-1----:R-:W-:Y:S05]  /*8080*/  @!P0 EXIT ;  /* 0x000000000000894d */ /* 0x002fea0003800000 */
[----:B------:R-:W-:-:S09]  /*8090*/  UIADD3 UR4, UPT, UPT, UR24, 0x33898, URZ ;  /* 0x0003389818047890 */ /* 0x000fd2000fffe0ff */
[----:B------:R1:W-:Y:S01]  /*80a0*/  UTCBAR [UR4], URZ ;  /* 0x000000ff040073e9 */ /* 0x0003e200080000ff */
[----:B------:R-:W-:Y:S01]  /*80b0*/  NOP ;  /* 0x0000000000007918 */ /* 0x000fe20000000000 */
[----:B-1----:R-:W-:Y:S05]  /*80c0*/  EXIT ;  /* 0x000000000000794d */ /* 0x002fea0003800000 */
.L_x_48:
[----:B------:R-:W2:Y:S01]  /*80d0*/  LDL R0, [R1] ;  /* 0x0000000001007983 */ /* 0x000ea20000100800 */
[----:B------:R-:W-:Y:S01]  /*80e0*/  IMAD.MOV.U32 R2, RZ, RZ, -0x3 ;  /* 0xfffffffdff027424 */ /* 0x000fe200078e00ff */
[----:B--2---:R-:W-:-:S13]  /*80f0*/  R2UR UR4, R0 ;  /* 0x00000000000472ca */ /* 0x004fda00000e0000 */
[----:B------:R-:W-:-:S05]  /*8100*/  IMAD.U32 R0, RZ, RZ, UR4 ;  /* 0x00000004ff007e24 */ /* 0x000fca000f8e00ff */
[----:B------:R-:W-:-:S05]  /*8110*/  VIADDMNMX.U32 R2, R2, R0, 0x2, PT ;  /* 0x0000000202027446 */ /* 0x000fca0003800000 */
[----:B------:R-:W-:-:S06]  /*8120*/  IMAD.SHL.U32 R2, R2, 0x4, RZ ;  /* 0x0000000402027824 */ /* 0x000fcc00078e00ff */
[----:B------:R-:W1:Y:S02]  /*8130*/  LDC R2, c[0x2][R2+0xc] ;  /* 0x0080030002027b82 */ /* 0x000e640000000800 */
[----:B-1----:R-:W-:-:S04]  /*8140*/  SHF.R.S32.HI R3, RZ, 0x1f, R2 ;  /* 0x0000001fff037819 */ /* 0x002fc80000011402 */
.L_x_316:
[----:B------:R-:W-:Y:S05]  /*8150*/  BRX R2 -0x8160                                                                                                                                                                                                                                               (*"BRANCH_TARGETS .L_x_175,.L_x_154,.L_x_315"*) ;  /* 0xffffff7c02a87949 */ /* 0x000fea000383ffff */
.L_x_154:
[----:B------:R-:W-:-:S08]  /*8160*/  NOP ;  /* 0x0000000000007918 */ /* 0x000fd00000000000 */
[----:B------:R-:W1:Y:S02]  /*8170*/  USETMAXREG.TRY_ALLOC.CTAPOOL UP0, 0x98 ;  /* 0x00000098000079c8 */ /* 0x000e640008000600 */
[----:B-1----:R-:W-:Y:S05]  /*8180*/  BRA.U !UP0, `(.L_x_154) ;  /* 0xfffffffd08f47547 */ /* 0x002fea000b83ffff */
[----:B------:R-:W-:Y:S01]  /*8190*/  HFMA2 R133, -RZ, RZ, 0, 0 ;  /* 0x00000000ff857431 */ /* 0x000fe200000001ff */
[----:B------:R-:W-:Y:S01]  /*81a0*/  UMOV UR16, 0xfffffffc ;  /* 0xfffffffc00107882 */ /* 0x000fe20000000000 */
[----:B------:R-:W-:Y:S01]  /*81b0*/  UMOV UR15, URZ ;  /* 0x000000ff000f7c82 */ /* 0x000fe20008000000 */
[----:B------:R-:W-:Y:S01]  /*81c0*/  UMOV UR11, URZ ;  /* 0x000000ff000b7c82 */ /* 0x000fe20008000000 */
.L_x_174:
[----:B--2-4-:R-:W2:Y:S02]  /*81d0*/  LDL R0, [R1] ;  /* 0x0000000001007983 */ /* 0x014ea40000100800 */
[----:B--2---:R-:W-:-:S13]  /*81e0*/  R2UR UR4, R0 ;  /* 0x00000000000472ca */ /* 0x004fda00000e0000 */
[----:B------:R-:W-:-:S09]  /*81f0*/  UISETP.NE.AND UP0, UPT, UR4, 0x4, UPT ;  /* 0x000000040400788c */ /* 0x000fd2000bf05270 */
[----:B-1-3--:R-:W-:Y:S05]  /*8200*/  BRA.U !UP0, `(.L_x_155) ;  /* 0x0000000108047547 */ /* 0x00afea000b800000 */
[----:B------:R-:W-:Y:S05]  /*8210*/  BPT.TRAP 0x1 ;  /* 0x000000040000795c */ /* 0x000fea0000300000 */
.L_x_155:
[----:B------:R-:W1:Y:S01]  /*8220*/  S2UR UR8, SR_CgaCtaId ;  /* 0x00000000000879c3 */ /* 0x000e620000008800 */
[----:B------:R-:W-:Y:S01]  /*8230*/  UMOV UR14, 0x400 ;  /* 0x00000400000e7882 */ /* 0x000fe20000000000 */
[----:B------:R-:W-:Y:S01]  /*8240*/  SHF.L.U32 R3, R133, 0x1f, RZ ;  /* 0x0000001f85037819 */ /* 0x000fe200000006ff */
[----:B------:R-:W2:Y:S01]  /*8250*/  S2R R0, SR_TID.X ;  /* 0x0000000000007919 */ /* 0x000ea20000002100 */
[----:B-1----:R-:W-:-:S09]  /*8260*/  ULEA UR14, UR8, UR14, 0x18 ;  /* 0x0000000e080e7291 */ /* 0x002fd2000f8ec0ff */
[----:B------:R-:W1:Y:S01]  /*8270*/  SYNCS.PHASECHK.TRANS64.TRYWAIT P0, [UR14+0x33870], R3 ;  /* 0x03387003ff0075a7 */ /* 0x000e62000800110e */
[----:B--2---:R-:W-:-:S05]  /*8280*/  IMAD.U32 R6, R0, 0x10000, RZ ;  /* 0x0001000000067824 */ /* 0x004fca00078e00ff */
[----:B------:R-:W-:-:S04]  /*8290*/  LOP3.LUT R6, R6, 0xe00000, RZ, 0xc0, !PT ;  /* 0x00e0000006067812 */ /* 0x000fc800078ec0ff */
[C---:B------:R-:W-:Y:S02]  /*82a0*/  LOP3.LUT R5, R6.reuse, 0xe0, RZ, 0xfc, !PT ;  /* 0x000000e006057812 */ /* 0x040fe400078efcff */
[----:B------:R-:W-:Y:S01]  /*82b0*/  LOP3.LUT R4, R6, 0x100, RZ, 0xfc, !PT ;  /* 0x0000010006047812 */ /* 0x000fe200078efcff */
[----:B-1----:R-:W-:Y:S06]  /*82c0*/  @!P0 BRA `(.L_x_156) ;  /* 0x0000008800488947 */ /* 0x002fec0003800000 */
.L_x_301:
[C---:B-1----:R-:W-:Y:S02]  /*82d0*/  LOP3.LUT R2, R6.reuse, 0x120, RZ, 0xfc, !PT ;  /* 0x0000012006027812 */ /* 0x042fe400078efcff */
[----:B------:R-:W-:Y:S02]  /*82e0*/  LOP3.LUT R6, R6, 0x140, RZ, 0xfc, !PT ;  /* 0x0000014006067812 */ /* 0x000fe400078efcff */
[----:B------:R-:W-:Y:S02]  /*82f0*/  R2UR UR7, R5 ;  /* 0x00000000050772ca */ /* 0x000fe400000e0000 */
[----:B------:R-:W-:Y:S02]  /*8300*/  R2UR UR6, R4 ;  /* 0x00000000040672ca */ /* 0x000fe400000e0000 */
[----:B------:R-:W-:Y:S02]  /*8310*/  R2UR UR5, R2 ;  /* 0x00000000020572ca */ /* 0x000fe400000e0000 */
[----:B------:R-:W-:-:S07]  /*8320*/  R2UR UR4, R6 ;  /* 0x00000000060472ca */ /* 0x000fce00000e0000 */
[----:B------:R-:W1:Y:S02]  /*8330*/  LDTM.x32 R100, tmem[UR7] ;  /* 0x00000007006479ee */ /* 0x000e6400082c0000 */
[----:B------:R-:W2:Y:S02]  /*8340*/  LDTM.x32 R68, tmem[UR6] ;  /* 0x00000006004479ee */ /* 0x000ea400082c0000 */
[----:B------:R-:W3:Y:S02]  /*8350*/  LDTM.x32 R36, tmem[UR5] ;  /* 0x00000005002479ee */ /* 0x000ee400082c0000 */
[----:B------:R-:W4:Y:S01]  /*8360*/  LDTM.x32 R4, tmem[UR4] ;  /* 0x00000004000479ee */ /* 0x000f2200082c0000 */
[----:B------:R-:W-:Y:S01]  /*8370*/  NOP ;  /* 0x0000000000007918 */ /* 0x000fe20000000000 */
[----:B------:R-:W-:Y:S05]  /*8380*/  BRA.U !UP0, `(.L_x_157) ;  /* 0x0000000108087547 */ /* 0x000fea000b800000 */
[----:B------:R-:W-:Y:S05]  /*8390*/  BPT.TRAP 0x1 ;  /* 0x000000040000795c */ /* 0x000fea0000300000 */
[----:B------:R-:W-:Y:S05]  /*83a0*/  BPT.TRAP 0x1 ;  /* 0x000000040000795c */ /* 0x000fea0000300000 */
.L_x_157:
[----:B------:R-:W-:Y:S01]  /*83b0*/  UIADD3 UR16, UPT, UPT, UR16, 0x4, URZ ;  /* 0x0000000410107890 */ /* 0x000fe2000fffe0ff */
[----:B------:R-:W-:Y:S01]  /*83c0*/  LOP3.LUT P0, RZ, R0, 0x7f, RZ, 0xc0, !PT ;  /* 0x0000007f00ff7812 */ /* 0x000fe2000780c0ff */
[----:B------:R-:W-:Y:S01]  /*83d0*/  UIADD3 UR4, UPT, UPT, UR14, 0x33878, URZ ;  /* 0x000338780e047890 */ /* 0x000fe2000fffe0ff */
[----:B------:R-:W-:Y:S03]  /*83e0*/  BSSY.RECONVERGENT B0, `(.L_x_158) ;  /* 0x0000006000007945 */ /* 0x000fe60003800200 */
[----:B------:R-:W-:Y:S01]  /*83f0*/  ISETP.NE.AND P0, PT, RZ, UR16, !P0 ;  /* 0x00000010ff007c0c */ /* 0x000fe2000c705270 */
[----:B------:R-:W-:-:S09]  /*8400*/  UPRMT UR4, UR8, 0x654, UR4 ;  /* 0x0000065408047896 */ /* 0x000fd20008000004 */
[----:B----4-:R-:W-:Y:S03]  /*8410*/  SYNCS.ARRIVE.TRANS64.RED.A1T0 RZ, [UR4], RZ ;  /* 0x000000ffffff79a7 */ /* 0x010fe60008100404 */
[----:B------:R-:W-:Y:S05]  /*8420*/  @!P0 BRA `(.L_x_159) ;  /* 0x0000000000048947 */ /* 0x000fea0003800000 */
[----:B------:R-:W-:-:S04]  /*8430*/  DEPBAR.LE SB0, 0x1 ;  /* 0x000080400000791a */ /* 0x000fc80000000000 */
.L_x_159:
[----:B------:R-:W-:Y:S05]  /*8440*/  BSYNC.RECONVERGENT B0 ;  /* 0x0000000000007941 */ /* 0x000fea0003800200 */
.L_x_158:
[----:B------:R-:W4:Y:S01]  /*8450*/  S2UR UR6, SR_SWINHI ;  /* 0x00000000000679c3 */ /* 0x000f220000002f00 */
[----:B------:R-:W-:-:S07]  /*8460*/  IMAD.SHL.U32 R136, R0, 0x20, RZ ;  /* 0x0000002000887824 */ /* 0x000fce00078e00ff */
[----:B------:R-:W-:Y:S01]  /*8470*/  BAR.SYNC.DEFER_BLOCKING 0x2, 0x80 ;  /* 0x0082000000007b1d */ /* 0x000fe20000010000 */
[----:B------:R-:W-:-:S07]  /*8480*/  LOP3.LUT R136, R136, 0x1fe0, RZ, 0xc0, !PT ;  /* 0x00001fe088887812 */ /* 0x000fce00078ec0ff */
[----:B------:R-:W1:Y:S01]  /*8490*/  S2UR UR13, SR_CTAID.Z ;  /* 0x00000000000d79c3 */ /* 0x000e620000002700 */
[----:B------:R-:W-:Y:S07]  /*84a0*/  BSSY.RECONVERGENT B0, `(.L_x_160) ;  /* 0x0000045000007945 */ /* 0x000fee0003800200 */
[----:B------:R-:W1:Y:S01]  /*84b0*/  S2UR UR12, SR_CTAID.Y ;  /* 0x00000000000c79c3 */ /* 0x000e620000002600 */
[----:B------:R-:W-:Y:S01]  /*84c0*/  UMOV UR4, UR14 ;  /* 0x0000000e00047c82 */ /* 0x000fe20008000000 */
[----:B----4-:R-:W-:Y:S01]  /*84d0*/  UMOV UR5, UR6 ;  /* 0x0000000600057c82 */ /* 0x010fe20008000000 */
[----:B------:R-:W4:Y:S01]  /*84e0*/  LDCU.64 UR6, c[0x0][0x348] ;  /* 0x00006900ff0677ac */ /* 0x000f220008000a00 */
[----:B------:R-:W-:-:S02]  /*84f0*/  IMAD.U32 R2, RZ, RZ, UR4 ;  /* 0x00000004ff027e24 */ /* 0x000fc4000f8e00ff */
[----:B------:R-:W-:Y:S02]  /*8500*/  IMAD.U32 R3, RZ, RZ, UR5 ;  /* 0x00000005ff037e24 */ /* 0x000fe4000f8e00ff */
[----:B------:R-:W-:-:S03]  /*8510*/  IMAD.WIDE.U32 R136, R136, 0x4, R2 ;  /* 0x0000000488887825 */ /* 0x000fc600078e0002 */
[----:B------:R-:W-:-:S05]  /*8520*/  IADD3 R2, P1, PT, R136, 0x2b000, RZ ;  /* 0x0002b00088027810 */ /* 0x000fca0007f3e0ff */
[----:B------:R-:W-:Y:S01]  /*8530*/  IMAD.X R135, RZ, RZ, R137, P1 ;  /* 0x000000ffff877224 */ /* 0x000fe200008e0689 */
[----:B------:R-:W-:-:S04]  /*8540*/  IADD3 R132, P1, PT, R136, 0x2b010, RZ ;  /* 0x0002b01088847810 */ /* 0x000fc80007f3e0ff */
[----:B------:R-:W-:-:S04]  /*8550*/  SHF.R.U64 R3, R2, 0x3, R135 ;  /* 0x0000000302037819 */ /* 0x000fc80000001287 */
[----:B------:R-:W-:Y:S01]  /*8560*/  LOP3.LUT R134, R2, 0x70, R3, 0x78, !PT ;  /* 0x0000007002867812 */ /* 0x000fe200078e7803 */
[----:B------:R-:W-:-:S04]  /*8570*/  IMAD.X R3, RZ, RZ, R137, P1 ;  /* 0x000000ffff037224 */ /* 0x000fc800008e0689 */
[----:B-1----:R1:W-:Y:S01]  /*8580*/  ST.E.128 desc[UR62][R134.64], R100 ;  /* 0x0000006486007985 */ /* 0x0023e2000c101d3e */
[----:B------:R-:W-:-:S04]  /*8590*/  SHF.R.U64 R2, R132, 0x3, R3 ;  /* 0x0000000384027819 */ /* 0x000fc80000001203 */
[----:B------:R-:W-:-:S05]  /*85a0*/  LOP3.LUT R2, R132, 0x70, R2, 0x78, !PT ;  /* 0x0000007084027812 */ /* 0x000fca00078e7802 */
[----:B------:R5:W-:Y:S01]  /*85b0*/  ST.E.128 desc[UR62][R2.64], R104 ;  /* 0x0000006802007985 */ /* 0x000be2000c101d3e */
[C---:B-1----:R-:W-:Y:S02]  /*85c0*/  IADD3 R100, P2, PT, R136.reuse, 0x2b020, RZ ;  /* 0x0002b02088647810 */ /* 0x042fe40007f5e0ff */
[----:B------:R-:W-:-:S03]  /*85d0*/  IADD3 R101, P1, PT, R136, 0x2b030, RZ ;  /* 0x0002b03088657810 */ /* 0x000fc60007f3e0ff */
[--C-:B------:R-:W-:Y:S02]  /*85e0*/  IMAD.X R139, RZ, RZ, R137.reuse, P2 ;  /* 0x000000ffff8b7224 */ /* 0x100fe400010e0689 */
[----:B-----5:R-:W-:-:S03]  /*85f0*/  IMAD.X R105, RZ, RZ, R137, P1 ;  /* 0x000000ffff697224 */ /* 0x020fc600008e0689 */
[----:B------:R-:W-:-:S04]  /*8600*/  SHF.R.U64 R102, R100, 0x3, R139 ;  /* 0x0000000364667819 */ /* 0x000fc8000000128b */
[----:B------:R-:W-:Y:S02]  /*8610*/  LOP3.LUT R138, R100, 0x70, R102, 0x78, !PT ;  /* 0x00000070648a7812 */ /* 0x000fe400078e7866 */
[C---:B------:R-:W-:Y:S02]  /*8620*/  SHF.R.U64 R103, R101.reuse, 0x3, R105 ;  /* 0x0000000365677819 */ /* 0x040fe40000001269 */
[C---:B------:R-:W-:Y:S01]  /*8630*/  IADD3 R100, P1, PT, R136.reuse, 0x2b040, RZ ;  /* 0x0002b04088647810 */ /* 0x040fe20007f3e0ff */
[----:B------:R1:W-:Y:S01]  /*8640*/  ST.E.128 desc[UR62][R138.64], R108 ;  /* 0x0000006c8a007985 */ /* 0x0003e2000c101d3e */
[----:B------:R-:W-:Y:S02]  /*8650*/  LOP3.LUT R104, R101, 0x70, R103, 0x78, !PT ;  /* 0x0000007065687812 */ /* 0x000fe400078e7867 */
[C---:B------:R-:W-:Y:S02]  /*8660*/  IADD3 R101, P3, PT, R136.reuse, 0x2b050, RZ ;  /* 0x0002b05088657810 */ /* 0x040fe40007f7e0ff */
[C---:B------:R-:W-:Y:S01]  /*8670*/  IADD3 R102, P2, PT, R136.reuse, 0x2b060, RZ ;  /* 0x0002b06088667810 */ /* 0x040fe20007f5e0ff */
[----:B------:R5:W-:Y:S01]  /*8680*/  ST.E.128 desc[UR62][R104.64], R112 ;  /* 0x0000007068007985 */ /* 0x000be2000c101d3e */
[----:B-1----:R-:W-:Y:S01]  /*8690*/  IMAD.X R109, RZ, RZ, R137, P1 ;  /* 0x000000ffff6d7224 */ /* 0x002fe200008e0689 */
[----:B------:R-:W-:-:S04]  /*86a0*/  IADD3 R103, P1, PT, R136, 0x2b070, RZ ;  /* 0x0002b07088677810 */ /* 0x000fc80007f3e0ff */
[C---:B------:R-:W-:Y:S01]  /*86b0*/  SHF.R.U64 R106, R100.reuse, 0x3, R109 ;  /* 0x00000003646a7819 */ /* 0x040fe2000000126d */
[--C-:B-----5:R-:W-:Y:S02]  /*86c0*/  IMAD.X R115, RZ, RZ, R137.reuse, P3 ;  /* 0x000000ffff737224 */ /* 0x120fe400018e0689 */
[--C-:B------:R-:W-:Y:S01]  /*86d0*/  IMAD.X R113, RZ, RZ, R137.reuse, P2 ;  /* 0x000000ffff717224 */ /* 0x100fe200010e0689 */
[----:B------:R-:W-:Y:S01]  /*86e0*/  LOP3.LUT R108, R100, 0x70, R106, 0x78, !PT ;  /* 0x00000070646c7812 */ /* 0x000fe200078e786a */
[----:B------:R-:W-:Y:S01]  /*86f0*/  IMAD.X R111, RZ, RZ, R137, P1 ;  /* 0x000000ffff6f7224 */ /* 0x000fe200008e0689 */
[----:B------:R-:W-:Y:S02]  /*8700*/  SHF.R.U64 R100, R101, 0x3, R115 ;  /* 0x0000000365647819 */ /* 0x000fe40000001273 */
[----:B------:R-:W-:Y:S01]  /*8710*/  SHF.R.U64 R106, R102, 0x3, R113 ;  /* 0x00000003666a7819 */ /* 0x000fe20000001271 */
[----:B------:R1:W-:Y:S01]  /*8720*/  ST.E.128 desc[UR62][R108.64], R116 ;  /* 0x000000746c007985 */ /* 0x0003e2000c101d3e */
[----:B------:R-:W-:-:S02]  /*8730*/  SHF.R.U64 R107, R103, 0x3, R111 ;  /* 0x00000003676b7819 */ /* 0x000fc4000000126f */
[----:B------:R-:W-:Y:S02]  /*8740*/  LOP3.LUT R114, R101, 0x70, R100, 0x78, !PT ;  /* 0x0000007065727812 */ /* 0x000fe400078e7864 */
[----:B------:R-:W-:Y:S02]  /*8750*/  LOP3.LUT R112, R102, 0x70, R106, 0x78, !PT ;  /* 0x0000007066707812 */ /* 0x000fe400078e786a */
[----:B------:R-:W-:Y:S01]  /*8760*/  LOP3.LUT R110, R103, 0x70, R107, 0x78, !PT ;  /* 0x00000070676e7812 */ /* 0x000fe200078e786b */
[----:B------:R2:W-:Y:S04]  /*8770*/  ST.E.128 desc[UR62][R114.64], R120 ;  /* 0x0000007872007985 */ /* 0x0005e8000c101d3e */
[----:B------:R2:W-:Y:S04]  /*8780*/  ST.E.128 desc[UR62][R112.64], R124 ;  /* 0x0000007c70007985 */ /* 0x0005e8000c101d3e */
[----:B------:R2:W-:Y:S01]  /*8790*/  ST.E.128 desc[UR62][R110.64], R128 ;  /* 0x000000806e007985 */ /* 0x0005e2000c101d3e */
[----:B------:R-:W-:Y:S01]  /*87a0*/  @!PT LDS RZ, [RZ] ;  /* 0x00000000fffff984 */ /* 0x000fe20000000800 */
[----:B------:R-:W-:Y:S01]  /*87b0*/  @!PT LDS RZ, [RZ] ;  /* 0x00000000fffff984 */ /* 0x000fe20000000800 */
[----:B------:R-:W-:Y:S01]  /*87c0*/  @!PT LDS RZ, [RZ] ;  /* 0x00000000fffff984 */ /* 0x000fe20000000800 */
[----:B------:R-:W-:Y:S01]  /*87d0*/  @!PT LDS RZ, [RZ] ;  /* 0x00000000fffff984 */ /* 0x000fe20000000800 */
[----:B------:R5:W-:Y:S06]  /*87e0*/  MEMBAR.ALL.CTA ;  /* 0x0000000000007992 */ /* 0x000bec0000008000 */
[----:B-----5:R-:W5:Y:S02]  /*87f0*/  FENCE.VIEW.ASYNC.S ;  /* 0x00000000000073c6 */ /* 0x020f640000000000 */
[----:B-----5:R-:W-:Y:S01]  /*8800*/  BAR.SYNC.DEFER_BLOCKING 0x2, 0x80 ;  /* 0x0082000000007b1d */ /* 0x020fe20000010000 */
[----:B-1----:R-:W-:-:S13]  /*8810*/  LOP3.LUT P6, R117, R0, 0x7f, RZ, 0xc0, !PT ;  /* 0x0000007f00757812 */ /* 0x002fda00078cc0ff */
[----:B----4-:R-:W-:Y:S05]  /*8820*/  @P6 BRA `(.L_x_161) ;  /* 0x0000000000306947 */ /* 0x010fea0003800000 */
[----:B------:R-:W-:Y:S01]  /*8830*/  UIADD3 UR4, UP0, UPT, UR6, 0x500, URZ ;  /* 0x0000050006047890 */ /* 0x000fe2000ff1e0ff */
[----:B------:R-:W-:Y:S01]  /*8840*/  PLOP3.LUT P1, PT, PT, PT, PT, 0x80, 0x8 ;  /* 0x000000000008781c */ /* 0x000fe20003f2f070 */
[----:B------:R-:W-:Y:S02]  /*8850*/  USHF.L.U32 UR10, UR15, 0x7, URZ ;  /* 0x000000070f0a7899 */ /* 0x000fe400080006ff */
[----:B------:R-:W-:Y:S02]  /*8860*/  UIADD3 UR8, UPT, UPT, UR14, 0x2b000, URZ ;  /* 0x0002b0000e087890 */ /* 0x000fe4000fffe0ff */
[----:B------:R-:W-:Y:S01]  /*8870*/  UIADD3.X UR5, UPT, UPT, URZ, UR7, URZ, UP0, !UPT ;  /* 0x00000007ff057290 */ /* 0x000fe200087fe4ff */
[----:B------:R-:W-:-:S11]  /*8880*/  UMOV UR9, URZ ;  /* 0x000000ff00097c82 */ /* 0x000fd60008000000 */
.L_x_162:
[----:B------:R-:W-:Y:S01]  /*8890*/  @P1 ELECT P2, URZ, PT ;  /* 0x0000000000ff182f */ /* 0x000fe20003840000 */
[----:B------:R1:W-:-:S12]  /*88a0*/  UTMAREDG.5D.ADD [UR8], [UR4] ;  /* 0x00000008040073b6 */ /* 0x0003d80008020000 */
[----:B------:R-:W-:Y:S02]  /*88b0*/  @P2 PLOP3.LUT P1, PT, P2, PT, PT, 0x8, 0x80 ;  /* 0x000000000080281c */ /* 0x000fe4000172e170 */
[----:B------:R-:W-:-:S11]  /*88c0*/  PLOP3.LUT P2, PT, PT, PT, PT, 0x8, 0x80 ;  /* 0x000000000080781c */ /* 0x000fd60003f4e170 */
[----:B-1----:R-:W-:Y:S05]  /*88d0*/  @P1 BRA.U.ANY `(.L_x_162) ;  /* 0xfffffffd00ec1947 */ /* 0x002fea000393ffff */
[----:B------:R0:W-:Y:S02]  /*88e0*/  UTMACMDFLUSH ;  /* 0x00000000000079b7 */ /* 0x0001e40000000000 */
.L_x_161:
[----:B------:R-:W-:Y:S05]  /*88f0*/  BSYNC.RECONVERGENT B0 ;  /* 0x0000000000007941 */ /* 0x000fea0003800200 */
.L_x_160:
[C---:B------:R-:W-:Y:S01]  /*8900*/  IADD3 R0, P3, PT, R136.reuse, 0x2f000, RZ ;  /* 0x0002f00088007810 */ /* 0x040fe20007f7e0ff */
[----:B------:R-:W-:Y:S01]  /*8910*/  BSSY.RECONVERGENT B0, `(.L_x_163) ;  /* 0x0000022000007945 */ /* 0x000fe20003800200 */
[C---:B------:R-:W-:Y:S02]  /*8920*/  IADD3 R100, P2, PT, R136.reuse, 0x2f010, RZ ;  /* 0x0002f01088647810 */ /* 0x040fe40007f5e0ff */
[C---:B------:R-:W-:Y:S01]  /*8930*/  IADD3 R101, P1, PT, R136.reuse, 0x2f020, RZ ;  /* 0x0002f02088657810 */ /* 0x040fe20007f3e0ff */
[--C-:B------:R-:W-:Y:S01]  /*8940*/  IMAD.X R143, RZ, RZ, R137.reuse, P3 ;  /* 0x000000ffff8f7224 */ /* 0x100fe200018e0689 */
[C---:B------:R-:W-:Y:S01]  /*8950*/  IADD3 R102, P5, PT, R136.reuse, 0x2f030, RZ ;  /* 0x0002f03088667810 */ /* 0x040fe20007fbe0ff */
[--C-:B------:R-:W-:Y:S01]  /*8960*/  IMAD.X R141, RZ, RZ, R137.reuse, P2 ;  /* 0x000000ffff8d7224 */ /* 0x100fe200010e0689 */
[C---:B------:R-:W-:Y:S01]  /*8970*/  IADD3 R103, P4, PT, R136.reuse, 0x2f040, RZ ;  /* 0x0002f04088677810 */ /* 0x040fe20007f9e0ff */
[--C-:B--2---:R-:W-:Y:S01]  /*8980*/  IMAD.X R131, RZ, RZ, R137.reuse, P1 ;  /* 0x000000ffff837224 */ /* 0x104fe200008e0689 */
[C---:B------:R-:W-:Y:S01]  /*8990*/  IADD3 R106, P3, PT, R136.reuse, 0x2f050, RZ ;  /* 0x0002f050886a7810 */ /* 0x040fe20007f7e0ff */
[--C-:B------:R-:W-:Y:S01]  /*89a0*/  IMAD.X R129, RZ, RZ, R137.reuse, P5 ;  /* 0x000000ffff817224 */ /* 0x100fe200028e0689 */
[C---:B------:R-:W-:Y:S01]  /*89b0*/  IADD3 R107, P2, PT, R136.reuse, 0x2f060, RZ ;  /* 0x0002f060886b7810 */ /* 0x040fe20007f5e0ff */
[--C-:B------:R-:W-:Y:S01]  /*89c0*/  IMAD.X R127, RZ, RZ, R137.reuse, P4 ;  /* 0x000000ffff7f7224 */ /* 0x100fe200020e0689 */
[----:B------:R-:W-:Y:S01]  /*89d0*/  IADD3 R116, P1, PT, R136, 0x2f070, RZ ;  /* 0x0002f07088747810 */ /* 0x000fe20007f3e0ff */
[----:B------:R-:W-:Y:S01]  /*89e0*/  IMAD.X R125, RZ, RZ, R137, P3 ;  /* 0x000000ffff7d7224 */ /* 0x000fe200018e0689 */
[----:B------:R-:W-:Y:S01]  /*89f0*/  SHF.R.U64 R118, R0, 0x3, R143 ;  /* 0x0000000300767819 */ /* 0x000fe2000000128f */
[----:B------:R-:W-:Y:S01]  /*8a00*/  IMAD.X R123, RZ, RZ, R137, P2 ;  /* 0x000000ffff7b7224 */ /* 0x000fe200010e0689 */
[----:B------:R-:W-:Y:S01]  /*8a10*/  SHF.R.U64 R119, R100, 0x3, R141 ;  /* 0x0000000364777819 */ /* 0x000fe2000000128d */
[----:B------:R-:W-:Y:S01]  /*8a20*/  IMAD.X R137, RZ, RZ, R137, P1 ;  /* 0x000000ffff897224 */ /* 0x000fe200008e0689 */
[----:B------:R-:W-:-:S02]  /*8a30*/  SHF.R.U64 R120, R101, 0x3, R131 ;  /* 0x0000000365787819 */ /* 0x000fc40000001283 */
[----:B------:R-:W-:Y:S02]  /*8a40*/  SHF.R.U64 R121, R102, 0x3, R129 ;  /* 0x0000000366797819 */ /* 0x000fe40000001281 */
[----:B------:R-:W-:Y:S02]  /*8a50*/  LOP3.LUT R142, R0, 0x70, R118, 0x78, !PT ;  /* 0x00000070008e7812 */ /* 0x000fe400078e7876 */
[----:B------:R-:W-:Y:S02]  /*8a60*/  LOP3.LUT R140, R100, 0x70, R119, 0x78, !PT ;  /* 0x00000070648c7812 */ /* 0x000fe400078e7877 */
[----:B------:R-:W-:Y:S02]  /*8a70*/  LOP3.LUT R130, R101, 0x70, R120, 0x78, !PT ;  /* 0x0000007065827812 */ /* 0x000fe400078e7878 */
[----:B------:R-:W-:Y:S02]  /*8a80*/  LOP3.LUT R128, R102, 0x70, R121, 0x78, !PT ;  /* 0x0000007066807812 */ /* 0x000fe400078e7879 */
[----:B------:R-:W-:-:S02]  /*8a90*/  SHF.R.U64 R0, R103, 0x3, R127 ;  /* 0x0000000367007819 */ /* 0x000fc4000000127f */
[----:B------:R-:W-:Y:S02]  /*8aa0*/  SHF.R.U64 R100, R106, 0x3, R125 ;  /* 0x000000036a647819 */ /* 0x000fe4000000127d */
[----:B------:R-:W-:Y:S02]  /*8ab0*/  SHF.R.U64 R101, R107, 0x3, R123 ;  /* 0x000000036b657819 */ /* 0x000fe4000000127b */
[----:B------:R-:W-:Y:S02]  /*8ac0*/  SHF.R.U64 R102, R116, 0x3, R137 ;  /* 0x0000000374667819 */ /* 0x000fe40000001289 */
[----:B------:R-:W-:Y:S02]  /*8ad0*/  LOP3.LUT R126, R103, 0x70, R0, 0x78, !PT ;  /* 0x00000070677e7812 */ /* 0x000fe400078e7800 */
[----:B------:R-:W-:Y:S02]  /*8ae0*/  LOP3.LUT R124, R106, 0x70, R100, 0x78, !PT ;  /* 0x000000706a7c7812 */ /* 0x000fe400078e7864 */
[----:B------:R-:W-:-:S02]  /*8af0*/  LOP3.LUT R122, R107, 0x70, R101, 0x78, !PT ;  /* 0x000000706b7a7812 */ /* 0x000fc400078e7865 */
[----:B------:R-:W-:Y:S01]  /*8b00*/  LOP3.LUT R136, R116, 0x70, R102, 0x78, !PT ;  /* 0x0000007074887812 */ /* 0x000fe200078e7866 */
[----:B------:R-:W-:Y:S05]  /*8b10*/  @!P0 BRA `(.L_x_164) ;  /* 0x0000000000048947 */ /* 0x000fea0003800000 */
[----:B------:R-:W-:-:S04]  /*8b20*/  DEPBAR.LE SB0, 0x1 ;  /* 0x000080400000791a */ /* 0x000fc80000000000 */
.L_x_164:
[----:B------:R-:W-:Y:S05]  /*8b30*/  BSYNC.RECONVERGENT B0 ;  /* 0x0000000000007941 */ /* 0x000fea0003800200 */
.L_x_163:
[----:B------:R-:W-:Y:S01]  /*8b40*/  BAR.SYNC.DEFER_BLOCKING 0x2, 0x80 ;  /* 0x0082000000007b1d */ /* 0x000fe20000010000 */
[----:B------:R-:W-:-:S05]  /*8b50*/  USHF.L.U32 UR10, UR15, 0x7, URZ ;  /* 0x000000070f0a7899 */ /* 0x000fca00080006ff */
[----:B------:R-:W-:Y:S01]  /*8b60*/  BSSY.RECONVERGENT B0, `(.L_x_165) ;  /* 0x000001d000007945 */ /* 0x000fe20003800200 */
[----:B------:R1:W-:Y:S04]  /*8b70*/  ST.E.128 desc[UR62][R142.64], R68 ;  /* 0x000000448e007985 */ /* 0x0003e8000c101d3e */
[----:B------:R1:W-:Y:S04]  /*8b80*/  ST.E.128 desc[UR62][R140.64], R72 ;  /* 0x000000488c007985 */ /* 0x0003e8000c101d3e */
[----:B------:R1:W-:Y:S04]  /*8b90*/  ST.E.128 desc[UR62][R130.64], R76 ;  /* 0x0000004c82007985 */ /* 0x0003e8000c101d3e */
[----:B------:R1:W-:Y:S04]  /*8ba0*/  ST.E.128 desc[UR62][R128.64], R80 ;  /* 0x0000005080007985 */ /* 0x0003e8000c101d3e */
[----:B------:R1:W-:Y:S04]  /*8bb0*/  ST.E.128 desc[UR62][R126.64], R84 ;  /* 0x000000547e007985 */ /* 0x0003e8000c101d3e */
        /* <DEDUP_REMOVED lines=8> */
[----:B--2---:R-:W2:Y:S02]  /*8c40*/  FENCE.VIEW.ASYNC.S ;  /* 0x00000000000073c6 */ /* 0x004ea40000000000 */
[----:B--2---:R-:W-:Y:S06]  /*8c50*/  BAR.SYNC.DEFER_BLOCKING 0x2, 0x80 ;  /* 0x0082000000007b1d */ /* 0x004fec0000010000 */
[----:B------:R-:W-:Y:S05]  /*8c60*/  @P6 BRA `(.L_x_166) ;  /* 0x0000000000306947 */ /* 0x000fea0003800000 */
[----:B------:R-:W-:Y:S01]  /*8c70*/  UIADD3 UR4, UP0, UPT, UR6, 0x500, URZ ;  /* 0x0000050006047890 */ /* 0x000fe2000ff1e0ff */
[----:B------:R-:W-:Y:S01]  /*8c80*/  PLOP3.LUT P0, PT, PT, PT, PT, 0x80, 0x8 ;  /* 0x000000000008781c */ /* 0x000fe20003f0f070 */
[----:B------:R-:W-:Y:S02]  /*8c90*/  UIADD3 UR8, UPT, UPT, UR14, 0x2f000, URZ ;  /* 0x0002f0000e087890 */ /* 0x000fe4000fffe0ff */
[----:B------:R-:W-:Y:S01]  /*8ca0*/  UIADD3.X UR5, UPT, UPT, URZ, UR7, URZ, UP0, !UPT ;  /* 0x00000007ff057290 */ /* 0x000fe200087fe4ff */
[----:B------:R-:W-:-:S11]  /*8cb0*/  UMOV UR9, 0x20 ;  /* 0x0000002000097882 */ /* 0x000fd60000000000 */
.L_x_167:
[----:B------:R-:W-:Y:S01]  /*8cc0*/  @P0 ELECT P1, URZ, PT ;  /* 0x0000000000ff082f */ /* 0x000fe20003820000 */
[----:B------:R2:W-:-:S12]  /*8cd0*/  UTMAREDG.5D.ADD [UR8], [UR4] ;  /* 0x00000008040073b6 */ /* 0x0005d80008020000 */
[----:B------:R-:W-:Y:S02]  /*8ce0*/  @P1 PLOP3.LUT P0, PT, P1, PT, PT, 0x8, 0x80 ;  /* 0x000000000080181c */ /* 0x000fe40000f0e170 */
[----:B------:R-:W-:-:S11]  /*8cf0*/  PLOP3.LUT P1, PT, PT, PT, PT, 0x8, 0x80 ;  /* 0x000000000080781c */ /* 0x000fd60003f2e170 */
[----:B--2---:R-:W-:Y:S05]  /*8d00*/  @P0 BRA.U.ANY `(.L_x_167) ;  /* 0xfffffffd00ec0947 */ /* 0x004fea000393ffff */
[----:B------:R0:W-:Y:S01]  /*8d10*/  UTMACMDFLUSH ;  /* 0x00000000000079b7 */ /* 0x0001e20000000000 */
[----:B------:R-:W-:-:S04]  /*8d20*/  DEPBAR.LE SB0, 0x1 ;  /* 0x000080400000791a */ /* 0x000fc80000000000 */
.L_x_166:
[----:B------:R-:W-:Y:S05]  /*8d30*/  BSYNC.RECONVERGENT B0 ;  /* 0x0000000000007941 */ /* 0x000fea0003800200 */
.L_x_165:
[----:B------:R-:W-:Y:S01]  /*8d40*/  BAR.SYNC.DEFER_BLOCKING 0x2, 0x80 ;  /* 0x0082000000007b1d */ /* 0x000fe20000010000 */
[----:B------:R-:W-:-:S05]  /*8d50*/  ISETP.NE.AND P2, PT, R117, RZ, PT ;  /* 0x000000ff7500720c */ /* 0x000fca0003f45270 */
[----:B------:R-:W-:Y:S01]  /*8d60*/  BSSY.RECONVERGENT B0, `(.L_x_168) ;  /* 0x000001d000007945 */ /* 0x000fe20003800200 */
[----:B---3--:R2:W-:Y:S04]  /*8d70*/  ST.E.128 desc[UR62][R134.64], R36 ;  /* 0x0000002486007985 */ /* 0x0085e8000c101d3e */
        /* <DEDUP_REMOVED lines=12> */
[----:B---3--:R-:W3:Y:S02]  /*8e40*/  FENCE.VIEW.ASYNC.S ;  /* 0x00000000000073c6 */ /* 0x008ee40000000000 */
[----:B---3--:R-:W-:Y:S06]  /*8e50*/  BAR.SYNC.DEFER_BLOCKING 0x2, 0x80 ;  /* 0x0082000000007b1d */ /* 0x008fec0000010000 */
[----:B------:R-:W-:Y:S05]  /*8e60*/  @P2 BRA `(.L_x_169) ;  /* 0x0000000000302947 */ /* 0x000fea0003800000 */
[----:B------:R-:W-:Y:S01]  /*8e70*/  UIADD3 UR4, UP0, UPT, UR6, 0x500, URZ ;  /* 0x0000050006047890 */ /* 0x000fe2000ff1e0ff */
[----:B------:R-:W-:Y:S01]  /*8e80*/  PLOP3.LUT P0, PT, PT, PT, PT, 0x80, 0x8 ;  /* 0x000000000008781c */ /* 0x000fe20003f0f070 */
[----:B------:R-:W-:Y:S02]  /*8e90*/  UIADD3 UR8, UPT, UPT, UR14, 0x2b000, URZ ;  /* 0x0002b0000e087890 */ /* 0x000fe4000fffe0ff */
[----:B------:R-:W-:Y:S01]  /*8ea0*/  UIADD3.X UR5, UPT, UPT, URZ, UR7, URZ, UP0, !UPT ;  /* 0x00000007ff057290 */ /* 0x000fe200087fe4ff */
[----:B------:R-:W-:-:S11]  /*8eb0*/  UMOV UR9, 0x40 ;  /* 0x0000004000097882 */ /* 0x000fd60000000000 */
.L_x_170:
[----:B------:R-:W-:Y:S01]  /*8ec0*/  @P0 ELECT P1, URZ, PT ;  /* 0x0000000000ff082f */ /* 0x000fe20003820000 */
[----:B------:R3:W-:-:S12]  /*8ed0*/  UTMAREDG.5D.ADD [UR8], [UR4] ;  /* 0x00000008040073b6 */ /* 0x0007d80008020000 */
[----:B------:R-:W-:Y:S02]  /*8ee0*/  @P1 PLOP3.LUT P0, PT, P1, PT, PT, 0x8, 0x80 ;  /* 0x000000000080181c */ /* 0x000fe40000f0e170 */
[----:B------:R-:W-:-:S11]  /*8ef0*/  PLOP3.LUT P1, PT, PT, PT, PT, 0x8, 0x80 ;  /* 0x000000000080781c */ /* 0x000fd60003f2e170 */
[----:B---3--:R-:W-:Y:S05]  /*8f00*/  @P0 BRA.U.ANY `(.L_x_170) ;  /* 0xfffffffd00ec0947 */ /* 0x008fea000393ffff */
[----:B------:R0:W-:Y:S01]  /*8f10*/  UTMACMDFLUSH ;  /* 0x00000000000079b7 */ /* 0x0001e20000000000 */
[----:B------:R-:W-:-:S04]  /*8f20*/  DEPBAR.LE SB0, 0x1 ;  /* 0x000080400000791a */ /* 0x000fc80000000000 */
.L_x_169:
[----:B------:R-:W-:Y:S05]  /*8f30*/  BSYNC.RECONVERGENT B0 ;  /* 0x0000000000007941 */ /* 0x000fea0003800200 */
.L_x_168:
[----:B------:R-:W-:Y:S06]  /*8f40*/  BAR.SYNC.DEFER_BLOCKING 0x2, 0x80 ;  /* 0x0082000000007b1d */ /* 0x000fec0000010000 */
        /* <DEDUP_REMOVED lines=14> */
[----:B----4-:R-:W4:Y:S02]  /*9030*/  FENCE.VIEW.ASYNC.S ;  /* 0x00000000000073c6 */ /* 0x010f240000000000 */
[----:B----4-:R-:W-:Y:S06]  /*9040*/  BAR.SYNC.DEFER_BLOCKING 0x2, 0x80 ;  /* 0x0082000000007b1d */ /* 0x010fec0000010000 */
[----:B------:R-:W-:Y:S05]  /*9050*/  @P2 BRA `(.L_x_172) ;  /* 0x00000000002c2947 */ /* 0x000fea0003800000 */
[----:B------:R-:W-:Y:S01]  /*9060*/  UIADD3 UR4, UP0, UPT, UR6, 0x500, URZ ;  /* 0x0000050006047890 */ /* 0x000fe2000ff1e0ff */
[----:B------:R-:W-:Y:S01]  /*9070*/  PLOP3.LUT P0, PT, PT, PT, PT, 0x80, 0x8 ;  /* 0x000000000008781c */ /* 0x000fe20003f0f070 */
[----:B------:R-:W-:Y:S02]  /*9080*/  UIADD3 UR8, UPT, UPT, UR14, 0x2f000, URZ ;  /* 0x0002f0000e087890 */ /* 0x000fe4000fffe0ff */
[----:B------:R-:W-:Y:S01]  /*9090*/  UIADD3.X UR5, UPT, UPT, URZ, UR7, URZ, UP0, !UPT ;  /* 0x00000007ff057290 */ /* 0x000fe200087fe4ff */
[----:B------:R-:W-:-:S11]  /*90a0*/  UMOV UR9, 0x60 ;  /* 0x0000006000097882 */ /* 0x000fd60000000000 */
.L_x_173:
[----:B------:R-:W-:Y:S01]  /*90b0*/  @P0 ELECT P1, URZ, PT ;  /* 0x0000000000ff082f */ /* 0x000fe20003820000 */
[----:B------:R4:W-:-:S12]  /*90c0*/  UTMAREDG.5D.ADD [UR8], [UR4] ;  /* 0x00000008040073b6 */ /* 0x0009d80008020000 */
[----:B------:R-:W-:Y:S02]  /*90d0*/  @P1 PLOP3.LUT P0, PT, P1, PT, PT, 0x8, 0x80 ;  /* 0x000000000080181c */ /* 0x000fe40000f0e170 */
[----:B------:R-:W-:-:S11]  /*90e0*/  PLOP3.LUT P1, PT, PT, PT, PT, 0x8, 0x80 ;  /* 0x000000000080781c */ /* 0x000fd60003f2e170 */
[----:B----4-:R-:W-:Y:S05]  /*90f0*/  @P0 BRA.U.ANY `(.L_x_173) ;  /* 0xfffffffd00ec0947 */ /* 0x010fea000393ffff */
[----:B------:R0:W-:Y:S02]  /*9100*/  UTMACMDFLUSH ;  /* 0x00000000000079b7 */ /* 0x0001e40000000000 */
.L_x_172:
[----:B------:R-:W-:Y:S05]  /*9110*/  BSYNC.RECONVERGENT B0 ;  /* 0x0000000000007941 */ /* 0x000fea0003800200 */
.L_x_171:
[----:B------:R-:W4:Y:S01]  /*9120*/  LDL.LU R0, [R1+0x4] ;  /* 0x0000040001007983 */ /* 0x000f220000300800 */
[----:B------:R-:W-:Y:S01]  /*9130*/  UIADD3 UR5, UPT, UPT, UR15, 0x1, URZ ;  /* 0x000000010f057890 */ /* 0x000fe2000fffe0ff */
[----:B------:R-:W-:Y:S01]  /*9140*/  LOP3.LUT R133, R133, 0x1, RZ, 0x3c, !PT ;  /* 0x0000000185857812 */ /* 0x000fe200078e3cff */
[----:B------:R-:W-:Y:S02]  /*9150*/  UIADD3 UR4, UPT, UPT, UR11, 0x1, URZ ;  /* 0x000000010b047890 */ /* 0x000fe4000fffe0ff */
[----:B------:R-:W-:-:S04]  /*9160*/  UISETP.NE.AND UP0, UPT, UR5, UR47, UPT ;  /* 0x0000002f0500728c */ /* 0x000fc8000bf05270 */
[----:B------:R-:W-:-:S07]  /*9170*/  USEL UR15, UR5, URZ, UP0 ;  /* 0x000000ff050f7287 */ /* 0x000fce0008000000 */
[----:B------:R-:W-:-:S07]  /*9180*/  @UP0 UIADD3 UR4, UPT, UPT, UR11, URZ, URZ ;  /* 0x000000ff0b040290 */ /* 0x000fce000fffe0ff */
[----:B------:R-:W-:Y:S01]  /*9190*/  UMOV UR11, UR4 ;  /* 0x00000004000b7c82 */ /* 0x000fe20008000000 */
[C---:B----4-:R-:W-:Y:S01]  /*91a0*/  ISETP.GT.U32.AND P0, PT, R0.reuse, 0x1, PT ;  /* 0x000000010000780c */ /* 0x050fe20003f04070 */
[----:B------:R-:W-:-:S05]  /*91b0*/  VIADD R0, R0, 0xffffffff ;  /* 0xffffffff00007836 */ /* 0x000fca0000000000 */
[----:B------:R4:W-:Y:S07]  /*91c0*/  STL [R1+0x4], R0 ;  /* 0x0000040001007387 */ /* 0x0009ee0000100800 */
[----:B------:R-:W-:Y:S05]  /*91d0*/  @P0 BRA `(.L_x_174) ;  /* 0xffffffec00fc0947 */ /* 0x000fea000383ffff */
[----:B------:R-:W-:-:S04]  /*91e0*/  DEPBAR.LE SB0, 0x0 ;  /* 0x000080000000791a */ /* 0x000fc80000000000 */
[----:B------:R-:W-:Y:S05]  /*91f0*/  EXIT ;  /* 0x000000000000794d */ /* 0x000fea0003800000 */
.L_x_315:
[----:B------:R-:W-:-:S08]  /*9200*/  NOP ;  /* 0x0000000000007918 */ /* 0x000fd00000000000 */
[----:B------:R-:W-:-:S00]  /*9210*/  USETMAXREG.DEALLOC.CTAPOOL 0x60 ;  /* 0x00000060000079c8 */ /* 0x000fc000080e0500 */
[----:B------:R-:W-:Y:S05]  /*9220*/  EXIT ;  /* 0x000000000000794d */ /* 0x000fea0003800000 */
.L_x_175:
[----:B------:R-:W-:-:S08]  /*9230*/  NOP ;  /* 0x0000000000007918 */ /* 0x000fd00000000000 */
[----:B------:R-:W1:Y:S02]  /*9240*/  USETMAXREG.TRY_ALLOC.CTAPOOL UP0, 0x80 ;  /* 0x00000080000079c8 */ /* 0x000e640008000600 */
[----:B-1----:R-:W-:Y:S05]  /*9250*/  BRA.U !UP0, `(.L_x_175) ;  /* 0xfffffffd08f47547 */ /* 0x002fea000b83ffff */
[----:B------:R-:W-:Y:S01]  /*9260*/  HFMA2 R2, -RZ, RZ, 0, 5.9604644775390625e-08 ;  /* 0x00000001ff027431 */ /* 0x000fe200000001ff */
[----:B------:R-:W-:Y:S01]  /*9270*/  MOV R0, 0x1 ;  /* 0x0000000100007802 */ /* 0x000fe20000000f00 */
[----:B------:R1:W-:Y:S01]  /*9280*/  STL [R1+0x48], RZ ;  /* 0x000048ff01007387 */ /* 0x0003e20000100800 */
[----:B------:R-:W-:-:S03]  /*9290*/  HFMA2 R75, -RZ, RZ, 0, 0 ;  /* 0x00000000ff4b7431 */ /* 0x000fc600000001ff */
[----:B------:R1:W-:Y:S04]  /*92a0*/  STL [R1+0x44], R2 ;  /* 0x0000440201007387 */ /* 0x0003e80000100800 */
[----:B------:R1:W-:Y:S04]  /*92b0*/  STL [R1+0x3c], RZ ;  /* 0x00003cff01007387 */ /* 0x0003e80000100800 */
[----:B------:R1:W-:Y:S04]  /*92c0*/  STL [R1+0x40], R0 ;  /* 0x0000400001007387 */ /* 0x0003e80000100800 */
[----:B------:R1:W-:Y:S02]  /*92d0*/  STL [R1+0x38], RZ ;  /* 0x000038ff01007387 */ /* 0x0003e40000100800 */
.L_x_212:
[----:B-12---:R-:W2:Y:S02]  /*92e0*/  LDL R0, [R1] ;  /* 0x0000000001007983 */ /* 0x006ea40000100800 */
[----:B--2---:R-:W-:Y:S11]  /*92f0*/  R2UR UR4, R0 ;  /* 0x00000000000472ca */ /* 0x004ff600000e0000 */
[----:B------:R-:W-:Y:S02]  /*9300*/  @!UPT UIADD3 URZ, UPT, UPT, URZ, URZ, URZ ;  /* 0x000000fffffff290 */ /* 0x000fe4000fffe0ff */
[----:B------:R-:W-:Y:S01]  /*9310*/  IMAD.U32 R0, RZ, RZ, UR4 ;  /* 0x00000004ff007e24 */ /* 0x000fe2000f8e00ff */
[----:B------:R-:W-:Y:S05]  /*9320*/  YIELD ;  /* 0x0000000000007946 */ /* 0x000fea0003800000 */
[----:B------:R-:W-:Y:S11]  /*9330*/  ISETP.NE.AND P0, PT, R0, 0x3, PT ;  /* 0x000000030000780c */ /* 0x000ff60003f05270 */
[----:B------:R-:W-:Y:S02]  /*9340*/  @!UPT UIADD3 URZ, UPT, UPT, URZ, URZ, URZ ;  /* 0x000000fffffff290 */ /* 0x000fe4000fffe0ff */
[----:B------:R-:W-:Y:S05]  /*9350*/  @!P0 BRA `(.L_x_176) ;  /* 0x0000000000048947 */ /* 0x000fea0003800000 */
[----:B------:R-:W-:Y:S05]  /*9360*/  BPT.TRAP 0x1 ;  /* 0x000000040000795c */ /* 0x000fea0000300000 */
.L_x_176:
[----:B------:R-:W2:Y:S01]  /*9370*/  LDL R0, [R1+0x3c] ;  /* 0x00003c0001007983 */ /* 0x000ea20000100800 */
[----:B------:R-:W-:Y:S01]  /*9380*/  MOV R2, 0x400 ;  /* 0x0000040000027802 */ /* 0x000fe20000000f00 */
[----:B------:R-:W-:Y:S01]  /*9390*/  BSSY B0, `(.L_x_177) ;  /* 0x0000006000007945 */ /* 0x000fe20003800000 */
[----:B------:R-:W1:Y:S01]  /*93a0*/  S2R R72, SR_CgaCtaId ;  /* 0x0000000000487919 */ /* 0x000e620000008800 */
[----:B--2---:R-:W-:Y:S02]  /*93b0*/  SHF.L.U32 R0, R0, 0x1f, RZ ;  /* 0x0000001f00007819 */ /* 0x004fe400000006ff */
[----:B-1----:R-:W-:Y:S04]  /*93c0*/  LEA R2, R72, R2, 0x18 ;  /* 0x0000000248027211 */ /* 0x002fe800078ec0ff */
[----:B------:R-:W1:Y:S02]  /*93d0*/  SYNCS.PHASECHK.TRANS64.TRYWAIT P1, [R2+URZ+0x33850], R0 ;  /* 0x03385000020075a7 */ /* 0x000e6400080211ff */
[----:B-1----:R-:W-:Y:S05]  /*93e0*/  @!P1 BRA `(.L_x_178) ;  /* 0x0000007800189947 */ /* 0x002fea0003800000 */
.L_x_302:
[----:B------:R-:W-:Y:S05]  /*93f0*/  BSYNC B0 ;  /* 0x0000000000007941 */ /* 0x000fea0003800000 */
.L_x_177:
[----:B------:R-:W-:Y:S05]  /*9400*/  @!P0 BRA `(.L_x_179) ;  /* 0x0000000000048947 */ /* 0x000fea0003800000 */
[----:B------:R-:W-:Y:S05]  /*9410*/  BPT.TRAP 0x1 ;  /* 0x000000040000795c */ /* 0x000fea0000300000 */
.L_x_179:
[----:B-1----:R-:W2:Y:S01]  /*9420*/  LDL R0, [R1+0x40] ;  /* 0x0000400001007983 */ /* 0x002ea20000100800 */
[----:B------:R-:W-:Y:S01]  /*9430*/  BSSY B0, `(.L_x_180) ;  /* 0x0000004000007945 */ /* 0x000fe20003800000 */
[----:B--2---:R-:W-:Y:S04]  /*9440*/  SHF.L.U32 R0, R0, 0x1f, RZ ;  /* 0x0000001f00007819 */ /* 0x004fe800000006ff */
[----:B------:R-:W1:Y:S02]  /*9450*/  SYNCS.PHASECHK.TRANS64.TRYWAIT P1, [R2+URZ+0x33888], R0 ;  /* 0x03388800020075a7 */ /* 0x000e6400080211ff */
[----:B-1----:R-:W-:Y:S05]  /*9460*/  @!P1 BRA `(.L_x_181) ;  /* 0x00000078000c9947 */ /* 0x002fea0003800000 */
.L_x_303:
[----:B------:R-:W-:Y:S05]  /*9470*/  BSYNC B0 ;  /* 0x0000000000007941 */ /* 0x000fea0003800000 */
.L_x_180:
[----:B------:R-:W-:Y:S05]  /*9480*/  @!P0 BRA `(.L_x_182) ;  /* 0x0000000000048947 */ /* 0x000fea0003800000 */
[----:B------:R-:W-:Y:S05]  /*9490*/  BPT.TRAP 0x1 ;  /* 0x000000040000795c */ /* 0x000fea0000300000 */
.L_x_182:
[----:B------:R-:W-:Y:S01]  /*94a0*/  SHF.L.U32 R4, R75, 0x1f, RZ ;  /* 0x0000001f4b047819 */ /* 0x000fe200000006ff */
[----:B------:R-:W2:Y:S03]  /*94b0*/  S2R R73, SR_TID.X ;  /* 0x0000000000497919 */ /* 0x000ea60000002100 */
[----:B------:R-:W3:Y:S01]  /*94c0*/  SYNCS.PHASECHK.TRANS64.TRYWAIT P0, [R2+URZ+0x33830], R4 ;  /* 0x03383004020075a7 */ /* 0x000ee200080011ff */
[----:B--2---:R-:W-:Y:S01]  /*94d0*/  SHF.R.U32.HI R3, RZ, 0x3, R73 ;  /* 0x00000003ff037819 */ /* 0x004fe20000011649 */
[----:B-1----:R-:W-:Y:S05]  /*94e0*/  IMAD.U32 R0, R73, 0x10000, RZ ;  /* 0x0001000049007824 */ /* 0x002fea00078e00ff */
[----:B------:R-:W-:Y:S04]  /*94f0*/  LOP3.LUT R0, R0, 0x160, R3, 0xfe, !PT ;  /* 0x0000016000007812 */ /* 0x000fe800078efe03 */
[----:B------:R-:W-:Y:S01]  /*9500*/  LOP3.LUT R74, R0, 0x600170, RZ, 0xc0, !PT ;  /* 0x00600170004a7812 */ /* 0x000fe200078ec0ff */
[----:B---3--:R-:W-:Y:S06]  /*9510*/  @!P0 BRA `(.L_x_183) ;  /* 0x0000007400f48947 */ /* 0x008fec0003800000 */
.L_x_304:
[----:B------:R-:W-:Y:S01]  /*9520*/  SHF.R.U32.HI R3, RZ, 0x5, R73 ;  /* 0x00000005ff037819 */ /* 0x000fe20000011649 */
[----:B------:R-:W-:Y:S05]  /*9530*/  WARPSYNC.ALL ;  /* 0x0000000000007948 */ /* 0x000fea0003800000 */
[C---:B------:R-:W-:Y:S01]  /*9540*/  R2UR UR4, R74.reuse ;  /* 0x000000004a0472ca */ /* 0x040fe200000e0000 */
[----:B------:R-:W-:Y:S01]  /*9550*/  VIADD R0, R74, 0x20 ;  /* 0x000000204a007836 */ /* 0x000fe20000000000 */
[----:B------:R-:W-:Y:S04]  /*9560*/  LOP3.LUT R16, R3, 0x3, RZ, 0xc0, !PT ;  /* 0x0000000303107812 */ /* 0x000fe800078ec0ff */
[----:B------:R-:W-:Y:S04]  /*9570*/  SHF.R.U32.HI R0, RZ, 0x15, R0 ;  /* 0x00000015ff007819 */ /* 0x000fe80000011600 */
[----:B------:R-:W-:Y:S03]  /*9580*/  ISETP.NE.AND P0, PT, R16, R0, PT ;  /* 0x000000001000720c */ /* 0x000fe60003f05270 */
[----:B------:R-:W2:Y:S10]  /*9590*/  LDTM.x16 R56, tmem[UR4] ;  /* 0x00000004003879ee */ /* 0x000eb40008240000 */
[----:B--2---:R-:W-:Y:S05]  /*95a0*/  @!P0 BRA `(.L_x_184) ;  /* 0x0000000000408947 */ /* 0x004fea0003800000 */
[----:B------:R-:W2:Y:S01]  /*95b0*/  LDCU.64 UR8, c[0x4][0x80] ;  /* 0x01001000ff0877ac */ /* 0x000ea20008000a00 */
[----:B------:R-:W-:Y:S01]  /*95c0*/  MOV R15, 0x0 ;  /* 0x00000000000f7802 */ /* 0x000fe20000000f00 */
[----:B------:R-:W-:Y:S02]  /*95d0*/  HFMA2 R12, -RZ, RZ, 0, 5.9604644775390625e-08 ;  /* 0x00000001ff0c7431 */ /* 0x000fe400000001ff */
[----:B------:R-:W-:Y:S02]  /*95e0*/  IMAD.MOV.U32 R8, RZ, RZ, 0x192 ;  /* 0x00000192ff087424 */ /* 0x000fe400078e00ff */
[----:B------:R-:W-:Y:S01]  /*95f0*/  IMAD.MOV.U32 R13, RZ, RZ, RZ ;  /* 0x000000ffff0d7224 */ /* 0x000fe200078e00ff */
[----:B------:R-:W3:Y:S01]  /*9600*/  LDCU.64 UR6, c[0x4][0x88] ;  /* 0x01001100ff0677ac */ /* 0x000ee20008000a00 */
[----:B------:R-:W4:Y:S01]  /*9610*/  LDC.64 R14, c[0x4][R15] ;  /* 0x010000000f0e7b82 */ /* 0x000f220000000a00 */
[----:B------:R-:W5:Y:S01]  /*9620*/  LDCU.64 UR4, c[0x4][0x8] ;  /* 0x01000100ff0477ac */ /* 0x000f620008000a00 */
[----:B--2---:R-:W-:Y:S01]  /*9630*/  MOV R5, UR9 ;  /* 0x0000000900057c02 */ /* 0x004fe20008000f00 */
[----:B-1----:R-:W-:Y:S01]  /*9640*/  IMAD.U32 R4, RZ, RZ, UR8 ;  /* 0x00000008ff047e24 */ /* 0x002fe2000f8e00ff */
[----:B---3--:R-:W-:Y:S01]  /*9650*/  MOV R7, UR7 ;  /* 0x0000000700077c02 */ /* 0x008fe20008000f00 */
[----:B------:R-:W-:Y:S01]  /*9660*/  IMAD.U32 R6, RZ, RZ, UR6 ;  /* 0x00000006ff067e24 */ /* 0x000fe2000f8e00ff */
[----:B-----5:R-:W-:Y:S01]  /*9670*/  MOV R11, UR5 ;  /* 0x00000005000b7c02 */ /* 0x020fe20008000f00 */
[----:B------:R-:W-:Y:S02]  /*9680*/  IMAD.U32 R10, RZ, RZ, UR4 ;  /* 0x00000004ff0a7e24 */ /* 0x000fe4000f8e00ff */
[----:B------:R-:W-:Y:S07]  /*9690*/  LEPC R20, `(.L_x_184) ;  /* 0x000000001014794e */ /* 0x000fee0000000000 */
[----:B----4-:R-:W-:Y:S05]  /*96a0*/  CALL.ABS.NOINC R14 ;  /* 0x000000000e007343 */ /* 0x010fea0003c00000 */
.L_x_184:
[----:B------:R-:W-:Y:S05]  /*96b0*/  WARPSYNC.ALL ;  /* 0x0000000000007948 */ /* 0x000fea0003800000 */
[C---:B------:R-:W-:Y:S01]  /*96c0*/  R2UR UR4, R74.reuse ;  /* 0x000000004a0472ca */ /* 0x040fe200000e0000 */
[----:B------:R-:W-:Y:S05]  /*96d0*/  VIADD R0, R74, 0x40 ;  /* 0x000000404a007836 */ /* 0x000fea0000000000 */
[----:B------:R-:W-:Y:S04]  /*96e0*/  SHF.R.U32.HI R0, RZ, 0x15, R0 ;  /* 0x00000015ff007819 */ /* 0x000fe80000011600 */
[----:B------:R-:W-:Y:S03]  /*96f0*/  ISETP.NE.AND P0, PT, R16, R0, PT ;  /* 0x000000001000720c */ /* 0x000fe60003f05270 */
[----:B------:R-:W2:Y:S10]  /*9700*/  LDTM.x16 R40, tmem[UR4+0x20] ;  /* 0x00002004002879ee */ /* 0x000eb40008240000 */
        /* <DEDUP_REMOVED lines=17> */
.L_x_185:
[----:B------:R-:W-:Y:S05]  /*9820*/  WARPSYNC.ALL ;  /* 0x0000000000007948 */ /* 0x000fea0003800000 */
[C---:B------:R-:W-:Y:S01]  /*9830*/  R2UR UR4, R74.reuse ;  /* 0x000000004a0472ca */ /* 0x040fe200000e0000 */
[----:B------:R-:W-:Y:S01]  /*9840*/  VIADD R0, R74, 0x60 ;  /* 0x000000604a007836 */ /* 0x000fe20000000000 */
[----:B------:R-:W-:Y:S04]  /*9850*/  BSSY.RECONVERGENT B6, `(.L_x_186) ;  /* 0x0000015000067945 */ /* 0x000fe80003800200 */
        /* <DEDUP_REMOVED lines=20> */
.L_x_187:
[----:B------:R-:W-:Y:S05]  /*99a0*/  BSYNC.RECONVERGENT B6 ;  /* 0x0000000000067941 */ /* 0x000fea0003800200 */
.L_x_186:
[----:B------:R-:W2:Y:S01]  /*99b0*/  LDC R3, c[0x0][0x448] ;  /* 0x00011200ff037b82 */ /* 0x000ea20000000800 */
[----:B------:R-:W-:Y:S05]  /*99c0*/  WARPSYNC.ALL ;  /* 0x0000000000007948 */ /* 0x000fea0003800000 */
[----:B------:R-:W-:Y:S02]  /*99d0*/  R2UR UR4, R74 ;  /* 0x000000004a0472ca */ /* 0x000fe400000e0000 */
[----:B------:R-:W-:Y:S04]  /*99e0*/  SHF.R.U32.HI R0, RZ, 0x1, R73 ;  /* 0x00000001ff007819 */ /* 0x000fe80000011649 */
[----:B------:R-:W-:Y:S04]  /*99f0*/  LOP3.LUT R0, R0, 0x40, RZ, 0xc0, !PT ;  /* 0x0000004000007812 */ /* 0x000fe800078ec0ff */
[----:B------:R-:W-:Y:S05]  /*9a00*/  IADD3 R0, PT, PT, R2, R0, RZ ;  /* 0x0000000002007210 */ /* 0x000fea0007ffe0ff */
[----:B-1----:R-:W1:Y:S08]  /*9a10*/  LDS.128 R4, [R0+0x33000] ;  /* 0x0330000000047984 */ /* 0x002e700000000c00 */
[----:B------:R-:W3:Y:S08]  /*9a20*/  LDS.128 R8, [R0+0x33010] ;  /* 0x0330100000087984 */ /* 0x000ef00000000c00 */
[----:B------:R-:W4:Y:S08]  /*9a30*/  LDS.128 R12, [R0+0x33020] ;  /* 0x03302000000c7984 */ /* 0x000f300000000c00 */
[----:B------:R-:W5:Y:S08]  /*9a40*/  LDS.128 R16, [R0+0x33030] ;  /* 0x0330300000107984 */ /* 0x000f700000000c00 */
[----:B------:R-:W-:Y:S01]  /*9a50*/  LDS.128 R20, [R0+0x33130] ;  /* 0x0331300000147984 */ /* 0x000fe20000000c00 */
[----:B--2---:R-:W-:Y:S04]  /*9a60*/  FMUL R3, R3, 1.4426950216293334961 ;  /* 0x3fb8aa3b03037820 */ /* 0x004fe80000400000 */
[C---:B-1----:R-:W-:Y:S02]  /*9a70*/  FFMA2 R4, R3.reuse.F32, R56.F32x2.HI_LO, R4.F32x2.HI_LO ;  /* 0x0000003803047249 */ /* 0x042fe40000040004 */
[----:B------:R-:W-:Y:S01]  /*9a80*/  FFMA2 R6, R3.F32, R58.F32x2.HI_LO, R6.F32x2.HI_LO ;  /* 0x0000003a03067249 */ /* 0x000fe20000040006 */
[----:B------:R-:W1:Y:S02]  /*9a90*/  S2R R57, SR_TID.X ;  /* 0x0000000000397919 */ /* 0x000e640000002100 */
[----:B------:R-:W-:Y:S02]  /*9aa0*/  FSETP.GEU.AND P2, PT, R4, -126, PT ;  /* 0xc2fc00000400780b */ /* 0x000fe40003f4e000 */
[----:B------:R-:W-:Y:S01]  /*9ab0*/  FSETP.GEU.AND P1, PT, R5, -126, PT ;  /* 0xc2fc00000500780b */ /* 0x000fe20003f2e000 */
[C---:B---3--:R-:W-:Y:S01]  /*9ac0*/  FFMA2 R8, R3.reuse.F32, R60.F32x2.HI_LO, R8.F32x2.HI_LO ;  /* 0x0000003c03087249 */ /* 0x048fe20000040008 */
[----:B------:R-:W-:Y:S01]  /*9ad0*/  FSETP.GEU.AND P6, PT, R6, -126, PT ;  /* 0xc2fc00000600780b */ /* 0x000fe20003fce000 */
[----:B------:R-:W-:Y:S01]  /*9ae0*/  FFMA2 R10, R3.F32, R62.F32x2.HI_LO, R10.F32x2.HI_LO ;  /* 0x0000003e030a7249 */ /* 0x000fe2000004000a */
[----:B------:R-:W-:Y:S02]  /*9af0*/  FSETP.GEU.AND P5, PT, R7, -126, PT ;  /* 0xc2fc00000700780b */ /* 0x000fe40003fae000 */
[----:B------:R-:W-:Y:S02]  /*9b00*/  FSETP.GEU.AND P4, PT, R8, -126, PT ;  /* 0xc2fc00000800780b */ /* 0x000fe40003f8e000 */
[----:B------:R-:W-:Y:S01]  /*9b10*/  FSETP.GEU.AND P3, PT, R9, -126, PT ;  /* 0xc2fc00000900780b */ /* 0x000fe20003f6e000 */
[C---:B----4-:R-:W-:Y:S01]  /*9b20*/  FFMA2 R12, R3.reuse.F32, R64.F32x2.HI_LO, R12.F32x2.HI_LO ;  /* 0x00000040030c7249 */ /* 0x050fe2000004000c */
[----:B------:R-:W-:Y:S01]  /*9b30*/  FSETP.GEU.AND P0, PT, R10, -126, PT ;  /* 0xc2fc00000a00780b */ /* 0x000fe20003f0e000 */
[----:B------:R-:W-:Y:S01]  /*9b40*/  @!P2 FMUL R4, R4, 0.5 ;  /* 0x3f0000000404a820 */ /* 0x000fe20000400000 */
[----:B------:R-:W-:Y:S02]  /*9b50*/  FFMA2 R14, R3.F32, R66.F32x2.HI_LO, R14.F32x2.HI_LO ;  /* 0x00000042030e7249 */ /* 0x000fe4000004000e */
[----:B------:R-:W-:Y:S01]  /*9b60*/  @!P1 FMUL R5, R5, 0.5 ;  /* 0x3f00000005059820 */ /* 0x000fe20000400000 */
[----:B------:R-:W2:Y:S01]  /*9b70*/  MUFU.EX2 R76, R4 ;  /* 0x00000004004c7308 */ /* 0x000ea20000000800 */
[----:B------:R-:W-:Y:S01]  /*9b80*/  @!P6 FMUL R6, R6, 0.5 ;  /* 0x3f0000000606e820 */ /* 0x000fe20000400000 */
[----:B------:R-:W-:Y:S01]  /*9b90*/  @!P5 FMUL R7, R7, 0.5 ;  /* 0x3f0000000707d820 */ /* 0x000fe20000400000 */
[----:B-----5:R-:W-:Y:S02]  /*9ba0*/  FFMA2 R16, R3.F32, R68.F32x2.HI_LO, R16.F32x2.HI_LO ;  /* 0x0000004403107249 */ /* 0x020fe40000040010 */
[----:B------:R-:W-:Y:S01]  /*9bb0*/  @!P4 FMUL R8, R8, 0.5 ;  /* 0x3f0000000808c820 */ /* 0x000fe20000400000 */
[----:B------:R-:W-:Y:S01]  /*9bc0*/  @!P3 FMUL R9, R9, 0.5 ;  /* 0x3f0000000909b820 */ /* 0x000fe20000400000 */
[----:B------:R-:W-:Y:S03]  /*9bd0*/  FFMA2 R18, R3.F32, R70.F32x2.HI_LO, R18.F32x2.HI_LO ;  /* 0x0000004603127249 */ /* 0x000fe60000040012 */
[----:B------:R-:W3:Y:S01]  /*9be0*/  MUFU.EX2 R77, R5 ;  /* 0x00000005004d7308 */ /* 0x000ee20000000800 */
[----:B------:R-:W-:Y:S01]  /*9bf0*/  @!P0 FMUL R10, R10, 0.5 ;  /* 0x3f0000000a0a8820 */ /* 0x000fe20000400000 */
[----:B-1----:R-:W-:Y:S08]  /*9c00*/  SHF.R.U32.HI R57, RZ, 0x5, R57 ;  /* 0x00000005ff397819 */ /* 0x002ff00000011639 */
[----:B------:R-:W1:Y:S01]  /*9c10*/  MUFU.EX2 R78, R6 ;  /* 0x00000006004e7308 */ /* 0x000e620000000800 */
[----:B--2---:R-:W-:Y:S01]  /*9c20*/  @!P2 FMUL R76, R76, R76 ;  /* 0x0000004c4c4ca220 */ /* 0x004fe20000400000 */
[----:B------:R-:W-:Y:S02]  /*9c30*/  FSETP.GEU.AND P2, PT, R11, -126, PT ;  /* 0xc2fc00000b00780b */ /* 0x000fe40003f4e000 */
[----:B------:R-:W-:Y:S06]  /*9c40*/  LOP3.LUT R57, R57, 0x3, RZ, 0xc0, !PT ;  /* 0x0000000339397812 */ /* 0x000fec00078ec0ff */
[----:B------:R2:W4:Y:S01]  /*9c50*/  MUFU.EX2 R79, R7 ;  /* 0x00000007004f7308 */ /* 0x0005220000000800 */
[----:B---3--:R-:W-:Y:S01]  /*9c60*/  @!P1 FMUL R77, R77, R77 ;  /* 0x0000004d4d4d9220 */ /* 0x008fe20000400000 */
[----:B------:R-:W-:Y:S03]  /*9c70*/  FSETP.GEU.AND P1, PT, R12, -126, PT ;  /* 0xc2fc00000c00780b */ /* 0x000fe60003f2e000 */
[----:B------:R-:W-:Y:S05]  /*9c80*/  @!P2 FMUL R11, R11, 0.5 ;  /* 0x3f0000000b0ba820 */ /* 0x000fea0000400000 */
[----:B------:R-:W3:Y:S01]  /*9c90*/  MUFU.EX2 R80, R8 ;  /* 0x0000000800507308 */ /* 0x000ee20000000800 */
[----:B-1----:R-:W-:Y:S01]  /*9ca0*/  @!P6 FMUL R78, R78, R78 ;  /* 0x0000004e4e4ee220 */ /* 0x002fe20000400000 */
[----:B------:R-:W-:Y:S03]  /*9cb0*/  FSETP.GEU.AND P6, PT, R13, -126, PT ;  /* 0xc2fc00000d00780b */ /* 0x000fe60003fce000 */
[----:B------:R-:W-:Y:S05]  /*9cc0*/  @!P1 FMUL R12, R12, 0.5 ;  /* 0x3f0000000c0c9820 */ /* 0x000fea0000400000 */
[----:B------:R-:W1:Y:S01]  /*9cd0*/  MUFU.EX2 R81, R9 ;  /* 0x0000000900517308 */ /* 0x000e620000000800 */
[----:B--2---:R-:W2:Y:S01]  /*9ce0*/  LDS.128 R4, [R0+0x33080] ;  /* 0x0330800000047984 */ /* 0x004ea20000000c00 */
[----:B----4-:R-:W-:Y:S01]  /*9cf0*/  @!P5 FMUL R79, R79, R79 ;  /* 0x0000004f4f4fd220 */ /* 0x010fe20000400000 */
[----:B------:R-:W-:Y:S02]  /*9d00*/  FSETP.GEU.AND P5, PT, R14, -126, PT ;  /* 0xc2fc00000e00780b */ /* 0x000fe40003fae000 */
[----:B------:R-:W-:Y:S05]  /*9d10*/  @!P6 FMUL R13, R13, 0.5 ;  /* 0x3f0000000d0de820 */ /* 0x000fea0000400000 */
[----:B------:R-:W4:Y:S01]  /*9d20*/  MUFU.EX2 R82, R10 ;  /* 0x0000000a00527308 */ /* 0x000f220000000800 */
[----:B---3--:R-:W-:Y:S01]  /*9d30*/  @!P4 FMUL R80, R80, R80 ;  /* 0x000000505050c220 */ /* 0x008fe20000400000 */
[----:B------:R-:W-:Y:S08]  /*9d40*/  FSETP.GEU.AND P4, PT, R15, -126, PT ;  /* 0xc2fc00000f00780b */ /* 0x000ff00003f8e000 */
[----:B------:R3:W5:Y:S01]  /*9d50*/  MUFU.EX2 R83, R11 ;  /* 0x0000000b00537308 */ /* 0x0007620000000800 */
[----:B------:R-:W-:Y:S01]  /*9d60*/  @!P5 FMUL R14, R14, 0.5 ;  /* 0x3f0000000e0ed820 */ /* 0x000fe20000400000 */
[----:B-1----:R-:W-:Y:S01]  /*9d70*/  @!P3 FMUL R81, R81, R81 ;  /* 0x000000515151b220 */ /* 0x002fe20000400000 */
[----:B------:R-:W-:Y:S02]  /*9d80*/  FSETP.GEU.AND P3, PT, R16, -126, PT ;  /* 0xc2fc00001000780b */ /* 0x000fe40003f6e000 */
[----:B------:R-:W-:Y:S05]  /*9d90*/  @!P4 FMUL R15, R15, 0.5 ;  /* 0x3f0000000f0fc820 */ /* 0x000fea0000400000 */
[----:B------:R-:W1:Y:S01]  /*9da0*/  MUFU.EX2 R84, R12 ;  /* 0x0000000c00547308 */ /* 0x000e620000000800 */
[----:B----4-:R-:W-:Y:S01]  /*9db0*/  @!P0 FMUL R82, R82, R82 ;  /* 0x0000005252528220 */ /* 0x010fe20000400000 */
[----:B------:R-:W-:Y:S08]  /*9dc0*/  FSETP.GEU.AND P0, PT, R17, -126, PT ;  /* 0xc2fc00001100780b */ /* 0x000ff00003f0e000 */
[----:B------:R-:W4:Y:S01]  /*9dd0*/  MUFU.EX2 R85, R13 ;  /* 0x0000000d00557308 */ /* 0x000f220000000800 */
[----:B---3--:R-:W3:Y:S01]  /*9de0*/  LDS.128 R8, [R0+0x33090] ;  /* 0x0330900000087984 */ /* 0x008ee20000000c00 */
[----:B------:R-:W-:Y:S01]  /*9df0*/  @!P3 FMUL R16, R16, 0.5 ;  /* 0x3f0000001010b820 */ /* 0x000fe20000400000 */
[----:B-----5:R-:W-:Y:S01]  /*9e00*/  @!P2 FMUL R83, R83, R83 ;  /* 0x000000535353a220 */ /* 0x020fe20000400000 */
[----:B------:R-:W-:Y:S01]  /*9e10*/  FSETP.GEU.AND P2, PT, R18, -126, PT ;  /* 0xc2fc00001200780b */ /* 0x000fe20003f4e000 */
[----:B------:R-:W-:Y:S05]  /*9e20*/  @!P0 FMUL R17, R17, 0.5 ;  /* 0x3f00000011118820 */ /* 0x000fea0000400000 */
[----:B------:R-:W5:Y:S01]  /*9e30*/  MUFU.EX2 R86, R14 ;  /* 0x0000000e00567308 */ /* 0x000f620000000800 */
[C---:B--2---:R-:W-:Y:S02]  /*9e40*/  FFMA2 R4, R3.reuse.F32, R40.F32x2.HI_LO, R4.F32x2.HI_LO ;  /* 0x0000002803047249 */ /* 0x044fe40000040004 */
[----:B------:R-:W-:Y:S02]  /*9e50*/  FFMA2 R6, R3.F32, R42.F32x2.HI_LO, R6.F32x2.HI_LO ;  /* 0x0000002a03067249 */ /* 0x000fe40000040006 */
[----:B-1----:R-:W-:Y:S01]  /*9e60*/  @!P1 FMUL R84, R84, R84 ;  /* 0x0000005454549220 */ /* 0x002fe20000400000 */
[----:B------:R-:W-:Y:S04]  /*9e70*/  FSETP.GEU.AND P1, PT, R19, -126, PT ;  /* 0xc2fc00001300780b */ /* 0x000fe80003f2e000 */
[----:B------:R1:W2:Y:S01]  /*9e80*/  MUFU.EX2 R87, R15 ;  /* 0x0000000f00577308 */ /* 0x0002a20000000800 */
[----:B------:R-:W-:Y:S01]  /*9e90*/  @!P2 FMUL R18, R18, 0.5 ;  /* 0x3f0000001212a820 */ /* 0x000fe20000400000 */
[----:B----4-:R-:W-:Y:S01]  /*9ea0*/  @!P6 FMUL R85, R85, R85 ;  /* 0x000000555555e220 */ /* 0x010fe20000400000 */
[----:B------:R-:W-:Y:S07]  /*9eb0*/  FSETP.GEU.AND P6, PT, R4, -126, PT ;  /* 0xc2fc00000400780b */ /* 0x000fee0003fce000 */
[----:B------:R-:W4:Y:S01]  /*9ec0*/  MUFU.EX2 R88, R16 ;  /* 0x0000001000587308 */ /* 0x000f220000000800 */
[----:B-----5:R-:W-:Y:S01]  /*9ed0*/  @!P5 FMUL R86, R86, R86 ;  /* 0x000000565656d220 */ /* 0x020fe20000400000 */
[----:B------:R-:W-:Y:S01]  /*9ee0*/  FSETP.GEU.AND P5, PT, R5, -126, PT ;  /* 0xc2fc00000500780b */ /* 0x000fe20003fae000 */
[----:B------:R-:W-:Y:S07]  /*9ef0*/  @!P1 FMUL R19, R19, 0.5 ;  /* 0x3f00000013139820 */ /* 0x000fee0000400000 */
[----:B------:R-:W5:Y:S01]  /*9f00*/  MUFU.EX2 R89, R17 ;  /* 0x0000001100597308 */ /* 0x000f620000000800 */
[----:B-1----:R-:W1:Y:S01]  /*9f10*/  LDS.128 R12, [R0+0x330a0] ;  /* 0x0330a000000c7984 */ /* 0x002e620000000c00 */
[----:B------:R-:W-:Y:S01]  /*9f20*/  @!P6 FMUL R4, R4, 0.5 ;  /* 0x3f0000000404e820 */ /* 0x000fe20000400000 */
[----:B--2---:R-:W-:Y:S01]  /*9f30*/  @!P4 FMUL R87, R87, R87 ;  /* 0x000000575757c220 */ /* 0x004fe20000400000 */
[----:B------:R-:W-:Y:S01]  /*9f40*/  FSETP.GEU.AND P4, PT, R6, -126, PT ;  /* 0xc2fc00000600780b */ /* 0x000fe20003f8e000 */
[----:B------:R-:W-:Y:S05]  /*9f50*/  @!P5 FMUL R5, R5, 0.5 ;  /* 0x3f0000000505d820 */ /* 0x000fea0000400000 */
[----:B------:R-:W2:Y:S01]  /*9f60*/  MUFU.EX2 R90, R18 ;  /* 0x00000012005a7308 */ /* 0x000ea20000000800 */
[C---:B---3--:R-:W-:Y:S02]  /*9f70*/  FFMA2 R8, R3.reuse.F32, R44.F32x2.HI_LO, R8.F32x2.HI_LO ;  /* 0x0000002c03087249 */ /* 0x048fe40000040008 */
[----:B------:R-:W-:Y:S02]  /*9f80*/  FFMA2 R10, R3.F32, R46.F32x2.HI_LO, R10.F32x2.HI_LO ;  /* 0x0000002e030a7249 */ /* 0x000fe4000004000a */
[----:B----4-:R-:W-:Y:S01]  /*9f90*/  @!P3 FMUL R88, R88, R88 ;  /* 0x000000585858b220 */ /* 0x010fe20000400000 */
[----:B------:R-:W-:Y:S04]  /*9fa0*/  FSETP.GEU.AND P3, PT, R7, -126, PT ;  /* 0xc2fc00000700780b */ /* 0x000fe80003f6e000 */
[----:B------:R3:W4:Y:S01]  /*9fb0*/  MUFU.EX2 R91, R19 ;  /* 0x00000013005b7308 */ /* 0x0007220000000800 */
[----:B------:R-:W-:Y:S01]  /*9fc0*/  @!P4 FMUL R6, R6, 0.5 ;  /* 0x3f0000000606c820 */ /* 0x000fe20000400000 */
[----:B-----5:R-:W-:Y:S01]  /*9fd0*/  @!P0 FMUL R89, R89, R89 ;  /* 0x0000005959598220 */ /* 0x020fe20000400000 */
[----:B------:R-:W-:Y:S07]  /*9fe0*/  FSETP.GEU.AND P0, PT, R8, -126, PT ;  /* 0xc2fc00000800780b */ /* 0x000fee0003f0e000 */
[----:B------:R-:W5:Y:S01]  /*9ff0*/  MUFU.EX2 R92, R4 ;  /* 0x00000004005c7308 */ /* 0x000f620000000800 */
[----:B--2---:R-:W-:Y:S01]  /*a000*/  @!P2 FMUL R90, R90, R90 ;  /* 0x0000005a5a5aa220 */ /* 0x004fe20000400000 */
[----:B------:R-:W-:Y:S01]  /*a010*/  FSETP.GEU.AND P2, PT, R9, -126, PT ;  /* 0xc2fc00000900780b */ /* 0x000fe20003f4e000 */
[----:B------:R-:W-:Y:S07]  /*a020*/  @!P3 FMUL R7, R7, 0.5 ;  /* 0x3f0000000707b820 */ /* 0x000fee0000400000 */
[----:B------:R-:W2:Y:S01]  /*a030*/  MUFU.EX2 R93, R5 ;  /* 0x00000005005d7308 */ /* 0x000ea20000000800 */
[----:B---3--:R-:W3:Y:S01]  /*a040*/  LDS.128 R16, [R0+0x330b0] ;  /* 0x0330b00000107984 */ /* 0x008ee20000000c00 */
[----:B------:R-:W-:Y:S01]  /*a050*/  @!P0 FMUL R8, R8, 0.5 ;  /* 0x3f00000008088820 */ /* 0x000fe20000400000 */
[----:B----4-:R-:W-:Y:S01]  /*a060*/  @!P1 FMUL R91, R91, R91 ;  /* 0x0000005b5b5b9220 */ /* 0x010fe20000400000 */
[----:B------:R-:W-:Y:S01]  /*a070*/  FSETP.GEU.AND P1, PT, R10, -126, PT ;  /* 0xc2fc00000a00780b */ /* 0x000fe20003f2e000 */
[----:B------:R-:W-:Y:S05]  /*a080*/  @!P2 FMUL R9, R9, 0.5 ;  /* 0x3f0000000909a820 */ /* 0x000fea0000400000 */
[----:B------:R-:W4:Y:S01]  /*a090*/  MUFU.EX2 R94, R6 ;  /* 0x00000006005e7308 */ /* 0x000f220000000800 */
[----:B-1----:R-:W-:Y:S01]  /*a0a0*/  FFMA2 R12, R3.F32, R48.F32x2.HI_LO, R12.F32x2.HI_LO ;  /* 0x00000030030c7249 */ /* 0x002fe2000004000c */
[----:B------:R-:W-:Y:S01]  /*a0b0*/  F2FP.BF16.F32.PACK_AB R48, R77, R76 ;  /* 0x0000004c4d30723e */ /* 0x000fe200000010ff */
[----:B------:R-:W-:Y:S01]  /*a0c0*/  FFMA2 R14, R3.F32, R50.F32x2.HI_LO, R14.F32x2.HI_LO ;  /* 0x00000032030e7249 */ /* 0x000fe2000004000e */
[----:B------:R-:W-:Y:S01]  /*a0d0*/  F2FP.BF16.F32.PACK_AB R49, R79, R78 ;  /* 0x0000004e4f31723e */ /* 0x000fe200000010ff */
[----:B-----5:R-:W-:Y:S01]  /*a0e0*/  @!P6 FMUL R92, R92, R92 ;  /* 0x0000005c5c5ce220 */ /* 0x020fe20000400000 */
[----:B------:R-:W-:Y:S04]  /*a0f0*/  FSETP.GEU.AND P6, PT, R11, -126, PT ;  /* 0xc2fc00000b00780b */ /* 0x000fe80003fce000 */
[----:B------:R1:W5:Y:S01]  /*a100*/  MUFU.EX2 R95, R7 ;  /* 0x00000007005f7308 */ /* 0x0003620000000800 */
[----:B------:R-:W-:Y:S01]  /*a110*/  @!P1 FMUL R10, R10, 0.5 ;  /* 0x3f0000000a0a9820 */ /* 0x000fe20000400000 */
[----:B--2---:R-:W-:Y:S01]  /*a120*/  @!P5 FMUL R93, R93, R93 ;  /* 0x0000005d5d5dd220 */ /* 0x004fe20000400000 */
[----:B------:R-:W-:Y:S02]  /*a130*/  FSETP.GEU.AND P5, PT, R12, -126, PT ;  /* 0xc2fc00000c00780b */ /* 0x000fe40003fae000 */
[----:B------:R-:W-:Y:S02]  /*a140*/  F2FP.BF16.F32.PACK_AB R50, R81, R80 ;  /* 0x000000505132723e */ /* 0x000fe400000010ff */
[----:B------:R-:W-:Y:S03]  /*a150*/  F2FP.BF16.F32.PACK_AB R51, R83, R82 ;  /* 0x000000525333723e */ /* 0x000fe600000010ff */
[----:B------:R-:W2:Y:S01]  /*a160*/  MUFU.EX2 R96, R8 ;  /* 0x0000000800607308 */ /* 0x000ea20000000800 */
[----:B----4-:R-:W-:Y:S01]  /*a170*/  @!P4 FMUL R94, R94, R94 ;  /* 0x0000005e5e5ec220 */ /* 0x010fe20000400000 */
[----:B------:R-:W-:Y:S01]  /*a180*/  FSETP.GEU.AND P4, PT, R13, -126, PT ;  /* 0xc2fc00000d00780b */ /* 0x000fe20003f8e000 */
[----:B------:R-:W-:Y:S01]  /*a190*/  @!P6 FMUL R11, R11, 0.5 ;  /* 0x3f0000000b0be820 */ /* 0x000fe20000400000 */
[----:B------:R-:W-:Y:S06]  /*a1a0*/  F2FP.BF16.F32.PACK_AB R40, R93, R92 ;  /* 0x0000005c5d28723e */ /* 0x000fec00000010ff */
[----:B------:R-:W4:Y:S01]  /*a1b0*/  MUFU.EX2 R97, R9 ;  /* 0x0000000900617308 */ /* 0x000f220000000800 */
[----:B-1----:R-:W1:Y:S01]  /*a1c0*/  LDS.128 R4, [R0+0x33100] ;  /* 0x0331000000047984 */ /* 0x002e620000000c00 */
[----:B------:R-:W-:Y:S01]  /*a1d0*/  @!P5 FMUL R12, R12, 0.5 ;  /* 0x3f0000000c0cd820 */ /* 0x000fe20000400000 */
[----:B-----5:R-:W-:Y:S01]  /*a1e0*/  @!P3 FMUL R95, R95, R95 ;  /* 0x0000005f5f5fb220 */ /* 0x020fe20000400000 */
[----:B------:R-:W-:Y:S01]  /*a1f0*/  FSETP.GEU.AND P3, PT, R14, -126, PT ;  /* 0xc2fc00000e00780b */ /* 0x000fe20003f6e000 */
[----:B------:R-:W-:Y:S05]  /*a200*/  @!P4 FMUL R13, R13, 0.5 ;  /* 0x3f0000000d0dc820 */ /* 0x000fea0000400000 */
[----:B------:R-:W5:Y:S01]  /*a210*/  MUFU.EX2 R98, R10 ;  /* 0x0000000a00627308 */ /* 0x000f620000000800 */
[----:B---3--:R-:W-:Y:S01]  /*a220*/  FFMA2 R16, R3.F32, R52.F32x2.HI_LO, R16.F32x2.HI_LO ;  /* 0x0000003403107249 */ /* 0x008fe20000040010 */
[----:B------:R-:W-:Y:S01]  /*a230*/  F2FP.BF16.F32.PACK_AB R52, R85, R84 ;  /* 0x000000545534723e */ /* 0x000fe200000010ff */
[----:B------:R-:W-:Y:S01]  /*a240*/  FFMA2 R18, R3.F32, R54.F32x2.HI_LO, R18.F32x2.HI_LO ;  /* 0x0000003603127249 */ /* 0x000fe20000040012 */
[----:B------:R-:W-:Y:S01]  /*a250*/  F2FP.BF16.F32.PACK_AB R53, R87, R86 ;  /* 0x000000565735723e */ /* 0x000fe200000010ff */
[----:B--2---:R-:W-:Y:S01]  /*a260*/  @!P0 FMUL R96, R96, R96 ;  /* 0x0000006060608220 */ /* 0x004fe20000400000 */
[----:B------:R-:W-:Y:S04]  /*a270*/  FSETP.GEU.AND P0, PT, R15, -126, PT ;  /* 0xc2fc00000f00780b */ /* 0x000fe80003f0e000 */
[----:B------:R2:W3:Y:S01]  /*a280*/  MUFU.EX2 R99, R11 ;  /* 0x0000000b00637308 */ /* 0x0004e20000000800 */
[----:B------:R-:W-:Y:S01]  /*a290*/  @!P3 FMUL R14, R14, 0.5 ;  /* 0x3f0000000e0eb820 */ /* 0x000fe20000400000 */
[----:B----4-:R-:W-:Y:S01]  /*a2a0*/  @!P2 FMUL R97, R97, R97 ;  /* 0x000000616161a220 */ /* 0x010fe20000400000 */
[----:B------:R-:W-:Y:S02]  /*a2b0*/  FSETP.GEU.AND P2, PT, R16, -126, PT ;  /* 0xc2fc00001000780b */ /* 0x000fe40003f4e000 */
[----:B------:R-:W-:Y:S02]  /*a2c0*/  F2FP.BF16.F32.PACK_AB R54, R89, R88 ;  /* 0x000000585936723e */ /* 0x000fe400000010ff */
[----:B------:R-:W-:Y:S03]  /*a2d0*/  F2FP.BF16.F32.PACK_AB R55, R91, R90 ;  /* 0x0000005a5b37723e */ /* 0x000fe600000010ff */
[----:B------:R-:W4:Y:S01]  /*a2e0*/  MUFU.EX2 R100, R12 ;  /* 0x0000000c00647308 */ /* 0x000f220000000800 */
[----:B-----5:R-:W-:Y:S01]  /*a2f0*/  @!P1 FMUL R98, R98, R98 ;  /* 0x0000006262629220 */ /* 0x020fe20000400000 */
[----:B------:R-:W-:Y:S01]  /*a300*/  FSETP.GEU.AND P1, PT, R17, -126, PT ;  /* 0xc2fc00001100780b */ /* 0x000fe20003f2e000 */
[----:B------:R-:W-:Y:S01]  /*a310*/  @!P0 FMUL R15, R15, 0.5 ;  /* 0x3f0000000f0f8820 */ /* 0x000fe20000400000 */
[----:B------:R-:W-:Y:S02]  /*a320*/  F2FP.BF16.F32.PACK_AB R41, R95, R94 ;  /* 0x0000005e5f29723e */ /* 0x000fe400000010ff */
[----:B------:R-:W-:Y:S04]  /*a330*/  F2FP.BF16.F32.PACK_AB R42, R97, R96 ;  /* 0x00000060612a723e */ /* 0x000fe800000010ff */
[----:B------:R-:W5:Y:S01]  /*a340*/  MUFU.EX2 R101, R13 ;  /* 0x0000000d00657308 */ /* 0x000f620000000800 */
[----:B--2---:R-:W2:Y:S01]  /*a350*/  LDS.128 R8, [R0+0x33110] ;  /* 0x0331100000087984 */ /* 0x004ea20000000c00 */
[----:B------:R-:W-:Y:S01]  /*a360*/  @!P2 FMUL R16, R16, 0.5 ;  /* 0x3f0000001010a820 */ /* 0x000fe20000400000 */
[----:B---3--:R-:W-:Y:S01]  /*a370*/  @!P6 FMUL R99, R99, R99 ;  /* 0x000000636363e220 */ /* 0x008fe20000400000 */
[----:B------:R-:W-:Y:S01]  /*a380*/  FSETP.GEU.AND P6, PT, R18, -126, PT ;  /* 0xc2fc00001200780b */ /* 0x000fe20003fce000 */
[----:B------:R-:W-:Y:S05]  /*a390*/  @!P1 FMUL R17, R17, 0.5 ;  /* 0x3f00000011119820 */ /* 0x000fea0000400000 */
[----:B------:R-:W3:Y:S01]  /*a3a0*/  MUFU.EX2 R102, R14 ;  /* 0x0000000e00667308 */ /* 0x000ee20000000800 */
[----:B-1----:R-:W-:Y:S01]  /*a3b0*/  FFMA2 R4, R3.F32, R24.F32x2.HI_LO, R4.F32x2.HI_LO ;  /* 0x0000001803047249 */ /* 0x002fe20000040004 */
[----:B------:R-:W-:Y:S01]  /*a3c0*/  F2FP.BF16.F32.PACK_AB R43, R99, R98 ;  /* 0x00000062632b723e */ /* 0x000fe200000010ff */
[----:B------:R-:W-:Y:S02]  /*a3d0*/  FFMA2 R6, R3.F32, R26.F32x2.HI_LO, R6.F32x2.HI_LO ;  /* 0x0000001a03067249 */ /* 0x000fe40000040006 */
[----:B------:R-:W-:Y:S01]  /*a3e0*/  LDS.128 R24, [R0+0x33180] ;  /* 0x0331800000187984 */ /* 0x000fe20000000c00 */
[----:B----4-:R-:W-:Y:S01]  /*a3f0*/  @!P5 FMUL R100, R100, R100 ;  /* 0x000000646464d220 */ /* 0x010fe20000400000 */
[----:B------:R-:W-:Y:S03]  /*a400*/  FSETP.GEU.AND P5, PT, R19, -126, PT ;  /* 0xc2fc00001300780b */ /* 0x000fe60003fae000 */
[----:B------:R1:W4:Y:S01]  /*a410*/  MUFU.EX2 R103, R15 ;  /* 0x0000000f00677308 */ /* 0x0003220000000800 */
[----:B------:R-:W-:Y:S01]  /*a420*/  @!P6 FMUL R18, R18, 0.5 ;  /* 0x3f0000001212e820 */ /* 0x000fe20000400000 */
[----:B-----5:R-:W-:Y:S01]  /*a430*/  @!P4 FMUL R101, R101, R101 ;  /* 0x000000656565c220 */ /* 0x020fe20000400000 */
[----:B------:R-:W-:Y:S04]  /*a440*/  FSETP.GEU.AND P4, PT, R4, -126, PT ;  /* 0xc2fc00000400780b */ /* 0x000fe80003f8e000 */
[----:B------:R-:W-:Y:S03]  /*a450*/  F2FP.BF16.F32.PACK_AB R44, R101, R100 ;  /* 0x00000064652c723e */ /* 0x000fe600000010ff */
[----:B------:R-:W5:Y:S01]  /*a460*/  MUFU.EX2 R104, R16 ;  /* 0x0000001000687308 */ /* 0x000f620000000800 */
[----:B---3--:R-:W-:Y:S01]  /*a470*/  @!P3 FMUL R102, R102, R102 ;  /* 0x000000666666b220 */ /* 0x008fe20000400000 */
[----:B------:R-:W-:Y:S01]  /*a480*/  FSETP.GEU.AND P3, PT, R5, -126, PT ;  /* 0xc2fc00000500780b */ /* 0x000fe20003f6e000 */
[----:B------:R-:W-:Y:S07]  /*a490*/  @!P5 FMUL R19, R19, 0.5 ;  /* 0x3f0000001313d820 */ /* 0x000fee0000400000 */
[----:B------:R-:W3:Y:S01]  /*a4a0*/  MUFU.EX2 R105, R17 ;  /* 0x0000001100697308 */ /* 0x000ee20000000800 */
[----:B-1----:R-:W1:Y:S01]  /*a4b0*/  LDS.128 R12, [R0+0x33120] ;  /* 0x03312000000c7984 */ /* 0x002e620000000c00 */
[----:B------:R-:W-:Y:S01]  /*a4c0*/  @!P4 FMUL R4, R4, 0.5 ;  /* 0x3f0000000404c820 */ /* 0x000fe20000400000 */
[----:B----4-:R-:W-:Y:S01]  /*a4d0*/  @!P0 FMUL R103, R103, R103 ;  /* 0x0000006767678220 */ /* 0x010fe20000400000 */
[----:B------:R-:W-:Y:S01]  /*a4e0*/  FSETP.GEU.AND P0, PT, R6, -126, PT ;  /* 0xc2fc00000600780b */ /* 0x000fe20003f0e000 */
[----:B------:R-:W-:Y:S05]  /*a4f0*/  @!P3 FMUL R5, R5, 0.5 ;  /* 0x3f0000000505b820 */ /* 0x000fea0000400000 */
[----:B------:R-:W4:Y:S01]  /*a500*/  MUFU.EX2 R106, R18 ;  /* 0x00000012006a7308 */ /* 0x000f220000000800 */
[----:B--2---:R-:W-:Y:S01]  /*a510*/  FFMA2 R8, R3.F32, R28.F32x2.HI_LO, R8.F32x2.HI_LO ;  /* 0x0000001c03087249 */ /* 0x004fe20000040008 */
[----:B------:R-:W-:Y:S01]  /*a520*/  F2FP.BF16.F32.PACK_AB R45, R103, R102 ;  /* 0x00000066672d723e */ /* 0x000fe200000010ff */
[----:B------:R-:W-:Y:S02]  /*a530*/  FFMA2 R10, R3.F32, R30.F32x2.HI_LO, R10.F32x2.HI_LO ;  /* 0x0000001e030a7249 */ /* 0x000fe4000004000a */
[----:B------:R-:W2:Y:S01]  /*a540*/  LDS.128 R28, [R0+0x33190] ;  /* 0x03319000001c7984 */ /* 0x000ea20000000c00 */
[----:B-----5:R-:W-:Y:S01]  /*a550*/  @!P2 FMUL R104, R104, R104 ;  /* 0x000000686868a220 */ /* 0x020fe20000400000 */
[----:B------:R-:W-:Y:S03]  /*a560*/  FSETP.GEU.AND P2, PT, R7, -126, PT ;  /* 0xc2fc00000700780b */ /* 0x000fe60003f4e000 */
[----:B------:R-:W5:Y:S01]  /*a570*/  MUFU.EX2 R107, R19 ;  /* 0x00000013006b7308 */ /* 0x000f620000000800 */
[----:B------:R-:W-:Y:S01]  /*a580*/  @!P0 FMUL R6, R6, 0.5 ;  /* 0x3f00000006068820 */ /* 0x000fe20000400000 */
[----:B---3--:R-:W-:Y:S01]  /*a590*/  @!P1 FMUL R105, R105, R105 ;  /* 0x0000006969699220 */ /* 0x008fe20000400000 */
[----:B------:R-:W-:Y:S04]  /*a5a0*/  FSETP.GEU.AND P1, PT, R8, -126, PT ;  /* 0xc2fc00000800780b */ /* 0x000fe80003f2e000 */
[----:B------:R-:W-:Y:S03]  /*a5b0*/  F2FP.BF16.F32.PACK_AB R46, R105, R104 ;  /* 0x00000068692e723e */ /* 0x000fe600000010ff */
[----:B------:R-:W3:Y:S01]  /*a5c0*/  MUFU.EX2 R108, R4 ;  /* 0x00000004006c7308 */ /* 0x000ee20000000800 */
[----:B----4-:R-:W-:Y:S01]  /*a5d0*/  @!P6 FMUL R106, R106, R106 ;  /* 0x0000006a6a6ae220 */ /* 0x010fe20000400000 */
[----:B------:R-:W-:Y:S01]  /*a5e0*/  FSETP.GEU.AND P6, PT, R9, -126, PT ;  /* 0xc2fc00000900780b */ /* 0x000fe20003fce000 */
[----:B------:R-:W-:Y:S07]  /*a5f0*/  @!P2 FMUL R7, R7, 0.5 ;  /* 0x3f0000000707a820 */ /* 0x000fee0000400000 */
[----:B------:R-:W4:Y:S01]  /*a600*/  MUFU.EX2 R109, R5 ;  /* 0x00000005006d7308 */ /* 0x000f220000000800 */
[----:B------:R-:W-:Y:S01]  /*a610*/  @!P1 FMUL R8, R8, 0.5 ;  /* 0x3f00000008089820 */ /* 0x000fe20000400000 */
[----:B-----5:R-:W-:Y:S01]  /*a620*/  @!P5 FMUL R107, R107, R107 ;  /* 0x0000006b6b6bd220 */ /* 0x020fe20000400000 */
[----:B------:R-:W-:Y:S02]  /*a630*/  FSETP.GEU.AND P5, PT, R10, -126, PT ;  /* 0xc2fc00000a00780b */ /* 0x000fe40003fae000 */
[----:B------:R-:W-:Y:S05]  /*a640*/  @!P6 FMUL R9, R9, 0.5 ;  /* 0x3f0000000909e820 */ /* 0x000fea0000400000 */
[----:B------:R-:W5:Y:S01]  /*a650*/  MUFU.EX2 R110, R6 ;  /* 0x00000006006e7308 */ /* 0x000f620000000800 */
[----:B-1----:R-:W-:Y:S01]  /*a660*/  FFMA2 R12, R3.F32, R32.F32x2.HI_LO, R12.F32x2.HI_LO ;  /* 0x00000020030c7249 */ /* 0x002fe2000004000c */
[----:B------:R-:W-:Y:S01]  /*a670*/  F2FP.BF16.F32.PACK_AB R47, R107, R106 ;  /* 0x0000006a6b2f723e */ /* 0x000fe200000010ff */
[----:B------:R-:W-:Y:S02]  /*a680*/  FFMA2 R34, R3.F32, R34.F32x2.HI_LO, R14.F32x2.HI_LO ;  /* 0x0000002203227249 */ /* 0x000fe4000004000e */
[----:B---3--:R-:W-:Y:S01]  /*a690*/  @!P4 FMUL R108, R108, R108 ;  /* 0x0000006c6c6cc220 */ /* 0x008fe20000400000 */
[----:B------:R-:W-:Y:S01]  /*a6a0*/  FSETP.GEU.AND P4, PT, R11, -126, PT ;  /* 0xc2fc00000b00780b */ /* 0x000fe20003f8e000 */
[C---:B------:R-:W-:Y:S03]  /*a6b0*/  FFMA2 R20, R3.reuse.F32, R36.F32x2.HI_LO, R20.F32x2.HI_LO ;  /* 0x0000002403147249 */ /* 0x040fe60000040014 */
[----:B------:R-:W1:Y:S01]  /*a6c0*/  MUFU.EX2 R111, R7 ;  /* 0x00000007006f7308 */ /* 0x000e620000000800 */
[----:B------:R-:W-:Y:S01]  /*a6d0*/  @!P5 FMUL R10, R10, 0.5 ;  /* 0x3f0000000a0ad820 */ /* 0x000fe20000400000 */
[----:B------:R-:W-:Y:S02]  /*a6e0*/  FFMA2 R22, R3.F32, R38.F32x2.HI_LO, R22.F32x2.HI_LO ;  /* 0x0000002603167249 */ /* 0x000fe40000040016 */
[----:B----4-:R-:W-:Y:S01]  /*a6f0*/  @!P3 FMUL R109, R109, R109 ;  /* 0x0000006d6d6db220 */ /* 0x010fe20000400000 */
[----:B------:R-:W-:Y:S05]  /*a700*/  FSETP.GEU.AND P3, PT, R12, -126, PT ;  /* 0xc2fc00000c00780b */ /* 0x000fea0003f6e000 */
[----:B------:R-:W3:Y:S01]  /*a710*/  MUFU.EX2 R114, R8 ;  /* 0x0000000800727308 */ /* 0x000ee20000000800 */
[----:B-----5:R-:W-:Y:S01]  /*a720*/  @!P0 FMUL R110, R110, R110 ;  /* 0x0000006e6e6e8220 */ /* 0x020fe20000400000 */
[----:B------:R-:W-:Y:S01]  /*a730*/  FSETP.GEU.AND P0, PT, R13, -126, PT ;  /* 0xc2fc00000d00780b */ /* 0x000fe20003f0e000 */
[----:B------:R-:W-:Y:S01]  /*a740*/  @!P4 FMUL R11, R11, 0.5 ;  /* 0x3f0000000b0bc820 */ /* 0x000fe20000400000 */
[----:B------:R-:W-:Y:S06]  /*a750*/  F2FP.BF16.F32.PACK_AB R32, R109, R108 ;  /* 0x0000006c6d20723e */ /* 0x000fec00000010ff */
[----:B------:R-:W4:Y:S01]  /*a760*/  MUFU.EX2 R115, R9 ;  /* 0x0000000900737308 */ /* 0x000f220000000800 */
[----:B-1----:R-:W-:Y:S01]  /*a770*/  @!P2 FMUL R111, R111, R111 ;  /* 0x0000006f6f6fa220 */ /* 0x002fe20000400000 */
[----:B------:R-:W-:Y:S01]  /*a780*/  @!P3 FMUL R12, R12, 0.5 ;  /* 0x3f0000000c0cb820 */ /* 0x000fe20000400000 */
[----:B------:R-:W-:Y:S03]  /*a790*/  FSETP.GEU.AND P2, PT, R34, -126, PT ;  /* 0xc2fc00002200780b */ /* 0x000fe60003f4e000 */
[----:B------:R-:W-:Y:S01]  /*a7a0*/  F2FP.BF16.F32.PACK_AB R33, R111, R110 ;  /* 0x0000006e6f21723e */ /* 0x000fe200000010ff */
[----:B------:R-:W-:Y:S03]  /*a7b0*/  @!P0 FMUL R13, R13, 0.5 ;  /* 0x3f0000000d0d8820 */ /* 0x000fe60000400000 */
[----:B------:R-:W1:Y:S01]  /*a7c0*/  MUFU.EX2 R118, R10 ;  /* 0x0000000a00767308 */ /* 0x000e620000000800 */
[----:B---3--:R-:W-:Y:S01]  /*a7d0*/  @!P1 FMUL R114, R114, R114 ;  /* 0x0000007272729220 */ /* 0x008fe20000400000 */
[----:B------:R-:W-:Y:S08]  /*a7e0*/  FSETP.GEU.AND P1, PT, R35, -126, PT ;  /* 0xc2fc00002300780b */ /* 0x000ff00003f2e000 */
[----:B------:R-:W3:Y:S01]  /*a7f0*/  MUFU.EX2 R119, R11 ;  /* 0x0000000b00777308 */ /* 0x000ee20000000800 */
[----:B------:R-:W-:Y:S01]  /*a800*/  @!P2 FMUL R34, R34, 0.5 ;  /* 0x3f0000002222a820 */ /* 0x000fe20000400000 */
[----:B----4-:R-:W-:Y:S01]  /*a810*/  @!P6 FMUL R115, R115, R115 ;  /* 0x000000737373e220 */ /* 0x010fe20000400000 */
[----:B------:R-:W-:Y:S02]  /*a820*/  FSETP.GEU.AND P6, PT, R20, -126, PT ;  /* 0xc2fc00001400780b */ /* 0x000fe40003fce000 */
[----:B------:R-:W-:Y:S05]  /*a830*/  @!P1 FMUL R35, R35, 0.5 ;  /* 0x3f00000023239820 */ /* 0x000fea0000400000 */
[----:B------:R-:W4:Y:S01]  /*a840*/  MUFU.EX2 R112, R12 ;  /* 0x0000000c00707308 */ /* 0x000f220000000800 */
[----:B-1----:R-:W-:Y:S01]  /*a850*/  @!P5 FMUL R118, R118, R118 ;  /* 0x000000767676d220 */ /* 0x002fe20000400000 */
[----:B------:R-:W-:Y:S08]  /*a860*/  FSETP.GEU.AND P5, PT, R21, -126, PT ;  /* 0xc2fc00001500780b */ /* 0x000ff00003fae000 */
[----:B------:R1:W5:Y:S01]  /*a870*/  MUFU.EX2 R113, R13 ;  /* 0x0000000d00717308 */ /* 0x0003620000000800 */
[----:B---3--:R-:W-:Y:S01]  /*a880*/  @!P4 FMUL R119, R119, R119 ;  /* 0x000000777777c220 */ /* 0x008fe20000400000 */
[----:B------:R-:W-:Y:S01]  /*a890*/  FSETP.GEU.AND P4, PT, R22, -126, PT ;  /* 0xc2fc00001600780b */ /* 0x000fe20003f8e000 */
[----:B------:R-:W-:Y:S02]  /*a8a0*/  @!P6 FMUL R20, R20, 0.5 ;  /* 0x3f0000001414e820 */ /* 0x000fe40000400000 */
[----:B------:R-:W-:Y:S05]  /*a8b0*/  @!P5 FMUL R21, R21, 0.5 ;  /* 0x3f0000001515d820 */ /* 0x000fea0000400000 */
[----:B------:R-:W3:Y:S01]  /*a8c0*/  MUFU.EX2 R116, R34 ;  /* 0x0000002200747308 */ /* 0x000ee20000000800 */
[----:B----4-:R-:W-:Y:S01]  /*a8d0*/  @!P3 FMUL R112, R112, R112 ;  /* 0x000000707070b220 */ /* 0x010fe20000400000 */
[----:B------:R-:W-:Y:S03]  /*a8e0*/  FSETP.GEU.AND P3, PT, R23, -126, PT ;  /* 0xc2fc00001700780b */ /* 0x000fe60003f6e000 */
[----:B------:R-:W-:Y:S05]  /*a8f0*/  @!P4 FMUL R22, R22, 0.5 ;  /* 0x3f0000001616c820 */ /* 0x000fea0000400000 */
[----:B------:R-:W4:Y:S01]  /*a900*/  MUFU.EX2 R117, R35 ;  /* 0x0000002300757308 */ /* 0x000f220000000800 */
[----:B-1----:R-:W1:Y:S01]  /*a910*/  LDTM.x16 R4, tmem[UR4+0x60] ;  /* 0x00006004000479ee */ /* 0x002e620008240000 */
[----:B-----5:R-:W-:Y:S03]  /*a920*/  @!P0 FMUL R113, R113, R113 ;  /* 0x0000007171718220 */ /* 0x020fe60000400000 */
[----:B------:R-:W-:Y:S05]  /*a930*/  @!P3 FMUL R23, R23, 0.5 ;  /* 0x3f0000001717b820 */ /* 0x000fea0000400000 */
[----:B------:R-:W-:Y:S01]  /*a940*/  MUFU.EX2 R120, R20 ;  /* 0x0000001400787308 */ /* 0x000fe20000000800 */
[----:B---3--:R-:W-:Y:S01]  /*a950*/  @!P2 FMUL R116, R116, R116 ;  /* 0x000000747474a220 */ /* 0x008fe20000400000 */
[----:B------:R-:W-:Y:S02]  /*a960*/  F2FP.BF16.F32.PACK_AB R34, R115, R114 ;  /* 0x000000727322723e */ /* 0x000fe400000010ff */
[----:B------:R-:W-:Y:S06]  /*a970*/  F2FP.BF16.F32.PACK_AB R36, R113, R112 ;  /* 0x000000707124723e */ /* 0x000fec00000010ff */
[----:B------:R-:W3:Y:S01]  /*a980*/  MUFU.EX2 R121, R21 ;  /* 0x0000001500797308 */ /* 0x000ee20000000800 */
[----:B----4-:R-:W-:Y:S01]  /*a990*/  @!P1 FMUL R117, R117, R117 ;  /* 0x0000007575759220 */ /* 0x010fe20000400000 */
[----:B------:R-:W-:Y:S04]  /*a9a0*/  F2FP.BF16.F32.PACK_AB R35, R119, R118 ;  /* 0x000000767723723e */ /* 0x000fe800000010ff */
[----:B------:R-:W-:Y:S04]  /*a9b0*/  F2FP.BF16.F32.PACK_AB R37, R117, R116 ;  /* 0x000000747525723e */ /* 0x000fe800000010ff */
[----:B------:R-:W4:Y:S01]  /*a9c0*/  MUFU.EX2 R22, R22 ;  /* 0x0000001600167308 */ /* 0x000f220000000800 */
[C---:B-1----:R-:W-:Y:S02]  /*a9d0*/  FFMA2 R24, R3.reuse.F32, R4.F32x2.HI_LO, R24.F32x2.HI_LO ;  /* 0x0000000403187249 */ /* 0x042fe40000040018 */
[----:B------:R-:W-:Y:S02]  /*a9e0*/  FFMA2 R26, R3.F32, R6.F32x2.HI_LO, R26.F32x2.HI_LO ;  /* 0x00000006031a7249 */ /* 0x000fe4000004001a */
[----:B------:R-:W1:Y:S01]  /*a9f0*/  LDS.128 R4, [R0+0x331a0] ;  /* 0x0331a00000047984 */ /* 0x000e620000000c00 */
[----:B------:R-:W-:Y:S01]  /*aa00*/  FSETP.GEU.AND P2, PT, R25, -126, PT ;  /* 0xc2fc00001900780b */ /* 0x000fe20003f4e000 */
[C---:B--2---:R-:W-:Y:S03]  /*aa10*/  FFMA2 R28, R3.reuse.F32, R8.F32x2.HI_LO, R28.F32x2.HI_LO ;  /* 0x00000008031c7249 */ /* 0x044fe6000004001c */
[----:B------:R-:W2:Y:S01]  /*aa20*/  MUFU.EX2 R23, R23 ;  /* 0x0000001700177308 */ /* 0x000ea20000000800 */
[----:B------:R-:W-:Y:S01]  /*aa30*/  FSETP.GEU.AND P1, PT, R26, -126, PT ;  /* 0xc2fc00001a00780b */ /* 0x000fe20003f2e000 */
[----:B------:R-:W-:Y:S01]  /*aa40*/  FFMA2 R30, R3.F32, R10.F32x2.HI_LO, R30.F32x2.HI_LO ;  /* 0x0000000a031e7249 */ /* 0x000fe2000004001e */
[----:B------:R-:W-:Y:S01]  /*aa50*/  FSETP.GEU.AND P0, PT, R24, -126, PT ;  /* 0xc2fc00001800780b */ /* 0x000fe20003f0e000 */
[----:B---3--:R-:W-:Y:S01]  /*aa60*/  @!P5 FMUL R121, R121, R121 ;  /* 0x000000797979d220 */ /* 0x008fe20000400000 */
[----:B------:R3:W5:Y:S01]  /*aa70*/  LDS.128 R8, [R0+0x331b0] ;  /* 0x0331b00000087984 */ /* 0x0007620000000c00 */
[----:B------:R-:W-:Y:S01]  /*aa80*/  NOP ;  /* 0x0000000000007918 */ /* 0x000fe20000000000 */
[----:B------:R-:W-:Y:S01]  /*aa90*/  FSETP.GEU.AND P5, PT, R28, -126, PT ;  /* 0xc2fc00001c00780b */ /* 0x000fe20003fae000 */
[----:B------:R-:W-:Y:S01]  /*aaa0*/  @!P6 FMUL R120, R120, R120 ;  /* 0x000000787878e220 */ /* 0x000fe20000400000 */
[----:B------:R-:W-:Y:S01]  /*aab0*/  FSETP.GEU.AND P6, PT, R27, -126, PT ;  /* 0xc2fc00001b00780b */ /* 0x000fe20003fce000 */
[----:B----4-:R-:W-:Y:S01]  /*aac0*/  @!P4 FMUL R22, R22, R22 ;  /* 0x000000161616c220 */ /* 0x010fe20000400000 */
[----:B------:R-:W-:Y:S01]  /*aad0*/  FSETP.GEU.AND P4, PT, R29, -126, PT ;  /* 0xc2fc00001d00780b */ /* 0x000fe20003f8e000 */
[----:B------:R-:W-:Y:S01]  /*aae0*/  @!P2 FMUL R25, R25, 0.5 ;  /* 0x3f0000001919a820 */ /* 0x000fe20000400000 */
[----:B------:R-:W-:Y:S01]  /*aaf0*/  BAR.SYNC.DEFER_BLOCKING 0x3, 0x100 ;  /* 0x00c4000000007b1d */ /* 0x000fe20000010000 */
[----:B------:R-:W-:Y:S01]  /*ab00*/  @!P1 FMUL R26, R26, 0.5 ;  /* 0x3f0000001a1a9820 */ /* 0x000fe20000400000 */
[----:B------:R-:W-:Y:S01]  /*ab10*/  F2FP.BF16.F32.PACK_AB R38, R121, R120 ;  /* 0x000000787926723e */ /* 0x000fe200000010ff */
[----:B------:R-:W-:Y:S01]  /*ab20*/  @!P0 FMUL R24, R24, 0.5 ;  /* 0x3f00000018188820 */ /* 0x000fe20000400000 */
[----:B--2---:R-:W-:Y:S01]  /*ab30*/  @!P3 FMUL R23, R23, R23 ;  /* 0x000000171717b220 */ /* 0x004fe20000400000 */
[----:B------:R-:W-:Y:S01]  /*ab40*/  FSETP.GEU.AND P3, PT, R30, -126, PT ;  /* 0xc2fc00001e00780b */ /* 0x000fe20003f6e000 */
[----:B------:R-:W2:Y:S01]  /*ab50*/  MUFU.EX2 R123, R25 ;  /* 0x00000019007b7308 */ /* 0x000ea20000000800 */
[----:B------:R-:W-:Y:S02]  /*ab60*/  @!P5 FMUL R28, R28, 0.5 ;  /* 0x3f0000001c1cd820 */ /* 0x000fe40000400000 */
[----:B------:R-:W-:Y:S01]  /*ab70*/  @!P6 FMUL R27, R27, 0.5 ;  /* 0x3f0000001b1be820 */ /* 0x000fe20000400000 */
[----:B------:R-:W-:Y:S01]  /*ab80*/  F2FP.BF16.F32.PACK_AB R39, R23, R22 ;  /* 0x000000161727723e */ /* 0x000fe200000010ff */
[----:B------:R-:W-:Y:S05]  /*ab90*/  @!P4 FMUL R29, R29, 0.5 ;  /* 0x3f0000001d1dc820 */ /* 0x000fea0000400000 */
[----:B------:R-:W4:Y:S01]  /*aba0*/  MUFU.EX2 R124, R26 ;  /* 0x0000001a007c7308 */ /* 0x000f220000000800 */
[----:B---3--:R-:W-:Y:S01]  /*abb0*/  SHF.R.U32.HI R0, RZ, 0x4, R73 ;  /* 0x00000004ff007819 */ /* 0x008fe20000011649 */
[----:B------:R-:W-:Y:S03]  /*abc0*/  @!P3 FMUL R30, R30, 0.5 ;  /* 0x3f0000001e1eb820 */ /* 0x000fe60000400000 */
[----:B------:R-:W-:Y:S05]  /*abd0*/  LOP3.LUT R0, R0, 0x8, RZ, 0xc0, !PT ;  /* 0x0000000800007812 */ /* 0x000fea00078ec0ff */
[----:B------:R-:W3:Y:S01]  /*abe0*/  MUFU.EX2 R122, R24 ;  /* 0x00000018007a7308 */ /* 0x000ee20000000800 */
[----:B--2---:R-:W-:Y:S01]  /*abf0*/  @!P2 FMUL R123, R123, R123 ;  /* 0x0000007b7b7ba220 */ /* 0x004fe20000400000 */
[C---:B-1----:R-:W-:Y:S02]  /*ac00*/  FFMA2 R4, R3.reuse.F32, R12.F32x2.HI_LO, R4.F32x2.HI_LO ;  /* 0x0000000c03047249 */ /* 0x042fe40000040004 */
[----:B------:R-:W-:Y:S03]  /*ac10*/  FFMA2 R6, R3.F32, R14.F32x2.HI_LO, R6.F32x2.HI_LO ;  /* 0x0000000e03067249 */ /* 0x000fe60000040006 */
[----:B------:R-:W-:Y:S03]  /*ac20*/  FSETP.GEU.AND P2, PT, R4, -126, PT ;  /* 0xc2fc00000400780b */ /* 0x000fe60003f4e000 */
[----:B------:R-:W1:Y:S01]  /*ac30*/  MUFU.EX2 R125, R27 ;  /* 0x0000001b007d7308 */ /* 0x000e620000000800 */
[----:B----4-:R-:W-:Y:S01]  /*ac40*/  @!P1 FMUL R124, R124, R124 ;  /* 0x0000007c7c7c9220 */ /* 0x010fe20000400000 */
[----:B------:R-:W-:Y:S01]  /*ac50*/  FSETP.GEU.AND P1, PT, R5, -126, PT ;  /* 0xc2fc00000500780b */ /* 0x000fe20003f2e000 */
[C---:B-----5:R-:W-:Y:S01]  /*ac60*/  FFMA2 R8, R3.reuse.F32, R16.F32x2.HI_LO, R8.F32x2.HI_LO ;  /* 0x0000001003087249 */ /* 0x060fe20000040008 */
[----:B------:R-:W-:Y:S01]  /*ac70*/  IADD3 R16, PT, PT, R74, -R0, RZ ;  /* 0x800000004a107210 */ /* 0x000fe20007ffe0ff */
[----:B------:R-:W-:Y:S05]  /*ac80*/  FFMA2 R10, R3.F32, R18.F32x2.HI_LO, R10.F32x2.HI_LO ;  /* 0x00000012030a7249 */ /* 0x000fea000004000a */
[----:B------:R-:W2:Y:S01]  /*ac90*/  MUFU.EX2 R66, R28 ;  /* 0x0000001c00427308 */ /* 0x000ea20000000800 */
[----:B---3--:R-:W-:Y:S01]  /*aca0*/  @!P0 FMUL R122, R122, R122 ;  /* 0x0000007a7a7a8220 */ /* 0x008fe20000400000 */
[----:B------:R-:W-:Y:S01]  /*acb0*/  FSETP.GEU.AND P0, PT, R31, -126, PT ;  /* 0xc2fc00001f00780b */ /* 0x000fe20003f0e000 */
[----:B------:R-:W-:Y:S01]  /*acc0*/  @!P2 FMUL R4, R4, 0.5 ;  /* 0x3f0000000404a820 */ /* 0x000fe20000400000 */
[----:B------:R-:W-:Y:S01]  /*acd0*/  SHF.R.U32.HI R0, RZ, 0x15, R16 ;  /* 0x00000015ff007819 */ /* 0x000fe20000011610 */
[----:B------:R-:W-:Y:S05]  /*ace0*/  @!P1 FMUL R5, R5, 0.5 ;  /* 0x3f00000005059820 */ /* 0x000fea0000400000 */
[----:B------:R-:W3:Y:S01]  /*acf0*/  MUFU.EX2 R69, R29 ;  /* 0x0000001d00457308 */ /* 0x000ee20000000800 */
[----:B-1----:R-:W-:Y:S01]  /*ad00*/  @!P6 FMUL R125, R125, R125 ;  /* 0x0000007d7d7de220 */ /* 0x002fe20000400000 */
[----:B------:R-:W-:Y:S02]  /*ad10*/  FSETP.GEU.AND P6, PT, R6, -126, PT ;  /* 0xc2fc00000600780b */ /* 0x000fe40003fce000 */
[----:B------:R-:W-:Y:S02]  /*ad20*/  F2FP.BF16.F32.PACK_AB R24, R123, R122 ;  /* 0x0000007a7b18723e */ /* 0x000fe400000010ff */
[----:B------:R-:W-:Y:S01]  /*ad30*/  F2FP.BF16.F32.PACK_AB R25, R125, R124 ;  /* 0x0000007c7d19723e */ /* 0x000fe200000010ff */
[----:B------:R-:W-:Y:S03]  /*ad40*/  @!P0 FMUL R31, R31, 0.5 ;  /* 0x3f0000001f1f8820 */ /* 0x000fe60000400000 */
[----:B------:R-:W1:Y:S01]  /*ad50*/  MUFU.EX2 R64, R30 ;  /* 0x0000001e00407308 */ /* 0x000e620000000800 */
[----:B--2---:R-:W-:Y:S01]  /*ad60*/  @!P5 FMUL R66, R66, R66 ;  /* 0x000000424242d220 */ /* 0x004fe20000400000 */
[----:B------:R-:W-:Y:S04]  /*ad70*/  FSETP.GEU.AND P5, PT, R7, -126, PT ;  /* 0xc2fc00000700780b */ /* 0x000fe80003fae000 */
[----:B------:R2:W-:Y:S01]  /*ad80*/  STL [R1+0x8], R66 ;  /* 0x0000084201007387 */ /* 0x0005e20000100800 */
[----:B------:R-:W-:Y:S03]  /*ad90*/  @!P6 FMUL R6, R6, 0.5 ;  /* 0x3f0000000606e820 */ /* 0x000fe60000400000 */
[----:B------:R-:W4:Y:S01]  /*ada0*/  MUFU.EX2 R62, R4 ;  /* 0x00000004003e7308 */ /* 0x000f220000000800 */
[----:B---3--:R-:W-:Y:S01]  /*adb0*/  @!P4 FMUL R69, R69, R69 ;  /* 0x000000454545c220 */ /* 0x008fe20000400000 */
[----:B------:R-:W-:Y:S04]  /*adc0*/  FSETP.GEU.AND P4, PT, R8, -126, PT ;  /* 0xc2fc00000800780b */ /* 0x000fe80003f8e000 */
[----:B------:R2:W-:Y:S01]  /*add0*/  STL [R1+0xc], R69 ;  /* 0x00000c4501007387 */ /* 0x0005e20000100800 */
[----:B------:R-:W-:Y:S03]  /*ade0*/  @!P5 FMUL R7, R7, 0.5 ;  /* 0x3f0000000707d820 */ /* 0x000fe60000400000 */
[----:B------:R-:W3:Y:S01]  /*adf0*/  MUFU.EX2 R65, R5 ;  /* 0x0000000500417308 */ /* 0x000ee20000000800 */
[----:B-1----:R-:W-:Y:S01]  /*ae00*/  @!P3 FMUL R64, R64, R64 ;  /* 0x000000404040b220 */ /* 0x002fe20000400000 */
[----:B------:R-:W-:Y:S02]  /*ae10*/  FSETP.GEU.AND P3, PT, R9, -126, PT ;  /* 0xc2fc00000900780b */ /* 0x000fe40003f6e000 */
[----:B------:R-:W-:Y:S02]  /*ae20*/  F2FP.BF16.F32.PACK_AB R26, R69, R66 ;  /* 0x00000042451a723e */ /* 0x000fe400000010ff */
[----:B------:R2:W-:Y:S01]  /*ae30*/  STL [R1+0x10], R64 ;  /* 0x0000104001007387 */ /* 0x0005e20000100800 */
[----:B------:R-:W-:Y:S03]  /*ae40*/  @!P4 FMUL R8, R8, 0.5 ;  /* 0x3f0000000808c820 */ /* 0x000fe60000400000 */
[----:B------:R-:W1:Y:S01]  /*ae50*/  MUFU.EX2 R67, R31 ;  /* 0x0000001f00437308 */ /* 0x000e620000000800 */
[----:B----4-:R-:W-:Y:S01]  /*ae60*/  @!P2 FMUL R62, R62, R62 ;  /* 0x0000003e3e3ea220 */ /* 0x010fe20000400000 */
[C---:B------:R-:W-:Y:S03]  /*ae70*/  FSETP.GEU.AND P2, PT, R10.reuse, -126, PT ;  /* 0xc2fc00000a00780b */ /* 0x040fe60003f4e000 */
[----:B------:R-:W-:Y:S05]  /*ae80*/  @!P3 FMUL R9, R9, 0.5 ;  /* 0x3f0000000909b820 */ /* 0x000fea0000400000 */
[----:B------:R-:W4:Y:S01]  /*ae90*/  MUFU.EX2 R60, R6 ;  /* 0x00000006003c7308 */ /* 0x000f220000000800 */
[----:B---3--:R-:W-:Y:S01]  /*aea0*/  @!P1 FMUL R65, R65, R65 ;  /* 0x0000004141419220 */ /* 0x008fe20000400000 */
[----:B------:R-:W-:Y:S04]  /*aeb0*/  FSETP.GEU.AND P1, PT, R11, -126, PT ;  /* 0xc2fc00000b00780b */ /* 0x000fe80003f2e000 */
[----:B------:R-:W-:Y:S01]  /*aec0*/  F2FP.BF16.F32.PACK_AB R28, R65, R62 ;  /* 0x0000003e411c723e */ /* 0x000fe200000010ff */
[----:B------:R-:W-:Y:S03]  /*aed0*/  @!P2 FMUL R10, R10, 0.5 ;  /* 0x3f0000000a0aa820 */ /* 0x000fe60000400000 */
[----:B------:R-:W3:Y:S01]  /*aee0*/  MUFU.EX2 R63, R7 ;  /* 0x00000007003f7308 */ /* 0x000ee20000000800 */
[----:B-1----:R-:W-:Y:S01]  /*aef0*/  @!P0 FMUL R67, R67, R67 ;  /* 0x0000004343438220 */ /* 0x002fe20000400000 */
[----:B------:R-:W-:Y:S04]  /*af00*/  ISETP.NE.AND P0, PT, R57, R0, PT ;  /* 0x000000003900720c */ /* 0x000fe80003f05270 */
[----:B------:R2:W-:Y:S01]  /*af10*/  STL [R1+0x14], R67 ;  /* 0x0000144301007387 */ /* 0x0005e20000100800 */
[----:B------:R-:W-:Y:S03]  /*af20*/  @!P1 FMUL R11, R11, 0.5 ;  /* 0x3f0000000b0b9820 */ /* 0x000fe60000400000 */
[----:B------:R-:W1:Y:S01]  /*af30*/  MUFU.EX2 R58, R8 ;  /* 0x00000008003a7308 */ /* 0x000e620000000800 */
[----:B----4-:R-:W-:Y:S01]  /*af40*/  @!P6 FMUL R60, R60, R60 ;  /* 0x0000003c3c3ce220 */ /* 0x010fe20000400000 */
[----:B------:R2:W-:Y:S01]  /*af50*/  STL [R1+0x18], R62 ;  /* 0x0000183e01007387 */ /* 0x0005e20000100800 */
[----:B------:R-:W-:Y:S03]  /*af60*/  F2FP.BF16.F32.PACK_AB R27, R67, R64 ;  /* 0x00000040431b723e */ /* 0x000fe600000010ff */
[----:B------:R2:W-:Y:S04]  /*af70*/  STL [R1+0x1c], R65 ;  /* 0x00001c4101007387 */ /* 0x0005e80000100800 */
[----:B------:R-:W4:Y:S01]  /*af80*/  MUFU.EX2 R61, R9 ;  /* 0x00000009003d7308 */ /* 0x000f220000000800 */
[----:B---3--:R-:W-:Y:S01]  /*af90*/  @!P5 FMUL R63, R63, R63 ;  /* 0x0000003f3f3fd220 */ /* 0x008fe20000400000 */
[----:B------:R2:W-:Y:S04]  /*afa0*/  STL [R1+0x20], R60 ;  /* 0x0000203c01007387 */ /* 0x0005e80000100800 */
[----:B------:R2:W-:Y:S01]  /*afb0*/  STL [R1+0x24], R63 ;  /* 0x0000243f01007387 */ /* 0x0005e20000100800 */
[----:B------:R-:W-:Y:S03]  /*afc0*/  F2FP.BF16.F32.PACK_AB R29, R63, R60 ;  /* 0x0000003c3f1d723e */ /* 0x000fe600000010ff */
[----:B------:R-:W3:Y:S01]  /*afd0*/  MUFU.EX2 R56, R10 ;  /* 0x0000000a00387308 */ /* 0x000ee20000000800 */
[----:B-1----:R-:W-:Y:S05]  /*afe0*/  @!P4 FMUL R58, R58, R58 ;  /* 0x0000003a3a3ac220 */ /* 0x002fea0000400000 */
[----:B------:R2:W-:Y:S04]  /*aff0*/  STL [R1+0x28], R58 ;  /* 0x0000283a01007387 */ /* 0x0005e80000100800 */
[----:B------:R-:W1:Y:S01]  /*b000*/  MUFU.EX2 R59, R11 ;  /* 0x0000000b003b7308 */ /* 0x000e620000000800 */
[----:B----4-:R-:W-:Y:S05]  /*b010*/  @!P3 FMUL R61, R61, R61 ;  /* 0x0000003d3d3db220 */ /* 0x010fea0000400000 */
[----:B------:R2:W-:Y:S01]  /*b020*/  STL [R1+0x2c], R61 ;  /* 0x00002c3d01007387 */ /* 0x0005e20000100800 */
[----:B------:R-:W-:Y:S01]  /*b030*/  F2FP.BF16.F32.PACK_AB R30, R61, R58 ;  /* 0x0000003a3d1e723e */ /* 0x000fe200000010ff */
[----:B---3--:R-:W-:Y:S05]  /*b040*/  @!P2 FMUL R56, R56, R56 ;  /* 0x000000383838a220 */ /* 0x008fea0000400000 */
[----:B------:R2:W-:Y:S01]  /*b050*/  STL [R1+0x30], R56 ;  /* 0x0000303801007387 */ /* 0x0005e20000100800 */
[----:B-1----:R-:W-:Y:S05]  /*b060*/  @!P1 FMUL R59, R59, R59 ;  /* 0x0000003b3b3b9220 */ /* 0x002fea0000400000 */
[----:B------:R2:W-:Y:S01]  /*b070*/  STL [R1+0x34], R59 ;  /* 0x0000343b01007387 */ /* 0x0005e20000100800 */
[----:B------:R-:W-:Y:S01]  /*b080*/  F2FP.BF16.F32.PACK_AB R31, R59, R56 ;  /* 0x000000383b1f723e */ /* 0x000fe200000010ff */
[----:B------:R-:W-:Y:S06]  /*b090*/  @!P0 BRA `(.L_x_188) ;  /* 0x0000000000408947 */ /* 0x000fec0003800000 */
[----:B------:R-:W1:Y:S01]  /*b0a0*/  LDCU.64 UR6, c[0x4][0x80] ;  /* 0x01001000ff0677ac */ /* 0x000e620008000a00 */
[----:B------:R-:W-:Y:S01]  /*b0b0*/  MOV R15, 0x0 ;  /* 0x00000000000f7802 */ /* 0x000fe20000000f00 */
[----:B------:R-:W-:Y:S02]  /*b0c0*/  HFMA2 R12, -RZ, RZ, 0, 5.9604644775390625e-08 ;  /* 0x00000001ff0c7431 */ /* 0x000fe400000001ff */
[----:B------:R-:W-:Y:S02]  /*b0d0*/  IMAD.MOV.U32 R8, RZ, RZ, 0x1be ;  /* 0x000001beff087424 */ /* 0x000fe400078e00ff */
[----:B------:R-:W-:Y:S01]  /*b0e0*/  IMAD.MOV.U32 R13, RZ, RZ, RZ ;  /* 0x000000ffff0d7224 */ /* 0x000fe200078e00ff */
[----:B------:R-:W3:Y:S01]  /*b0f0*/  LDCU.64 UR4, c[0x4][0x88] ;  /* 0x01001100ff0477ac */ /* 0x000ee20008000a00 */
[----:B------:R-:W4:Y:S01]  /*b100*/  LDC.64 R14, c[0x4][R15] ;  /* 0x010000000f0e7b82 */ /* 0x000f220000000a00 */
[----:B------:R-:W5:Y:S01]  /*b110*/  LDCU.64 UR8, c[0x4][0x10] ;  /* 0x01000200ff0877ac */ /* 0x000f620008000a00 */
[----:B-1----:R-:W-:Y:S01]  /*b120*/  MOV R5, UR7 ;  /* 0x0000000700057c02 */ /* 0x002fe20008000f00 */
[----:B------:R-:W-:Y:S01]  /*b130*/  IMAD.U32 R4, RZ, RZ, UR6 ;  /* 0x00000006ff047e24 */ /* 0x000fe2000f8e00ff */
[----:B---3--:R-:W-:Y:S01]  /*b140*/  MOV R7, UR5 ;  /* 0x0000000500077c02 */ /* 0x008fe20008000f00 */
[----:B------:R-:W-:Y:S01]  /*b150*/  IMAD.U32 R6, RZ, RZ, UR4 ;  /* 0x00000004ff067e24 */ /* 0x000fe2000f8e00ff */
[----:B-----5:R-:W-:Y:S01]  /*b160*/  MOV R11, UR9 ;  /* 0x00000009000b7c02 */ /* 0x020fe20008000f00 */
[----:B------:R-:W-:Y:S02]  /*b170*/  IMAD.U32 R10, RZ, RZ, UR8 ;  /* 0x00000008ff0a7e24 */ /* 0x000fe4000f8e00ff */
[----:B------:R-:W-:Y:S07]  /*b180*/  LEPC R20, `(.L_x_188) ;  /* 0x000000001014794e */ /* 0x000fee0000000000 */
[----:B--2-4-:R-:W-:Y:S05]  /*b190*/  CALL.ABS.NOINC R14 ;  /* 0x000000000e007343 */ /* 0x014fea0003c00000 */
.L_x_188:
[----:B------:R-:W-:Y:S05]  /*b1a0*/  WARPSYNC.ALL ;  /* 0x0000000000007948 */ /* 0x000fea0003800000 */
[C---:B------:R-:W-:Y:S01]  /*b1b0*/  R2UR UR4, R16.reuse ;  /* 0x00000000100472ca */ /* 0x040fe200000e0000 */
[----:B------:R-:W-:Y:S05]  /*b1c0*/  VIADD R0, R16, 0x10 ;  /* 0x0000001010007836 */ /* 0x000fea0000000000 */
[----:B------:R-:W-:Y:S04]  /*b1d0*/  SHF.R.U32.HI R0, RZ, 0x15, R0 ;  /* 0x00000015ff007819 */ /* 0x000fe80000011600 */
[----:B------:R-:W-:Y:S03]  /*b1e0*/  ISETP.NE.AND P0, PT, R57, R0, PT ;  /* 0x000000003900720c */ /* 0x000fe60003f05270 */
[----:B------:R1:W-:Y:S10]  /*b1f0*/  STTM.x8 tmem[UR4], R48 ;  /* 0x00000030000079ed */ /* 0x0003f400081c0004 */
[----:B------:R-:W-:Y:S05]  /*b200*/  @!P0 BRA `(.L_x_189) ;  /* 0x0000000000408947 */ /* 0x000fea0003800000 */
[----:B------:R-:W3:Y:S01]  /*b210*/  LDCU.64 UR8, c[0x4][0x80] ;  /* 0x01001000ff0877ac */ /* 0x000ee20008000a00 */
[----:B------:R-:W-:Y:S01]  /*b220*/  MOV R15, 0x0 ;  /* 0x00000000000f7802 */ /* 0x000fe20000000f00 */
[----:B------:R-:W-:Y:S02]  /*b230*/  HFMA2 R12, -RZ, RZ, 0, 5.9604644775390625e-08 ;  /* 0x00000001ff0c7431 */ /* 0x000fe400000001ff */
[----:B------:R-:W-:Y:S02]  /*b240*/  IMAD.MOV.U32 R8, RZ, RZ, 0x1be ;  /* 0x000001beff087424 */ /* 0x000fe400078e00ff */
[----:B------:R-:W-:Y:S01]  /*b250*/  IMAD.MOV.U32 R13, RZ, RZ, RZ ;  /* 0x000000ffff0d7224 */ /* 0x000fe200078e00ff */
[----:B------:R-:W4:Y:S01]  /*b260*/  LDCU.64 UR6, c[0x4][0x88] ;  /* 0x01001100ff0677ac */ /* 0x000f220008000a00 */
[----:B------:R-:W1:Y:S01]  /*b270*/  LDC.64 R14, c[0x4][R15] ;  /* 0x010000000f0e7b82 */ /* 0x000e620000000a00 */
[----:B------:R-:W5:Y:S01]  /*b280*/  LDCU.64 UR4, c[0x4][0x10] ;  /* 0x01000200ff0477ac */ /* 0x000f620008000a00 */
[----:B---3--:R-:W-:Y:S01]  /*b290*/  MOV R5, UR9 ;  /* 0x0000000900057c02 */ /* 0x008fe20008000f00 */
[----:B------:R-:W-:Y:S01]  /*b2a0*/  IMAD.U32 R4, RZ, RZ, UR8 ;  /* 0x00000008ff047e24 */ /* 0x000fe2000f8e00ff */
[----:B----4-:R-:W-:Y:S01]  /*b2b0*/  MOV R7, UR7 ;  /* 0x0000000700077c02 */ /* 0x010fe20008000f00 */
[----:B------:R-:W-:Y:S01]  /*b2c0*/  IMAD.U32 R6, RZ, RZ, UR6 ;  /* 0x00000006ff067e24 */ /* 0x000fe2000f8e00ff */
[----:B-----5:R-:W-:Y:S01]  /*b2d0*/  MOV R11, UR5 ;  /* 0x00000005000b7c02 */ /* 0x020fe20008000f00 */
[----:B------:R-:W-:Y:S02]  /*b2e0*/  IMAD.U32 R10, RZ, RZ, UR4 ;  /* 0x00000004ff0a7e24 */ /* 0x000fe4000f8e00ff */
[----:B------:R-:W-:Y:S07]  /*b2f0*/  LEPC R20, `(.L_x_189) ;  /* 0x000000001014794e */ /* 0x000fee0000000000 */
[----:B-12---:R-:W-:Y:S05]  /*b300*/  CALL.ABS.NOINC R14 ;  /* 0x000000000e007343 */ /* 0x006fea0003c00000 */
.L_x_189:
[----:B------:R-:W-:Y:S05]  /*b310*/  WARPSYNC.ALL ;  /* 0x0000000000007948 */ /* 0x000fea0003800000 */
[C---:B------:R-:W-:Y:S01]  /*b320*/  R2UR UR4, R16.reuse ;  /* 0x00000000100472ca */ /* 0x040fe200000e0000 */
[----:B------:R-:W-:Y:S05]  /*b330*/  VIADD R0, R16, 0x20 ;  /* 0x0000002010007836 */ /* 0x000fea0000000000 */
[----:B------:R-:W-:Y:S04]  /*b340*/  SHF.R.U32.HI R0, RZ, 0x15, R0 ;  /* 0x00000015ff007819 */ /* 0x000fe80000011600 */
[----:B------:R-:W-:Y:S03]  /*b350*/  ISETP.NE.AND P0, PT, R57, R0, PT ;  /* 0x000000003900720c */ /* 0x000fe60003f05270 */
[----:B------:R3:W-:Y:S10]  /*b360*/  STTM.x8 tmem[UR4+0x10], R40 ;  /* 0x00001028000079ed */ /* 0x0007f400081c0004 */
[----:B------:R-:W-:Y:S05]  /*b370*/  @!P0 BRA `(.L_x_190) ;  /* 0x0000000000408947 */ /* 0x000fea0003800000 */
[----:B------:R-:W4:Y:S01]  /*b380*/  LDCU.64 UR8, c[0x4][0x80] ;  /* 0x01001000ff0877ac */ /* 0x000f220008000a00 */
[----:B------:R-:W-:Y:S01]  /*b390*/  MOV R15, 0x0 ;  /* 0x00000000000f7802 */ /* 0x000fe20000000f00 */
[----:B------:R-:W-:Y:S02]  /*b3a0*/  HFMA2 R12, -RZ, RZ, 0, 5.9604644775390625e-08 ;  /* 0x00000001ff0c7431 */ /* 0x000fe400000001ff */
[----:B------:R-:W-:Y:S02]  /*b3b0*/  IMAD.MOV.U32 R8, RZ, RZ, 0x1be ;  /* 0x000001beff087424 */ /* 0x000fe400078e00ff */
[----:B------:R-:W-:Y:S01]  /*b3c0*/  IMAD.MOV.U32 R13, RZ, RZ, RZ ;  /* 0x000000ffff0d7224 */ /* 0x000fe200078e00ff */
[----:B------:R-:W5:Y:S01]  /*b3d0*/  LDCU.64 UR6, c[0x4][0x88] ;  /* 0x01001100ff0677ac */ /* 0x000f620008000a00 */
[----:B------:R-:W1:Y:S01]  /*b3e0*/  LDC.64 R14, c[0x4][R15] ;  /* 0x010000000f0e7b82 */ /* 0x000e620000000a00 */
[----:B------:R-:W2:Y:S01]  /*b3f0*/  LDCU.64 UR4, c[0x4][0x10] ;  /* 0x01000200ff0477ac */ /* 0x000ea20008000a00 */
[----:B----4-:R-:W-:Y:S01]  /*b400*/  MOV R5, UR9 ;  /* 0x0000000900057c02 */ /* 0x010fe20008000f00 */
[----:B------:R-:W-:Y:S01]  /*b410*/  IMAD.U32 R4, RZ, RZ, UR8 ;  /* 0x00000008ff047e24 */ /* 0x000fe2000f8e00ff */
[----:B-----5:R-:W-:Y:S01]  /*b420*/  MOV R7, UR7 ;  /* 0x0000000700077c02 */ /* 0x020fe20008000f00 */
[----:B------:R-:W-:Y:S01]  /*b430*/  IMAD.U32 R6, RZ, RZ, UR6 ;  /* 0x00000006ff067e24 */ /* 0x000fe2000f8e00ff */
[----:B--2---:R-:W-:Y:S01]  /*b440*/  MOV R11, UR5 ;  /* 0x00000005000b7c02 */ /* 0x004fe20008000f00 */
[----:B------:R-:W-:Y:S02]  /*b450*/  IMAD.U32 R10, RZ, RZ, UR4 ;  /* 0x00000004ff0a7e24 */ /* 0x000fe4000f8e00ff */
[----:B------:R-:W-:Y:S07]  /*b460*/  LEPC R20, `(.L_x_190) ;  /* 0x000000001014794e */ /* 0x000fee0000000000 */
[----:B-1-3--:R-:W-:Y:S05]  /*b470*/  CALL.ABS.NOINC R14 ;  /* 0x000000000e007343 */ /* 0x00afea0003c00000 */
.L_x_190:
[----:B------:R-:W-:Y:S05]  /*b480*/  WARPSYNC.ALL ;  /* 0x0000000000007948 */ /* 0x000fea0003800000 */
[C---:B------:R-:W-:Y:S01]  /*b490*/  R2UR UR4, R16.reuse ;  /* 0x00000000100472ca */ /* 0x040fe200000e0000 */
[----:B------:R-:W-:Y:S05]  /*b4a0*/  VIADD R0, R16, 0x30 ;  /* 0x0000003010007836 */ /* 0x000fea0000000000 */
[----:B------:R-:W-:Y:S04]  /*b4b0*/  SHF.R.U32.HI R0, RZ, 0x15, R0 ;  /* 0x00000015ff007819 */ /* 0x000fe80000011600 */
[----:B------:R-:W-:Y:S03]  /*b4c0*/  ISETP.NE.AND P0, PT, R57, R0, PT ;  /* 0x000000003900720c */ /* 0x000fe60003f05270 */
[----:B------:R4:W-:Y:S10]  /*b4d0*/  STTM.x8 tmem[UR4+0x20], R32 ;  /* 0x00002020000079ed */ /* 0x0009f400081c0004 */
[----:B------:R-:W-:Y:S05]  /*b4e0*/  @!P0 BRA `(.L_x_191) ;  /* 0x0000000000408947 */ /* 0x000fea0003800000 */
[----:B------:R-:W5:Y:S01]  /*b4f0*/  LDCU.64 UR8, c[0x4][0x80] ;  /* 0x01001000ff0877ac */ /* 0x000f620008000a00 */
[----:B------:R-:W-:Y:S01]  /*b500*/  MOV R15, 0x0 ;  /* 0x00000000000f7802 */ /* 0x000fe20000000f00 */
[----:B------:R-:W-:Y:S02]  /*b510*/  HFMA2 R12, -RZ, RZ, 0, 5.9604644775390625e-08 ;  /* 0x00000001ff0c7431 */ /* 0x000fe400000001ff */
[----:B------:R-:W-:Y:S02]  /*b520*/  IMAD.MOV.U32 R8, RZ, RZ, 0x1be ;  /* 0x000001beff087424 */ /* 0x000fe400078e00ff */
[----:B------:R-:W-:Y:S01]  /*b530*/  IMAD.MOV.U32 R13, RZ, RZ, RZ ;  /* 0x000000ffff0d7224 */ /* 0x000fe200078e00ff */
[----:B------:R-:W1:Y:S01]  /*b540*/  LDCU.64 UR6, c[0x4][0x88] ;  /* 0x01001100ff0677ac */ /* 0x000e620008000a00 */
[----:B------:R-:W2:Y:S01]  /*b550*/  LDC.64 R14, c[0x4][R15] ;  /* 0x010000000f0e7b82 */ /* 0x000ea20000000a00 */
[----:B------:R-:W3:Y:S01]  /*b560*/  LDCU.64 UR4, c[0x4][0x10] ;  /* 0x01000200ff0477ac */ /* 0x000ee20008000a00 */
[----:B-----5:R-:W-:Y:S01]  /*b570*/  MOV R5, UR9 ;  /* 0x0000000900057c02 */ /* 0x020fe20008000f00 */
[----:B------:R-:W-:Y:S01]  /*b580*/  IMAD.U32 R4, RZ, RZ, UR8 ;  /* 0x00000008ff047e24 */ /* 0x000fe2000f8e00ff */
[----:B-1----:R-:W-:Y:S01]  /*b590*/  MOV R7, UR7 ;  /* 0x0000000700077c02 */ /* 0x002fe20008000f00 */
[----:B------:R-:W-:Y:S01]  /*b5a0*/  IMAD.U32 R6, RZ, RZ, UR6 ;  /* 0x00000006ff067e24 */ /* 0x000fe2000f8e00ff */
[----:B---3--:R-:W-:Y:S01]  /*b5b0*/  MOV R11, UR5 ;  /* 0x00000005000b7c02 */ /* 0x008fe20008000f00 */
[----:B------:R-:W-:Y:S02]  /*b5c0*/  IMAD.U32 R10, RZ, RZ, UR4 ;  /* 0x00000004ff0a7e24 */ /* 0x000fe4000f8e00ff */
[----:B------:R-:W-:Y:S07]  /*b5d0*/  LEPC R20, `(.L_x_191) ;  /* 0x000000001014794e */ /* 0x000fee0000000000 */
[----:B--2-4-:R-:W-:Y:S05]  /*b5e0*/  CALL.ABS.NOINC R14 ;  /* 0x000000000e007343 */ /* 0x014fea0003c00000 */
.L_x_191:
[----:B------:R-:W5:Y:S01]  /*b5f0*/  LDL R17, [R1] ;  /* 0x0000000001117983 */ /* 0x000f620000100800 */
[----:B------:R-:W-:Y:S05]  /*b600*/  WARPSYNC.ALL ;  /* 0x0000000000007948 */ /* 0x000fea0003800000 */
[----:B------:R-:W-:Y:S11]  /*b610*/  R2UR UR4, R16 ;  /* 0x00000000100472ca */ /* 0x000ff600000e0000 */
[----:B------:R-:W-:Y:S02]  /*b620*/  @!UPT UIADD3 URZ, UPT, UPT, URZ, URZ, URZ ;  /* 0x000000fffffff290 */ /* 0x000fe4000fffe0ff */
[----:B------:R1:W-:Y:S01]  /*b630*/  STTM.x8 tmem[UR4+0x30], R24 ;  /* 0x00003018000079ed */ /* 0x0003e200081c0004 */
[----:B------:R-:W1:Y:S01]  /*b640*/  FENCE.VIEW.ASYNC.T ;  /* 0x00000000000073c6 */ /* 0x000e620000000200 */
[----:B-----5:R-:W-:Y:S11]  /*b650*/  R2UR UR5, R17 ;  /* 0x00000000110572ca */ /* 0x020ff600000e0000 */
[----:B------:R-:W-:Y:S02]  /*b660*/  @!UPT UIADD3 URZ, UPT, UPT, URZ, URZ, URZ ;  /* 0x000000fffffff290 */ /* 0x000fe4000fffe0ff */
[----:B------:R-:W-:Y:S05]  /*b670*/  IMAD.U32 R0, RZ, RZ, UR5 ;  /* 0x00000005ff007e24 */ /* 0x000fea000f8e00ff */
[----:B------:R-:W-:Y:S11]  /*b680*/  ISETP.NE.AND P0, PT, R0, 0x3, PT ;  /* 0x000000030000780c */ /* 0x000ff60003f05270 */
[----:B------:R-:W-:Y:S02]  /*b690*/  @!UPT UIADD3 URZ, UPT, UPT, URZ, URZ, URZ ;  /* 0x000000fffffff290 */ /* 0x000fe4000fffe0ff */
[----:B-1----:R-:W-:Y:S05]  /*b6a0*/  @!P0 BRA `(.L_x_192) ;  /* 0x0000000000048947 */ /* 0x002fea0003800000 */
[----:B------:R-:W-:Y:S05]  /*b6b0*/  BPT.TRAP 0x1 ;  /* 0x000000040000795c */ /* 0x000fea0000300000 */
.L_x_192:
[----:B------:R1:W-:Y:S01]  /*b6c0*/  SYNCS.ARRIVE.TRANS64.A1T0 RZ, [R2+URZ+0x33880], RZ ;  /* 0x033880ff02ff79a7 */ /* 0x0003e200081000ff */
[----:B------:R-:W-:Y:S05]  /*b6d0*/  @!P0 BRA `(.L_x_193) ;  /* 0x0000000000088947 */ /* 0x000fea0003800000 */
[----:B------:R-:W-:Y:S05]  /*b6e0*/  BPT.TRAP 0x1 ;  /* 0x000000040000795c */ /* 0x000fea0000300000 */
[----:B------:R-:W-:Y:S05]  /*b6f0*/  BPT.TRAP 0x1 ;  /* 0x000000040000795c */ /* 0x000fea0000300000 */
.L_x_193:
[----:B------:R-:W-:Y:S04]  /*b700*/  IADD3 R0, PT, PT, R2, 0x33858, RZ ;  /* 0x0003385802007810 */ /* 0x000fe80007ffe0ff */
[----:B------:R-:W-:Y:S04]  /*b710*/  PRMT R0, R72, 0x654, R0 ;  /* 0x0000065448007816 */ /* 0x000fe80000000000 */
[----:B------:R1:W-:Y:S01]  /*b720*/  SYNCS.ARRIVE.TRANS64.RED.A1T0 RZ, [R0+URZ], RZ ;  /* 0x000000ff00ff79a7 */ /* 0x0003e200081004ff */
[----:B------:R-:W-:Y:S05]  /*b730*/  @!P0 BRA `(.L_x_194) ;  /* 0x0000000000048947 */ /* 0x000fea0003800000 */
[----:B------:R-:W-:Y:S05]  /*b740*/  BPT.TRAP 0x1 ;  /* 0x000000040000795c */ /* 0x000fea0000300000 */
.L_x_194:
[----:B-1----:R-:W-:Y:S04]  /*b750*/  IADD3 R0, PT, PT, R2, 0x33838, RZ ;  /* 0x0003383802007810 */ /* 0x002fe80007ffe0ff */
[----:B------:R-:W-:Y:S04]  /*b760*/  PRMT R0, R72, 0x654, R0 ;  /* 0x0000065448007816 */ /* 0x000fe80000000000 */
[----:B------:R1:W-:Y:S01]  /*b770*/  SYNCS.ARRIVE.TRANS64.RED.A1T0 RZ, [R0+URZ], RZ ;  /* 0x000000ff00ff79a7 */ /* 0x0003e200081004ff */
[----:B------:R-:W-:Y:S05]  /*b780*/  @!P0 BRA `(.L_x_195) ;  /* 0x0000000000048947 */ /* 0x000fea0003800000 */
[----:B------:R-:W-:Y:S05]  /*b790*/  BPT.TRAP 0x1 ;  /* 0x000000040000795c */ /* 0x000fea0000300000 */
.L_x_195:
[----:B-1----:R-:W5:Y:S01]  /*b7a0*/  LDL R0, [R1+0x38] ;  /* 0x0000380001007983 */ /* 0x002f620000100800 */
[----:B------:R-:W-:Y:S01]  /*b7b0*/  BSSY B0, `(.L_x_196) ;  /* 0x0000004000007945 */ /* 0x000fe20003800000 */
[----:B-----5:R-:W-:Y:S04]  /*b7c0*/  SHF.L.U32 R0, R0, 0x1f, RZ ;  /* 0x0000001f00007819 */ /* 0x020fe800000006ff */
[----:B------:R-:W1:Y:S02]  /*b7d0*/  SYNCS.PHASECHK.TRANS64.TRYWAIT P1, [R2+URZ+0x33840], R0 ;  /* 0x03384000020075a7 */ /* 0x000e6400080211ff */
[----:B-1----:R-:W-:Y:S05]  /*b7e0*/  @!P1 BRA `(.L_x_197) ;  /* 0x0000005400549947 */ /* 0x002fea0003800000 */
.L_x_305:
[----:B------:R-:W-:Y:S05]  /*b7f0*/  BSYNC B0 ;  /* 0x0000000000007941 */ /* 0x000fea0003800000 */
.L_x_196:
[----:B------:R-:W-:Y:S05]  /*b800*/  @!P0 BRA `(.L_x_198) ;  /* 0x0000000000048947 */ /* 0x000fea0003800000 */
[----:B------:R-:W-:Y:S05]  /*b810*/  BPT.TRAP 0x1 ;  /* 0x000000040000795c */ /* 0x000fea0000300000 */
.L_x_198:
[----:B------:R-:W5:Y:S01]  /*b820*/  LDL R0, [R1+0x48] ;  /* 0x0000480001007983 */ /* 0x000f620000100800 */
[----:B------:R-:W-:Y:S01]  /*b830*/  BSSY B0, `(.L_x_199) ;  /* 0x0000004000007945 */ /* 0x000fe20003800000 */
[----:B-----5:R-:W-:Y:S04]  /*b840*/  SHF.L.U32 R0, R0, 0x1f, RZ ;  /* 0x0000001f00007819 */ /* 0x020fe800000006ff */
[----:B------:R-:W1:Y:S02]  /*b850*/  SYNCS.PHASECHK.TRANS64.TRYWAIT P1, [R2+URZ+0x33860], R0 ;  /* 0x03386000020075a7 */ /* 0x000e6400080211ff */
[----:B-1----:R-:W-:Y:S05]  /*b860*/  @!P1 BRA `(.L_x_200) ;  /* 0x0000005400489947 */ /* 0x002fea0003800000 */
.L_x_306:
[----:B------:R-:W-:Y:S05]  /*b870*/  BSYNC B0 ;  /* 0x0000000000007941 */ /* 0x000fea0003800000 */
.L_x_199:
[----:B------:R-:W-:Y:S05]  /*b880*/  @!P0 BRA `(.L_x_201) ;  /* 0x0000000000048947 */ /* 0x000fea0003800000 */
[----:B------:R-:W-:Y:S05]  /*b890*/  BPT.TRAP 0x1 ;  /* 0x000000040000795c */ /* 0x000fea0000300000 */
.L_x_201:
[----:B------:R-:W5:Y:S01]  /*b8a0*/  LDL R0, [R1+0x44] ;  /* 0x0000440001007983 */ /* 0x000f620000100800 */
[----:B------:R-:W-:Y:S01]  /*b8b0*/  VIADD R3, R74, 0xffffff80 ;  /* 0xffffff804a037836 */ /* 0x000fe20000000000 */
[----:B------:R-:W-:Y:S01]  /*b8c0*/  BSSY B0, `(.L_x_202) ;  /* 0x000000a000007945 */ /* 0x000fe20003800000 */
[----:B------:R-:W1:Y:S03]  /*b8d0*/  S2R R4, SR_TID.X ;  /* 0x0000000000047919 */ /* 0x000e660000002100 */
[----:B------:R-:W-:Y:S02]  /*b8e0*/  SHF.R.U32.HI R3, RZ, 0x15, R3 ;  /* 0x00000015ff037819 */ /* 0x000fe40000011603 */
[----:B-----5:R-:W-:Y:S02]  /*b8f0*/  SHF.L.U32 R0, R0, 0x1f, RZ ;  /* 0x0000001f00007819 */ /* 0x020fe400000006ff */
[----:B-1----:R-:W-:Y:S02]  /*b900*/  SHF.R.U32.HI R4, RZ, 0x5, R4 ;  /* 0x00000005ff047819 */ /* 0x002fe40000011604 */
[----:B------:R-:W1:Y:S02]  /*b910*/  SYNCS.PHASECHK.TRANS64.TRYWAIT P1, [R2+URZ+0x33898], R0 ;  /* 0x03389800020075a7 */ /* 0x000e6400080211ff */
[----:B------:R-:W-:Y:S04]  /*b920*/  LOP3.LUT R4, R4, 0x3, RZ, 0xc0, !PT ;  /* 0x0000000304047812 */ /* 0x000fe800078ec0ff */
[----:B------:R-:W-:Y:S01]  /*b930*/  ISETP.NE.AND P0, PT, R4, R3, PT ;  /* 0x000000030400720c */ /* 0x000fe20003f05270 */
[----:B------:R-:W-:Y:S01]  /*b940*/  @!UPT UIADD3 URZ, UPT, UPT, URZ, URZ, URZ ;  /* 0x000000fffffff290 */ /* 0x000fe2000fffe0ff */
[----:B-1----:R-:W-:Y:S11]  /*b950*/  @!P1 BRA `(.L_x_203) ;  /* 0x0000005400209947 */ /* 0x002ff60003800000 */
.L_x_307:
[----:B------:R-:W-:Y:S05]  /*b960*/  BSYNC B0 ;  /* 0x0000000000007941 */ /* 0x000fea0003800000 */
.L_x_202:
[----:B------:R-:W-:Y:S05]  /*b970*/  @!P0 BRA `(.L_x_204) ;  /* 0x0000000000408947 */ /* 0x000fea0003800000 */
[----:B------:R-:W1:Y:S01]  /*b980*/  LDCU.64 UR8, c[0x4][0x80] ;  /* 0x01001000ff0877ac */ /* 0x000e620008000a00 */
[----:B------:R-:W-:Y:S01]  /*b990*/  MOV R3, 0x0 ;  /* 0x0000000000037802 */ /* 0x000fe20000000f00 */
[----:B------:R-:W-:Y:S02]  /*b9a0*/  HFMA2 R12, -RZ, RZ, 0, 5.9604644775390625e-08 ;  /* 0x00000001ff0c7431 */ /* 0x000fe400000001ff */
[----:B------:R-:W-:Y:S02]  /*b9b0*/  IMAD.MOV.U32 R8, RZ, RZ, 0x192 ;  /* 0x00000192ff087424 */ /* 0x000fe400078e00ff */
[----:B------:R-:W-:Y:S01]  /*b9c0*/  IMAD.MOV.U32 R13, RZ, RZ, RZ ;  /* 0x000000ffff0d7224 */ /* 0x000fe200078e00ff */
[----:B------:R-:W5:Y:S01]  /*b9d0*/  LDCU.64 UR6, c[0x4][0x88] ;  /* 0x01001100ff0677ac */ /* 0x000f620008000a00 */
[----:B------:R-:W2:Y:S01]  /*b9e0*/  LDC.64 R2, c[0x4][R3] ;  /* 0x0100000003027b82 */ /* 0x000ea20000000a00 */
[----:B------:R-:W3:Y:S01]  /*b9f0*/  LDCU.64 UR4, c[0x4][0x8] ;  /* 0x01000100ff0477ac */ /* 0x000ee20008000a00 */
[----:B-1----:R-:W-:Y:S01]  /*ba00*/  MOV R5, UR9 ;  /* 0x0000000900057c02 */ /* 0x002fe20008000f00 */
[----:B------:R-:W-:Y:S01]  /*ba10*/  IMAD.U32 R4, RZ, RZ, UR8 ;  /* 0x00000008ff047e24 */ /* 0x000fe2000f8e00ff */
[----:B-----5:R-:W-:Y:S01]  /*ba20*/  MOV R7, UR7 ;  /* 0x0000000700077c02 */ /* 0x020fe20008000f00 */
[----:B------:R-:W-:Y:S01]  /*ba30*/  IMAD.U32 R6, RZ, RZ, UR6 ;  /* 0x00000006ff067e24 */ /* 0x000fe2000f8e00ff */
[----:B---3--:R-:W-:Y:S01]  /*ba40*/  MOV R11, UR5 ;  /* 0x00000005000b7c02 */ /* 0x008fe20008000f00 */
[----:B------:R-:W-:Y:S02]  /*ba50*/  IMAD.U32 R10, RZ, RZ, UR4 ;  /* 0x00000004ff0a7e24 */ /* 0x000fe4000f8e00ff */
[----:B------:R-:W-:Y:S07]  /*ba60*/  LEPC R20, `(.L_x_204) ;  /* 0x000000001014794e */ /* 0x000fee0000000000 */
[----:B--2-4-:R-:W-:Y:S05]  /*ba70*/  CALL.ABS.NOINC R2 ;  /* 0x0000000002007343 */ /* 0x014fea0003c00000 */
.L_x_204:
[----:B------:R-:W1:Y:S01]  /*ba80*/  S2R R16, SR_TID.X ;  /* 0x0000000000107919 */ /* 0x000e620000002100 */
[----:B------:R-:W-:Y:S05]  /*ba90*/  WARPSYNC.ALL ;  /* 0x0000000000007948 */ /* 0x000fea0003800000 */
[C---:B------:R-:W-:Y:S01]  /*baa0*/  R2UR UR4, R74.reuse ;  /* 0x000000004a0472ca */ /* 0x040fe200000e0000 */
[----:B------:R-:W-:Y:S05]  /*bab0*/  VIADD R0, R74, 0xffffffa0 ;  /* 0xffffffa04a007836 */ /* 0x000fea0000000000 */
[----:B------:R-:W-:Y:S07]  /*bac0*/  SHF.R.U32.HI R0, RZ, 0x15, R0 ;  /* 0x00000015ff007819 */ /* 0x000fee0000011600 */
[----:B--2---:R-:W2:Y:S01]  /*bad0*/  LDTM.x16 R56, tmem[UR4+-0x80] ;  /* 0xffff8004003879ee */ /* 0x004ea2000824ff00 */
[----:B-1----:R-:W-:Y:S04]  /*bae0*/  SHF.R.U32.HI R16, RZ, 0x5, R16 ;  /* 0x00000005ff107819 */ /* 0x002fe80000011610 */
[----:B------:R-:W-:Y:S04]  /*baf0*/  LOP3.LUT R16, R16, 0x3, RZ, 0xc0, !PT ;  /* 0x0000000310107812 */ /* 0x000fe800078ec0ff */
[----:B------:R-:W-:Y:S11]  /*bb00*/  ISETP.NE.AND P0, PT, R16, R0, PT ;  /* 0x000000001000720c */ /* 0x000ff60003f05270 */
[----:B------:R-:W-:Y:S02]  /*bb10*/  @!UPT UIADD3 URZ, UPT, UPT, URZ, URZ, URZ ;  /* 0x000000fffffff290 */ /* 0x000fe4000fffe0ff */
[----:B--2---:R-:W-:Y:S05]  /*bb20*/  @!P0 BRA `(.L_x_205) ;  /* 0x0000000000408947 */ /* 0x004fea0003800000 */
[----:B------:R-:W1:Y:S01]  /*bb30*/  LDCU.64 UR8, c[0x4][0x80] ;  /* 0x01001000ff0877ac */ /* 0x000e620008000a00 */
[----:B------:R-:W-:Y:S01]  /*bb40*/  MOV R3, 0x0 ;  /* 0x0000000000037802 */ /* 0x000fe20000000f00 */
[----:B------:R-:W-:Y:S02]  /*bb50*/  HFMA2 R12, -RZ, RZ, 0, 5.9604644775390625e-08 ;  /* 0x00000001ff0c7431 */ /* 0x000fe400000001ff */
[----:B------:R-:W-:Y:S02]  /*bb60*/  IMAD.MOV.U32 R8, RZ, RZ, 0x192 ;  /* 0x00000192ff087424 */ /* 0x000fe400078e00ff */
[----:B------:R-:W-:Y:S01]  /*bb70*/  IMAD.MOV.U32 R13, RZ, RZ, RZ ;  /* 0x000000ffff0d7224 */ /* 0x000fe200078e00ff */
[----:B------:R-:W2:Y:S01]  /*bb80*/  LDCU.64 UR6, c[0x4][0x88] ;  /* 0x01001100ff0677ac */ /* 0x000ea20008000a00 */
[----:B------:R-:W3:Y:S01]  /*bb90*/  LDC.64 R2, c[0x4][R3] ;  /* 0x0100000003027b82 */ /* 0x000ee20000000a00 */
[----:B------:R-:W5:Y:S01]  /*bba0*/  LDCU.64 UR4, c[0x4][0x8] ;  /* 0x01000100ff0477ac */ /* 0x000f620008000a00 */
[----:B-1----:R-:W-:Y:S01]  /*bbb0*/  MOV R5, UR9 ;  /* 0x0000000900057c02 */ /* 0x002fe20008000f00 */
[----:B------:R-:W-:Y:S01]  /*bbc0*/  IMAD.U32 R4, RZ, RZ, UR8 ;  /* 0x00000008ff047e24 */ /* 0x000fe2000f8e00ff */
[----:B--2---:R-:W-:Y:S01]  /*bbd0*/  MOV R7, UR7 ;  /* 0x0000000700077c02 */ /* 0x004fe20008000f00 */
[----:B------:R-:W-:Y:S01]  /*bbe0*/  IMAD.U32 R6, RZ, RZ, UR6 ;  /* 0x00000006ff067e24 */ /* 0x000fe2000f8e00ff */
[----:B-----5:R-:W-:Y:S01]  /*bbf0*/  MOV R11, UR5 ;  /* 0x00000005000b7c02 */ /* 0x020fe20008000f00 */
[----:B------:R-:W-:Y:S02]  /*bc00*/  IMAD.U32 R10, RZ, RZ, UR4 ;  /* 0x00000004ff0a7e24 */ /* 0x000fe4000f8e00ff */
[----:B------:R-:W-:Y:S07]  /*bc10*/  LEPC R20, `(.L_x_205) ;  /* 0x000000001014794e */ /* 0x000fee0000000000 */
[----:B---34-:R-:W-:Y:S05]  /*bc20*/  CALL.ABS.NOINC R2 ;  /* 0x0000000002007343 */ /* 0x018fea0003c00000 */
.L_x_205:
[----:B------:R-:W-:Y:S05]  /*bc30*/  WARPSYNC.ALL ;  /* 0x0000000000007948 */ /* 0x000fea0003800000 */
[C---:B------:R-:W-:Y:S01]  /*bc40*/  R2UR UR4, R74.reuse ;  /* 0x000000004a0472ca */ /* 0x040fe200000e0000 */
[----:B------:R-:W-:Y:S05]  /*bc50*/  VIADD R0, R74, 0xffffffc0 ;  /* 0xffffffc04a007836 */ /* 0x000fea0000000000 */
[----:B------:R-:W-:Y:S04]  /*bc60*/  SHF.R.U32.HI R0, RZ, 0x15, R0 ;  /* 0x00000015ff007819 */ /* 0x000fe80000011600 */
[----:B------:R-:W-:Y:S03]  /*bc70*/  ISETP.NE.AND P0, PT, R16, R0, PT ;  /* 0x000000001000720c */ /* 0x000fe60003f05270 */
[----:B---3--:R-:W1:Y:S10]  /*bc80*/  LDTM.x16 R40, tmem[UR4+-0x60] ;  /* 0xffffa004002879ee */ /* 0x008e74000824ff00 */
[----:B-1----:R-:W-:Y:S05]  /*bc90*/  @!P0 BRA `(.L_x_206) ;  /* 0x0000000000408947 */ /* 0x002fea0003800000 */
        /* <DEDUP_REMOVED lines=16> */
.L_x_206:
[----:B------:R-:W-:Y:S05]  /*bda0*/  WARPSYNC.ALL ;  /* 0x0000000000007948 */ /* 0x000fea0003800000 */
[C---:B------:R-:W-:Y:S01]  /*bdb0*/  R2UR UR4, R74.reuse ;  /* 0x000000004a0472ca */ /* 0x040fe200000e0000 */
[----:B------:R-:W-:Y:S05]  /*bdc0*/  VIADD R0, R74, 0xffffffe0 ;  /* 0xffffffe04a007836 */ /* 0x000fea0000000000 */
[----:B------:R-:W-:Y:S04]  /*bdd0*/  SHF.R.U32.HI R0, RZ, 0x15, R0 ;  /* 0x00000015ff007819 */ /* 0x000fe80000011600 */
[----:B------:R-:W-:Y:S03]  /*bde0*/  ISETP.NE.AND P0, PT, R16, R0, PT ;  /* 0x000000001000720c */ /* 0x000fe60003f05270 */
[----:B----4-:R-:W1:Y:S10]  /*bdf0*/  LDTM.x16 R24, tmem[UR4+-0x40] ;  /* 0xffffc004001879ee */ /* 0x010e74000824ff00 */
        /* <DEDUP_REMOVED lines=8> */
[----:B------:R-:W4:Y:S01]  /*be80*/  LDCU.64 UR4, c[0x4][0x8] ;  /* 0x01000100ff0477ac */ /* 0x000f220008000a00 */
[----:B-1----:R-:W-:Y:S01]  /*be90*/  MOV R5, UR9 ;  /* 0x0000000900057c02 */ /* 0x002fe20008000f00 */
[----:B------:R-:W-:Y:S01]  /*bea0*/  IMAD.U32 R4, RZ, RZ, UR8 ;  /* 0x00000008ff047e24 */ /* 0x000fe2000f8e00ff */
[----:B--2---:R-:W-:Y:S01]  /*beb0*/  MOV R7, UR7 ;  /* 0x0000000700077c02 */ /* 0x004fe20008000f00 */
[----:B------:R-:W-:Y:S01]  /*bec0*/  IMAD.U32 R6, RZ, RZ, UR6 ;  /* 0x00000006ff067e24 */ /* 0x000fe2000f8e00ff */
[----:B----4-:R-:W-:Y:S01]  /*bed0*/  MOV R11, UR5 ;  /* 0x00000005000b7c02 */ /* 0x010fe20008000f00 */
[----:B------:R-:W-:Y:S02]  /*bee0*/  IMAD.U32 R10, RZ, RZ, UR4 ;  /* 0x00000004ff0a7e24 */ /* 0x000fe4000f8e00ff */
[----:B------:R-:W-:Y:S07]  /*bef0*/  LEPC R20, `(.L_x_207) ;  /* 0x000000001014794e */ /* 0x000fee0000000000 */
[----:B---3--:R-:W-:Y:S05]  /*bf00*/  CALL.ABS.NOINC R2 ;  /* 0x0000000002007343 */ /* 0x008fea0003c00000 */
.L_x_207:
[----:B------:R-:W2:Y:S01]  /*bf10*/  LDL R2, [R1] ;  /* 0x0000000001027983 */ /* 0x000ea20000100800 */
[----:B------:R-:W1:Y:S02]  /*bf20*/  S2R R74, SR_TID.X ;  /* 0x00000000004a7919 */ /* 0x000e640000002100 */
[----:B-1----:R-:W-:Y:S01]  /*bf30*/  SHF.R.U32.HI R72, RZ, 0x3, R74 ;  /* 0x00000003ff487819 */ /* 0x002fe2000001164a */
[----:B------:R-:W-:Y:S01]  /*bf40*/  IMAD.U32 R73, R74, 0x10000, RZ ;  /* 0x000100004a497824 */ /* 0x000fe200078e00ff */
[----:B--2---:R-:W-:Y:S11]  /*bf50*/  R2UR UR4, R2 ;  /* 0x00000000020472ca */ /* 0x004ff600000e0000 */
[----:B------:R-:W-:Y:S02]  /*bf60*/  @!UPT UIADD3 URZ, UPT, UPT, URZ, URZ, URZ ;  /* 0x000000fffffff290 */ /* 0x000fe4000fffe0ff */
[----:B------:R-:W-:Y:S01]  /*bf70*/  IMAD.U32 R0, RZ, RZ, UR4 ;  /* 0x00000004ff007e24 */ /* 0x000fe2000f8e00ff */
[----:B------:R-:W-:Y:S05]  /*bf80*/  WARPSYNC.ALL ;  /* 0x0000000000007948 */ /* 0x000fea0003800000 */
[----:B------:R-:W-:Y:S02]  /*bf90*/  ISETP.NE.AND P0, PT, R0, 0x3, PT ;  /* 0x000000030000780c */ /* 0x000fe40003f05270 */
[----:B------:R-:W-:Y:S04]  /*bfa0*/  LOP3.LUT R0, R73, 0x600010, R72, 0xc8, !PT ;  /* 0x0060001049007812 */ /* 0x000fe800078ec848 */
[----:B------:R-:W-:Y:S02]  /*bfb0*/  LOP3.LUT R0, R0, 0x140, RZ, 0xfc, !PT ;  /* 0x0000014000007812 */ /* 0x000fe400078efcff */
[----:B------:R-:W-:Y:S01]  /*bfc0*/  SHF.R.U32.HI R20, RZ, 0x1, R74 ;  /* 0x00000001ff147819 */ /* 0x000fe2000001164a */
[----:B------:R-:W1:Y:S01]  /*bfd0*/  S2UR UR37, SR_CgaCtaId ;  /* 0x00000000002579c3 */ /* 0x000e620000008800 */
[----:B------:R-:W-:Y:S02]  /*bfe0*/  UMOV UR4, 0x400 ;  /* 0x0000040000047882 */ /* 0x000fe40000000000 */
[----:B------:R-:W-:Y:S01]  /*bff0*/  LOP3.LUT R20, R20, 0x40, RZ, 0xc0, !PT ;  /* 0x0000004014147812 */ /* 0x000fe200078ec0ff */
[----:B-1----:R-:W-:Y:S01]  /*c000*/  ULEA UR36, UR37, UR4, 0x18 ;  /* 0x0000000425247291 */ /* 0x002fe2000f8ec0ff */
[----:B------:R-:W-:Y:S08]  /*c010*/  R2UR UR4, R0 ;  /* 0x00000000000472ca */ /* 0x000ff000000e0000 */
[----:B------:R-:W1:Y:S06]  /*c020*/  LDS.128 R4, [R20+UR36+0x33200] ;  /* 0x0332002414047984 */ /* 0x000e6c0008000c00 */
[----:B------:R-:W2:Y:S06]  /*c030*/  LDS.128 R8, [R20+UR36+0x33210] ;  /* 0x0332102414087984 */ /* 0x000eac0008000c00 */
[----:B------:R-:W3:Y:S06]  /*c040*/  LDS.128 R12, [R20+UR36+0x33220] ;  /* 0x03322024140c7984 */ /* 0x000eec0008000c00 */
[----:B------:R-:W4:Y:S01]  /*c050*/  LDS.128 R16, [R20+UR36+0x33230] ;  /* 0x0332302414107984 */ /* 0x000f220008000c00 */
[----:B-1----:R-:W-:Y:S02]  /*c060*/  FADD2 R56, R56.F32x2.HI_LO, R4.F32x2.HI_LO ;  /* 0x000000043838724b */ /* 0x002fe40000000000 */
[----:B------:R-:W-:Y:S02]  /*c070*/  FADD2 R58, R58.F32x2.HI_LO, R6.F32x2.HI_LO ;  /* 0x000000063a3a724b */ /* 0x000fe40000000000 */
[----:B------:R-:W-:Y:S02]  /*c080*/  FMUL2 R2, R56.F32x2.HI_LO, R76.F32x2.HI_LO ;  /* 0x0000004c3802724a */ /* 0x000fe40000000000 */
[----:B------:R-:W-:Y:S02]  /*c090*/  FMUL2 R4, R58.F32x2.HI_LO, R78.F32x2.HI_LO ;  /* 0x0000004e3a04724a */ /* 0x000fe40000000000 */
[----:B------:R-:W1:Y:S01]  /*c0a0*/  LDS.128 R56, [R20+UR36+0x33280] ;  /* 0x0332802414387984 */ /* 0x000e620008000c00 */
[----:B------:R-:W-:Y:S01]  /*c0b0*/  F2FP.BF16.F32.PACK_AB R2, R3, R2 ;  /* 0x000000020302723e */ /* 0x000fe200000010ff */
[----:B--2---:R-:W-:Y:S01]  /*c0c0*/  FADD2 R6, R60.F32x2.HI_LO, R8.F32x2.HI_LO ;  /* 0x000000083c06724b */ /* 0x004fe20000000000 */
[----:B------:R-:W-:Y:S01]  /*c0d0*/  F2FP.BF16.F32.PACK_AB R0, R5, R4 ;  /* 0x000000040500723e */ /* 0x000fe200000010ff */
[----:B------:R-:W-:Y:S02]  /*c0e0*/  FADD2 R10, R62.F32x2.HI_LO, R10.F32x2.HI_LO ;  /* 0x0000000a3e0a724b */ /* 0x000fe40000000000 */
[----:B------:R-:W2:Y:S01]  /*c0f0*/  LDS.128 R60, [R20+UR36+0x33290] ;  /* 0x03329024143c7984 */ /* 0x000ea20008000c00 */
[----:B---3--:R-:W-:Y:S02]  /*c100*/  FADD2 R8, R64.F32x2.HI_LO, R12.F32x2.HI_LO ;  /* 0x0000000c4008724b */ /* 0x008fe40000000000 */
[----:B------:R-:W-:Y:S02]  /*c110*/  FADD2 R14, R66.F32x2.HI_LO, R14.F32x2.HI_LO ;  /* 0x0000000e420e724b */ /* 0x000fe40000000000 */
[----:B------:R-:W-:Y:S01]  /*c120*/  FMUL2 R6, R6.F32x2.HI_LO, R80.F32x2.HI_LO ;  /* 0x000000500606724a */ /* 0x000fe20000000000 */
[----:B------:R-:W3:Y:S01]  /*c130*/  LDS.128 R64, [R20+UR36+0x332a0] ;  /* 0x0332a02414407984 */ /* 0x000ee20008000c00 */
[----:B----4-:R-:W-:Y:S01]  /*c140*/  FADD2 R18, R70.F32x2.HI_LO, R18.F32x2.HI_LO ;  /* 0x000000124612724b */ /* 0x010fe20000000000 */
[----:B------:R-:W-:Y:S01]  /*c150*/  PRMT R70, R0, 0x7610, R70 ;  /* 0x0000761000467816 */ /* 0x000fe20000000046 */
[----:B------:R-:W-:Y:S01]  /*c160*/  FADD2 R12, R68.F32x2.HI_LO, R16.F32x2.HI_LO ;  /* 0x00000010440c724b */ /* 0x000fe20000000000 */
[----:B------:R-:W-:Y:S01]  /*c170*/  PRMT R69, R0, 0x7632, R69 ;  /* 0x0000763200457816 */ /* 0x000fe20000000045 */
[----:B------:R-:W-:Y:S01]  /*c180*/  FMUL2 R14, R14.F32x2.HI_LO, R86.F32x2.HI_LO ;  /* 0x000000560e0e724a */ /* 0x000fe20000000000 */
[----:B------:R-:W-:Y:S01]  /*c190*/  F2FP.BF16.F32.PACK_AB R0, R7, R6 ;  /* 0x000000060700723e */ /* 0x000fe200000010ff */
[----:B------:R-:W-:Y:S01]  /*c1a0*/  FMUL2 R6, R18.F32x2.HI_LO, R90.F32x2.HI_LO ;  /* 0x0000005a1206724a */ /* 0x000fe20000000000 */
[----:B------:R-:W-:Y:S01]  /*c1b0*/  PRMT R68, R2, 0x7632, R68 ;  /* 0x0000763202447816 */ /* 0x000fe20000000044 */
[----:B------:R-:W4:Y:S01]  /*c1c0*/  LDS.128 R16, [R20+UR36+0x332b0] ;  /* 0x0332b02414107984 */ /* 0x000f220008000c00 */
[----:B------:R-:W-:Y:S01]  /*c1d0*/  PRMT R71, R0, 0x7632, R71 ;  /* 0x0000763200477816 */ /* 0x000fe20000000047 */
[----:B------:R-:W-:Y:S01]  /*c1e0*/  FMUL2 R10, R10.F32x2.HI_LO, R82.F32x2.HI_LO ;  /* 0x000000520a0a724a */ /* 0x000fe20000000000 */
[----:B------:R-:W-:Y:S01]  /*c1f0*/  PRMT R76, R0, 0x7610, R76 ;  /* 0x00007610004c7816 */ /* 0x000fe2000000004c */
[----:B------:R-:W-:Y:S02]  /*c200*/  FMUL2 R4, R12.F32x2.HI_LO, R88.F32x2.HI_LO ;  /* 0x000000580c04724a */ /* 0x000fe40000000000 */
[----:B------:R-:W-:Y:S01]  /*c210*/  FMUL2 R8, R8.F32x2.HI_LO, R84.F32x2.HI_LO ;  /* 0x000000540808724a */ /* 0x000fe20000000000 */
[----:B------:R-:W-:Y:S04]  /*c220*/  F2FP.BF16.F32.PACK_AB R3, R11, R10 ;  /* 0x0000000a0b03723e */ /* 0x000fe800000010ff */
[C---:B------:R-:W-:Y:S02]  /*c230*/  PRMT R77, R3.reuse, 0x7632, R77 ;  /* 0x00007632034d7816 */ /* 0x040fe4000000004d */
[----:B------:R-:W-:Y:S02]  /*c240*/  PRMT R78, R3, 0x7610, R78 ;  /* 0x00007610034e7816 */ /* 0x000fe4000000004e */
[----:B------:R-:W-:Y:S02]  /*c250*/  F2FP.BF16.F32.PACK_AB R3, R15, R14 ;  /* 0x0000000e0f03723e */ /* 0x000fe400000010ff */
[----:B------:R-:W-:Y:S01]  /*c260*/  F2FP.BF16.F32.PACK_AB R0, R9, R8 ;  /* 0x000000080900723e */ /* 0x000fe200000010ff */
[----:B------:R-:W5:Y:S01]  /*c270*/  LDS.128 R12, [R20+UR36+0x33300] ;  /* 0x03330024140c7984 */ /* 0x000f620008000c00 */
[----:B-1----:R-:W-:Y:S01]  /*c280*/  FADD2 R10, R42.F32x2.HI_LO, R58.F32x2.HI_LO ;  /* 0x0000003a2a0a724b */ /* 0x002fe20000000000 */
[----:B------:R-:W-:Y:S01]  /*c290*/  PRMT R58, R3, 0x7632, R58 ;  /* 0x00007632033a7816 */ /* 0x000fe2000000003a */
[----:B------:R-:W-:Y:S01]  /*c2a0*/  FADD2 R8, R40.F32x2.HI_LO, R56.F32x2.HI_LO ;  /* 0x000000382808724b */ /* 0x000fe20000000000 */
[----:B------:R-:W-:Y:S02]  /*c2b0*/  PRMT R59, R3, 0x7610, R59 ;  /* 0x00007610033b7816 */ /* 0x000fe4000000003b */
[----:B------:R-:W-:Y:S01]  /*c2c0*/  F2FP.BF16.F32.PACK_AB R3, R7, R6 ;  /* 0x000000060703723e */ /* 0x000fe200000010ff */
[----:B--2---:R-:W-:Y:S01]  /*c2d0*/  FADD2 R6, R44.F32x2.HI_LO, R60.F32x2.HI_LO ;  /* 0x0000003c2c06724b */ /* 0x004fe20000000000 */
[C---:B------:R-:W-:Y:S01]  /*c2e0*/  PRMT R56, R0.reuse, 0x7632, R56 ;  /* 0x0000763200387816 */ /* 0x040fe20000000038 */
[----:B------:R-:W1:Y:S01]  /*c2f0*/  LDS.128 R40, [R20+UR36+0x33310] ;  /* 0x0333102414287984 */ /* 0x000e620008000c00 */
[----:B------:R-:W-:Y:S01]  /*c300*/  PRMT R57, R0, 0x7610, R57 ;  /* 0x0000761000397816 */ /* 0x000fe20000000039 */
[----:B------:R-:W-:Y:S01]  /*c310*/  FMUL2 R6, R6.F32x2.HI_LO, R96.F32x2.HI_LO ;  /* 0x000000600606724a */ /* 0x000fe20000000000 */
[----:B------:R-:W-:Y:S01]  /*c320*/  F2FP.BF16.F32.PACK_AB R0, R5, R4 ;  /* 0x000000040500723e */ /* 0x000fe200000010ff */
[----:B------:R-:W-:Y:S02]  /*c330*/  FMUL2 R4, R10.F32x2.HI_LO, R94.F32x2.HI_LO ;  /* 0x0000005e0a04724a */ /* 0x000fe40000000000 */
[--C-:B------:R-:W-:Y:S01]  /*c340*/  FADD2 R10, R46.F32x2.HI_LO, R62.reuse.F32x2.HI_LO ;  /* 0x0000003e2e0a724b */ /* 0x100fe20000000000 */
[C---:B------:R-:W-:Y:S01]  /*c350*/  PRMT R62, R3.reuse, 0x7632, R62 ;  /* 0x00007632033e7816 */ /* 0x040fe2000000003e */
[----:B------:R-:W2:Y:S01]  /*c360*/  LDL.LU.64 R96, [R1+0x30] ;  /* 0x0000300001607983 */ /* 0x000ea20000300a00 */
[----:B------:R-:W-:Y:S01]  /*c370*/  PRMT R63, R3, 0x7610, R63 ;  /* 0x00007610033f7816 */ /* 0x000fe2000000003f */
[----:B------:R-:W-:Y:S01]  /*c380*/  FMUL2 R10, R10.F32x2.HI_LO, R98.F32x2.HI_LO ;  /* 0x000000620a0a724a */ /* 0x000fe20000000000 */
[----:B------:R-:W-:Y:S01]  /*c390*/  F2FP.BF16.F32.PACK_AB R3, R5, R4 ;  /* 0x000000040503723e */ /* 0x000fe200000010ff */
[----:B---3--:R-:W-:Y:S01]  /*c3a0*/  FADD2 R48, R48.F32x2.HI_LO, R64.F32x2.HI_LO ;  /* 0x000000403030724b */ /* 0x008fe20000000000 */
[C---:B------:R-:W-:Y:S01]  /*c3b0*/  PRMT R60, R0.reuse, 0x7632, R60 ;  /* 0x00007632003c7816 */ /* 0x040fe2000000003c */
[----:B------:R-:W3:Y:S01]  /*c3c0*/  LDL.LU.64 R98, [R1+0x28] ;  /* 0x0000280001627983 */ /* 0x000ee20000300a00 */
[----:B------:R-:W-:Y:S01]  /*c3d0*/  PRMT R61, R0, 0x7610, R61 ;  /* 0x00007610003d7816 */ /* 0x000fe2000000003d */
[----:B------:R-:W-:Y:S01]  /*c3e0*/  FMUL2 R8, R8.F32x2.HI_LO, R92.F32x2.HI_LO ;  /* 0x0000005c0808724a */ /* 0x000fe20000000000 */
[----:B------:R-:W-:Y:S01]  /*c3f0*/  F2FP.BF16.F32.PACK_AB R6, R7, R6 ;  /* 0x000000060706723e */ /* 0x000fe200000010ff */
[----:B------:R-:W-:Y:S01]  /*c400*/  FADD2 R50, R50.F32x2.HI_LO, R66.F32x2.HI_LO ;  /* 0x000000423232724b */ /* 0x000fe20000000000 */
[----:B------:R-:W-:Y:S01]  /*c410*/  PRMT R66, R3, 0x7632, R66 ;  /* 0x0000763203427816 */ /* 0x000fe20000000042 */
[----:B------:R-:W-:Y:S01]  /*c420*/  FMUL2 R4, R48.F32x2.HI_LO, R100.F32x2.HI_LO ;  /* 0x000000643004724a */ /* 0x000fe20000000000 */
[----:B------:R-:W-:Y:S01]  /*c430*/  F2FP.BF16.F32.PACK_AB R0, R9, R8 ;  /* 0x000000080900723e */ /* 0x000fe200000010ff */
[----:B------:R-:W3:Y:S01]  /*c440*/  LDL.LU.64 R100, [R1+0x20] ;  /* 0x0000200001647983 */ /* 0x000ee20000300a00 */
[----:B------:R-:W-:Y:S01]  /*c450*/  PRMT R79, R6, 0x7632, R79 ;  /* 0x00007632064f7816 */ /* 0x000fe2000000004f */
[----:B------:R-:W-:Y:S01]  /*c460*/  FMUL2 R8, R50.F32x2.HI_LO, R102.F32x2.HI_LO ;  /* 0x000000663208724a */ /* 0x000fe20000000000 */
[----:B------:R-:W-:Y:S01]  /*c470*/  F2FP.BF16.F32.PACK_AB R4, R5, R4 ;  /* 0x000000040504723e */ /* 0x000fe200000010ff */
[----:B----4-:R-:W-:Y:S01]  /*c480*/  FADD2 R52, R52.F32x2.HI_LO, R16.F32x2.HI_LO ;  /* 0x000000103434724b */ /* 0x010fe20000000000 */
[----:B------:R-:W-:Y:S01]  /*c490*/  PRMT R80, R6, 0x7610, R80 ;  /* 0x0000761006507816 */ /* 0x000fe20000000050 */
[----:B------:R-:W4:Y:S01]  /*c4a0*/  LDL.LU.64 R102, [R1+0x18] ;  /* 0x0000180001667983 */ /* 0x000f220000300a00 */
[----:B------:R-:W-:Y:S01]  /*c4b0*/  PRMT R83, R4, 0x7632, R83 ;  /* 0x0000763204537816 */ /* 0x000fe20000000053 */
[----:B------:R-:W-:Y:S01]  /*c4c0*/  FADD2 R54, R54.F32x2.HI_LO, R18.F32x2.HI_LO ;  /* 0x000000123636724b */ /* 0x000fe20000000000 */
[----:B------:R-:W-:Y:S01]  /*c4d0*/  PRMT R64, R0, 0x7632, R64 ;  /* 0x0000763200407816 */ /* 0x000fe20000000040 */
[----:B------:R-:W-:Y:S01]  /*c4e0*/  FMUL2 R6, R52.F32x2.HI_LO, R104.F32x2.HI_LO ;  /* 0x000000683406724a */ /* 0x000fe20000000000 */
[----:B------:R-:W-:Y:S01]  /*c4f0*/  PRMT R84, R4, 0x7610, R84 ;  /* 0x0000761004547816 */ /* 0x000fe20000000054 */
[----:B------:R-:W1:Y:S01]  /*c500*/  LDS.128 R44, [R20+UR36+0x33320] ;  /* 0x03332024142c7984 */ /* 0x000e620008000c00 */
[----:B------:R-:W-:Y:S01]  /*c510*/  PRMT R65, R0, 0x7610, R65 ;  /* 0x0000761000417816 */ /* 0x000fe20000000041 */
[----:B-----5:R-:W-:Y:S01]  /*c520*/  FADD2 R52, R26.F32x2.HI_LO, R14.F32x2.HI_LO ;  /* 0x0000000e1a34724b */ /* 0x020fe20000000000 */
[----:B------:R-:W-:Y:S01]  /*c530*/  F2FP.BF16.F32.PACK_AB R6, R7, R6 ;  /* 0x000000060706723e */ /* 0x000fe200000010ff */
[----:B------:R-:W-:Y:S01]  /*c540*/  FADD2 R12, R24.F32x2.HI_LO, R12.F32x2.HI_LO ;  /* 0x0000000c180c724b */ /* 0x000fe20000000000 */
[----:B------:R-:W-:Y:S01]  /*c550*/  F2FP.BF16.F32.PACK_AB R0, R11, R10 ;  /* 0x0000000a0b00723e */ /* 0x000fe200000010ff */
[----:B------:R-:W5:Y:S01]  /*c560*/  LDL.LU.64 R104, [R1+0x10] ;  /* 0x0000100001687983 */ /* 0x000f620000300a00 */
[----:B------:R-:W-:Y:S01]  /*c570*/  PRMT R87, R6, 0x7632, R87 ;  /* 0x0000763206577816 */ /* 0x000fe20000000057 */
[----:B------:R-:W-:Y:S01]  /*c580*/  FMUL2 R10, R54.F32x2.HI_LO, R106.F32x2.HI_LO ;  /* 0x0000006a360a724a */ /* 0x000fe20000000000 */
[----:B------:R-:W-:Y:S03]  /*c590*/  PRMT R67, R3, 0x7610, R67 ;  /* 0x0000761003437816 */ /* 0x000fe60000000043 */
[----:B------:R-:W5:Y:S01]  /*c5a0*/  LDL.LU.64 R106, [R1+0x8] ;  /* 0x00000800016a7983 */ /* 0x000f620000300a00 */
[----:B------:R-:W-:Y:S01]  /*c5b0*/  PRMT R81, R0, 0x7632, R81 ;  /* 0x0000763200517816 */ /* 0x000fe20000000051 */
[----:B------:R-:W-:Y:S01]  /*c5c0*/  FMUL2 R12, R12.F32x2.HI_LO, R108.F32x2.HI_LO ;  /* 0x0000006c0c0c724a */ /* 0x000fe20000000000 */
[----:B------:R-:W-:Y:S03]  /*c5d0*/  PRMT R82, R0, 0x7610, R82 ;  /* 0x0000761000527816 */ /* 0x000fe60000000052 */
[----:B------:R-:W1:Y:S01]  /*c5e0*/  LDS.128 R48, [R20+UR36+0x33330] ;  /* 0x0333302414307984 */ /* 0x000e620008000c00 */
[----:B------:R-:W-:Y:S01]  /*c5f0*/  F2FP.BF16.F32.PACK_AB R0, R9, R8 ;  /* 0x000000080900723e */ /* 0x000fe200000010ff */
[----:B------:R-:W-:Y:S01]  /*c600*/  FMUL2 R52, R52.F32x2.HI_LO, R110.F32x2.HI_LO ;  /* 0x0000006e3434724a */ /* 0x000fe20000000000 */
[----:B------:R-:W-:Y:S01]  /*c610*/  F2FP.BF16.F32.PACK_AB R10, R11, R10 ;  /* 0x0000000a0b0a723e */ /* 0x000fe200000010ff */
[----:B-1----:R-:W-:Y:S01]  /*c620*/  FADD2 R28, R28.F32x2.HI_LO, R40.F32x2.HI_LO ;  /* 0x000000281c1c724b */ /* 0x002fe20000000000 */
[----:B------:R-:W-:Y:S01]  /*c630*/  PRMT R85, R0, 0x7632, R85 ;  /* 0x0000763200557816 */ /* 0x000fe20000000055 */
[----:B------:R-:W1:Y:S01]  /*c640*/  LDS.128 R24, [R20+UR36+0x33380] ;  /* 0x0333802414187984 */ /* 0x000e620008000c00 */
[----:B------:R-:W-:Y:S01]  /*c650*/  F2FP.BF16.F32.PACK_AB R3, R53, R52 ;  /* 0x000000343503723e */ /* 0x000fe200000010ff */
[----:B------:R-:W-:Y:S01]  /*c660*/  FADD2 R30, R30.F32x2.HI_LO, R42.F32x2.HI_LO ;  /* 0x0000002a1e1e724b */ /* 0x000fe20000000000 */
[----:B------:R-:W-:Y:S01]  /*c670*/  PRMT R86, R0, 0x7610, R86 ;  /* 0x0000761000567816 */ /* 0x000fe20000000056 */
[----:B------:R-:W-:Y:S01]  /*c680*/  FMUL2 R28, R28.F32x2.HI_LO, R114.F32x2.HI_LO ;  /* 0x000000721c1c724a */ /* 0x000fe20000000000 */
[----:B------:R-:W-:Y:S01]  /*c690*/  PRMT R88, R6, 0x7610, R88 ;  /* 0x0000761006587816 */ /* 0x000fe20000000058 */
[----:B------:R-:W1:Y:S01]  /*c6a0*/  LDS.128 R40, [R20+UR36+0x33390] ;  /* 0x0333902414287984 */ /* 0x000e620008000c00 */
[----:B------:R-:W-:Y:S01]  /*c6b0*/  PRMT R89, R10, 0x7632, R89 ;  /* 0x000076320a597816 */ /* 0x000fe20000000059 */
[----:B------:R-:W-:Y:S01]  /*c6c0*/  FMUL2 R30, R30.F32x2.HI_LO, R118.F32x2.HI_LO ;  /* 0x000000761e1e724a */ /* 0x000fe20000000000 */
[----:B------:R-:W-:Y:S02]  /*c6d0*/  PRMT R90, R10, 0x7610, R90 ;  /* 0x000076100a5a7816 */ /* 0x000fe4000000005a */
[----:B------:R-:W-:Y:S01]  /*c6e0*/  F2FP.BF16.F32.PACK_AB R0, R13, R12 ;  /* 0x0000000c0d00723e */ /* 0x000fe200000010ff */
[----:B------:R-:W1:Y:S01]  /*c6f0*/  LDS.128 R52, [R20+UR36+0x333a0] ;  /* 0x0333a02414347984 */ /* 0x000e620008000c00 */
[C---:B------:R-:W-:Y:S02]  /*c700*/  PRMT R93, R3.reuse, 0x7632, R93 ;  /* 0x00007632035d7816 */ /* 0x040fe4000000005d */
[----:B------:R-:W-:Y:S02]  /*c710*/  PRMT R94, R3, 0x7610, R94 ;  /* 0x00007610035e7816 */ /* 0x000fe4000000005e */
[----:B------:R-:W-:Y:S01]  /*c720*/  F2FP.BF16.F32.PACK_AB R3, R31, R30 ;  /* 0x0000001e1f03723e */ /* 0x000fe200000010ff */
[----:B------:R-:W1:Y:S01]  /*c730*/  LDTM.x16 R4, tmem[UR4] ;  /* 0x00000004000479ee */ /* 0x000e620008240000 */
[----:B------:R-:W-:Y:S01]  /*c740*/  PRMT R91, R0, 0x7632, R91 ;  /* 0x00007632005b7816 */ /* 0x000fe2000000005b */
[----:B------:R-:W-:Y:S01]  /*c750*/  FADD2 R32, R32.F32x2.HI_LO, R44.F32x2.HI_LO ;  /* 0x0000002c2020724b */ /* 0x000fe20000000000 */
[----:B------:R-:W-:Y:S01]  /*c760*/  PRMT R92, R0, 0x7610, R92 ;  /* 0x00007610005c7816 */ /* 0x000fe2000000005c */
[----:B------:R-:W-:Y:S01]  /*c770*/  FADD2 R34, R34.F32x2.HI_LO, R46.F32x2.HI_LO ;  /* 0x0000002e2222724b */ /* 0x000fe20000000000 */
[----:B------:R-:W-:Y:S01]  /*c780*/  F2FP.BF16.F32.PACK_AB R0, R29, R28 ;  /* 0x0000001c1d00723e */ /* 0x000fe200000010ff */
[----:B------:R1:W1:Y:S01]  /*c790*/  LDS.128 R44, [R20+UR36+0x333b0] ;  /* 0x0333b024142c7984 */ /* 0x0002620008000c00 */
[----:B------:R-:W-:Y:S01]  /*c7a0*/  NOP ;  /* 0x0000000000007918 */ /* 0x000fe20000000000 */
[----:B------:R-:W-:Y:S02]  /*c7b0*/  FMUL2 R32, R32.F32x2.HI_LO, R112.F32x2.HI_LO ;  /* 0x000000702020724a */ /* 0x000fe40000000000 */
[----:B------:R-:W-:Y:S01]  /*c7c0*/  FMUL2 R28, R34.F32x2.HI_LO, R116.F32x2.HI_LO ;  /* 0x00000074221c724a */ /* 0x000fe20000000000 */
[----:B------:R-:W-:Y:S02]  /*c7d0*/  PRMT R34, R0, 0x7632, R34 ;  /* 0x0000763200227816 */ /* 0x000fe40000000022 */
[----:B------:R-:W-:Y:S02]  /*c7e0*/  F2FP.BF16.F32.PACK_AB R32, R33, R32 ;  /* 0x000000202120723e */ /* 0x000fe400000010ff */
[----:B------:R-:W-:Y:S01]  /*c7f0*/  F2FP.BF16.F32.PACK_AB R28, R29, R28 ;  /* 0x0000001c1d1c723e */ /* 0x000fe200000010ff */
[----:B------:R-:W-:Y:S01]  /*c800*/  FADD2 R30, R36.F32x2.HI_LO, R48.F32x2.HI_LO ;  /* 0x00000030241e724b */ /* 0x000fe20000000000 */
[----:B------:R-:W-:Y:S02]  /*c810*/  PRMT R35, R0, 0x7610, R35 ;  /* 0x0000761000237816 */ /* 0x000fe40000000023 */
[----:B------:R-:W-:Y:S01]  /*c820*/  PRMT R36, R3, 0x7632, R36 ;  /* 0x0000763203247816 */ /* 0x000fe20000000024 */
[----:B------:R-:W-:Y:S01]  /*c830*/  FMUL2 R30, R30.F32x2.HI_LO, R120.F32x2.HI_LO ;  /* 0x000000781e1e724a */ /* 0x000fe20000000000 */
[----:B------:R-:W-:Y:S01]  /*c840*/  PRMT R37, R3, 0x7610, R37 ;  /* 0x0000761003257816 */ /* 0x000fe20000000025 */
[----:B-1----:R-:W-:Y:S03]  /*c850*/  FADD2 R4, R4.F32x2.HI_LO, R24.F32x2.HI_LO ;  /* 0x000000180404724b */ /* 0x002fe60000000000 */
[----:B------:R-:W-:Y:S01]  /*c860*/  F2FP.BF16.F32.PACK_AB R30, R31, R30 ;  /* 0x0000001e1f1e723e */ /* 0x000fe200000010ff */
[----:B------:R-:W-:Y:S02]  /*c870*/  FADD2 R6, R6.F32x2.HI_LO, R26.F32x2.HI_LO ;  /* 0x0000001a0606724b */ /* 0x000fe40000000000 */
[----:B------:R-:W-:Y:S01]  /*c880*/  FADD2 R8, R8.F32x2.HI_LO, R40.F32x2.HI_LO ;  /* 0x000000280808724b */ /* 0x000fe20000000000 */
[----:B------:R-:W-:Y:S01]  /*c890*/  PRMT R24, R30, 0x7632, R24 ;  /* 0x000076321e187816 */ /* 0x000fe20000000018 */
[----:B------:R-:W-:Y:S02]  /*c8a0*/  FADD2 R20, R38.F32x2.HI_LO, R50.F32x2.HI_LO ;  /* 0x000000322614724b */ /* 0x000fe40000000000 */
[----:B------:R-:W-:Y:S02]  /*c8b0*/  FADD2 R10, R10.F32x2.HI_LO, R42.F32x2.HI_LO ;  /* 0x0000002a0a0a724b */ /* 0x000fe40000000000 */
[----:B------:R-:W-:Y:S02]  /*c8c0*/  FADD2 R12, R12.F32x2.HI_LO, R52.F32x2.HI_LO ;  /* 0x000000340c0c724b */ /* 0x000fe40000000000 */
[----:B------:R-:W-:Y:S02]  /*c8d0*/  FADD2 R14, R14.F32x2.HI_LO, R54.F32x2.HI_LO ;  /* 0x000000360e0e724b */ /* 0x000fe40000000000 */
[----:B------:R-:W-:Y:S01]  /*c8e0*/  FMUL2 R20, R20.F32x2.HI_LO, R22.F32x2.HI_LO ;  /* 0x000000161414724a */ /* 0x000fe20000000000 */
[----:B------:R-:W-:Y:S01]  /*c8f0*/  PRMT R22, R32, 0x7632, R22 ;  /* 0x0000763220167816 */ /* 0x000fe20000000016 */
[----:B------:R-:W-:Y:S01]  /*c900*/  FMUL2 R4, R4.F32x2.HI_LO, R122.F32x2.HI_LO ;  /* 0x0000007a0404724a */ /* 0x000fe20000000000 */
[----:B------:R-:W-:Y:S01]  /*c910*/  PRMT R23, R28, 0x7632, R23 ;  /* 0x000076321c177816 */ /* 0x000fe20000000017 */
[----:B------:R-:W-:Y:S01]  /*c920*/  FMUL2 R6, R6.F32x2.HI_LO, R124.F32x2.HI_LO ;  /* 0x0000007c0606724a */ /* 0x000fe20000000000 */
[----:B------:R-:W-:Y:S02]  /*c930*/  F2FP.BF16.F32.PACK_AB R20, R21, R20 ;  /* 0x000000141514723e */ /* 0x000fe400000010ff */
[----:B------:R-:W-:Y:S01]  /*c940*/  F2FP.BF16.F32.PACK_AB R4, R5, R4 ;  /* 0x000000040504723e */ /* 0x000fe200000010ff */
[----:B------:R-:W-:Y:S01]  /*c950*/  FADD2 R16, R16.F32x2.HI_LO, R44.F32x2.HI_LO ;  /* 0x0000002c1010724b */ /* 0x000fe20000000000 */
[----:B------:R-:W-:Y:S01]  /*c960*/  F2FP.BF16.F32.PACK_AB R6, R7, R6 ;  /* 0x000000060706723e */ /* 0x000fe200000010ff */
[----:B------:R-:W-:Y:S01]  /*c970*/  FADD2 R18, R18.F32x2.HI_LO, R46.F32x2.HI_LO ;  /* 0x0000002e1212724b */ /* 0x000fe20000000000 */
[C---:B------:R-:W-:Y:S02]  /*c980*/  PRMT R25, R20.reuse, 0x7632, R25 ;  /* 0x0000763214197816 */ /* 0x040fe40000000019 */
[----:B------:R-:W-:Y:S02]  /*c990*/  PRMT R26, R20, 0x7610, R26 ;  /* 0x00007610141a7816 */ /* 0x000fe4000000001a */
[C---:B------:R-:W-:Y:S02]  /*c9a0*/  PRMT R27, R4.reuse, 0x7632, R27 ;  /* 0x00007632041b7816 */ /* 0x040fe4000000001b */
[----:B------:R-:W-:Y:S02]  /*c9b0*/  PRMT R29, R4, 0x7610, R29 ;  /* 0x00007610041d7816 */ /* 0x000fe4000000001d */
[C---:B------:R-:W-:Y:S02]  /*c9c0*/  PRMT R31, R6.reuse, 0x7632, R31 ;  /* 0x00007632061f7816 */ /* 0x040fe4000000001f */
[----:B------:R-:W-:Y:S01]  /*c9d0*/  PRMT R33, R6, 0x7610, R33 ;  /* 0x0000761006217816 */ /* 0x000fe20000000021 */
[----:B--2---:R-:W-:Y:S05]  /*c9e0*/  FMUL2 R18, R18.F32x2.HI_LO, R96.F32x2.HI_LO ;  /* 0x000000601212724a */ /* 0x004fea0000000000 */
[----:B------:R-:W-:Y:S01]  /*c9f0*/  F2FP.BF16.F32.PACK_AB R18, R19, R18 ;  /* 0x000000121312723e */ /* 0x000fe200000010ff */
[----:B---3--:R-:W-:Y:S03]  /*ca00*/  FMUL2 R16, R16.F32x2.HI_LO, R98.F32x2.HI_LO ;  /* 0x000000621010724a */ /* 0x008fe60000000000 */
[----:B------:R-:W-:Y:S02]  /*ca10*/  PRMT R45, R18, 0x7632, R45 ;  /* 0x00007632122d7816 */ /* 0x000fe4000000002d */
[----:B------:R-:W-:Y:S01]  /*ca20*/  F2FP.BF16.F32.PACK_AB R16, R17, R16 ;  /* 0x000000101110723e */ /* 0x000fe200000010ff */
[----:B------:R-:W-:Y:S03]  /*ca30*/  FMUL2 R14, R14.F32x2.HI_LO, R100.F32x2.HI_LO ;  /* 0x000000640e0e724a */ /* 0x000fe60000000000 */
[----:B------:R-:W-:Y:S02]  /*ca40*/  PRMT R44, R16, 0x7632, R44 ;  /* 0x00007632102c7816 */ /* 0x000fe4000000002c */
[----:B------:R-:W-:Y:S01]  /*ca50*/  F2FP.BF16.F32.PACK_AB R14, R15, R14 ;  /* 0x0000000e0f0e723e */ /* 0x000fe200000010ff */
[----:B----4-:R-:W-:Y:S03]  /*ca60*/  FMUL2 R12, R12.F32x2.HI_LO, R102.F32x2.HI_LO ;  /* 0x000000660c0c724a */ /* 0x010fe60000000000 */
[C---:B------:R-:W-:Y:S02]  /*ca70*/  PRMT R17, R14.reuse, 0x7632, R17 ;  /* 0x000076320e117816 */ /* 0x040fe40000000011 */
[----:B------:R-:W-:Y:S02]  /*ca80*/  F2FP.BF16.F32.PACK_AB R12, R13, R12 ;  /* 0x0000000c0d0c723e */ /* 0x000fe400000010ff */
[----:B------:R-:W-:Y:S02]  /*ca90*/  PRMT R19, R14, 0x7610, R19 ;  /* 0x000076100e137816 */ /* 0x000fe40000000013 */
[C---:B------:R-:W-:Y:S02]  /*caa0*/  PRMT R42, R12.reuse, 0x7632, R42 ;  /* 0x000076320c2a7816 */ /* 0x040fe4000000002a */
[----:B------:R-:W-:Y:S01]  /*cab0*/  PRMT R43, R12, 0x7610, R43 ;  /* 0x000076100c2b7816 */ /* 0x000fe2000000002b */
[----:B-----5:R-:W-:Y:S02]  /*cac0*/  FMUL2 R10, R10.F32x2.HI_LO, R104.F32x2.HI_LO ;  /* 0x000000680a0a724a */ /* 0x020fe40000000000 */
[----:B------:R-:W-:Y:S03]  /*cad0*/  FMUL2 R8, R8.F32x2.HI_LO, R106.F32x2.HI_LO ;  /* 0x0000006a0808724a */ /* 0x000fe60000000000 */
[----:B------:R-:W-:Y:S02]  /*cae0*/  F2FP.BF16.F32.PACK_AB R10, R11, R10 ;  /* 0x0000000a0b0a723e */ /* 0x000fe400000010ff */
[----:B------:R-:W-:Y:S02]  /*caf0*/  F2FP.BF16.F32.PACK_AB R8, R9, R8 ;  /* 0x000000080908723e */ /* 0x000fe400000010ff */
[----:B------:R-:W-:Y:S02]  /*cb00*/  PRMT R40, R10, 0x7632, R40 ;  /* 0x000076320a287816 */ /* 0x000fe40000000028 */
[C---:B------:R-:W-:Y:S02]  /*cb10*/  PRMT R38, R8.reuse, 0x7632, R38 ;  /* 0x0000763208267816 */ /* 0x040fe40000000026 */
[----:B------:R-:W-:Y:S02]  /*cb20*/  PRMT R39, R8, 0x7610, R39 ;  /* 0x0000761008277816 */ /* 0x000fe40000000027 */
[----:B------:R-:W-:Y:S01]  /*cb30*/  PRMT R41, R10, 0x7610, R41 ;  /* 0x000076100a297816 */ /* 0x000fe20000000029 */
[----:B------:R-:W-:Y:S06]  /*cb40*/  @!P0 BRA `(.L_x_208) ;  /* 0x0000000000088947 */ /* 0x000fec0003800000 */
[----:B------:R-:W-:Y:S05]  /*cb50*/  BPT.TRAP 0x1 ;  /* 0x000000040000795c */ /* 0x000fea0000300000 */
[----:B------:R-:W-:Y:S05]  /*cb60*/  BPT.TRAP 0x1 ;  /* 0x000000040000795c */ /* 0x000fea0000300000 */
.L_x_208:
[----:B------:R-:W-:Y:S04]  /*cb70*/  UIADD3 UR4, UPT, UPT, UR36, 0x33868, URZ ;  /* 0x0003386824047890 */ /* 0x000fe8000fffe0ff */
[----:B------:R-:W-:Y:S09]  /*cb80*/  UPRMT UR4, UR37, 0x654, UR4 ;  /* 0x0000065425047896 */ /* 0x000ff20008000004 */
[----:B------:R-:W-:Y:S01]  /*cb90*/  SYNCS.ARRIVE.TRANS64.RED.A1T0 RZ, [UR4], RZ ;  /* 0x000000ffffff79a7 */ /* 0x000fe20008100404 */
[----:B------:R-:W-:Y:S04]  /*cba0*/  UIADD3 UR4, UPT, UPT, UR36, 0x23000, URZ ;  /* 0x0002300024047890 */ /* 0x000fe8000fffe0ff */
[----:B------:R-:W-:Y:S09]  /*cbb0*/  ULOP3.LUT UP0, URZ, UR4, 0x3f0, URZ, 0xc0, !UPT ;  /* 0x000003f004ff7892 */ /* 0x000ff2000f80c0ff */
[----:B------:R-:W-:Y:S05]  /*cbc0*/  BRA.U !UP0, `(.L_x_209) ;  /* 0x0000000108407547 */ /* 0x000fea000b800000 */
        /* <DEDUP_REMOVED lines=16> */
.L_x_209:
[C---:B------:R-:W-:Y:S01]  /*ccd0*/  LOP3.LUT P0, RZ, R74.reuse, 0x2, RZ, 0xc0, !PT ;  /* 0x000000024aff7812 */ /* 0x040fe2000780c0ff */
[----:B------:R-:W2:Y:S01]  /*cce0*/  LDL R20, [R1] ;  /* 0x0000000001147983 */ /* 0x000ea20000100800 */
[----:B------:R-:W-:Y:S01]  /*ccf0*/  SHF.R.U32.HI R5, RZ, 0x7, R74 ;  /* 0x00000007ff057819 */ /* 0x000fe2000001164a */
[----:B------:R-:W-:Y:S01]  /*cd00*/  IMAD.SHL.U32 R3, R74, 0x40, RZ ;  /* 0x000000404a037824 */ /* 0x000fe200078e00ff */
[----:B------:R-:W-:Y:S01]  /*cd10*/  LOP3.LUT R68, R68, 0xffff, RZ, 0xc0, !PT ;  /* 0x0000ffff44447812 */ /* 0x000fe200078ec0ff */
[----:B------:R-:W-:Y:S01]  /*cd20*/  IMAD.SHL.U32 R0, R74, 0x8, RZ ;  /* 0x000000084a007824 */ /* 0x000fe200078e00ff */
[----:B------:R-:W-:Y:S01]  /*cd30*/  LOP3.LUT R71, R71, 0xffff, RZ, 0xc0, !PT ;  /* 0x0000ffff47477812 */ /* 0x000fe200078ec0ff */
[----:B------:R-:W-:Y:S01]  /*cd40*/  IMAD.U32 R31, R31, 0x10000, RZ ;  /* 0x000100001f1f7824 */ /* 0x000fe200078e00ff */
[----:B------:R-:W-:Y:S01]  /*cd50*/  LOP3.LUT R4, R3, 0x1c0, RZ, 0xc0, !PT ;  /* 0x000001c003047812 */ /* 0x000fe200078ec0ff */
[----:B------:R-:W-:Y:S01]  /*cd60*/  IMAD.U32 R17, R17, 0x10000, RZ ;  /* 0x0001000011117824 */ /* 0x000fe200078e00ff */
[----:B------:R-:W-:Y:S01]  /*cd70*/  LOP3.LUT R5, R5, 0x1, RZ, 0xc0, !PT ;  /* 0x0000000105057812 */ /* 0x000fe200078ec0ff */
[----:B------:R-:W-:Y:S01]  /*cd80*/  IMAD.U32 R89, R89, 0x10000, RZ ;  /* 0x0001000059597824 */ /* 0x000fe200078e00ff */
[----:B------:R-:W-:Y:S01]  /*cd90*/  LOP3.LUT R0, R4, 0x38, R0, 0xf8, !PT ;  /* 0x0000003804007812 */ /* 0x000fe200078ef800 */
[----:B------:R-:W-:Y:S01]  /*cda0*/  IMAD.U32 R69, R69, 0x10000, RZ ;  /* 0x0001000045457824 */ /* 0x000fe200078e00ff */
[----:B------:R-:W-:Y:S01]  /*cdb0*/  LOP3.LUT R4, R74, 0x1, RZ, 0xc0, !PT ;  /* 0x000000014a047812 */ /* 0x000fe200078ec0ff */
[----:B------:R-:W-:Y:S01]  /*cdc0*/  IMAD.U32 R45, R45, 0x10000, RZ ;  /* 0x000100002d2d7824 */ /* 0x000fe200078e00ff */
[----:B------:R-:W-:Y:S01]  /*cdd0*/  LOP3.LUT R0, R0, 0x1e00, R3, 0xf8, !PT ;  /* 0x00001e0000007812 */ /* 0x000fe200078ef803 */
[----:B------:R-:W-:Y:S01]  /*cde0*/  IMAD.MOV.U32 R3, RZ, RZ, 0x10 ;  /* 0x00000010ff037424 */ /* 0x000fe200078e00ff */
[----:B------:R-:W-:Y:S01]  /*cdf0*/  LEA R8, P1, R68, RZ, 0x10 ;  /* 0x000000ff44087211 */ /* 0x000fe200078280ff */
[----:B------:R-:W-:Y:S01]  /*ce00*/  IMAD.U32 R58, R58, 0x10000, RZ ;  /* 0x000100003a3a7824 */ /* 0x000fe200078e00ff */
[----:B------:R-:W-:Y:S01]  /*ce10*/  ISETP.NE.U32.AND P2, PT, R4, 0x1, PT ;  /* 0x000000010400780c */ /* 0x000fe20003f45070 */
[----:B------:R-:W-:Y:S01]  /*ce20*/  IMAD.U32 R62, R62, 0x10000, RZ ;  /* 0x000100003e3e7824 */ /* 0x000fe200078e00ff */
[----:B------:R-:W-:Y:S01]  /*ce30*/  SEL R6, R3, 0xfffffff0, !P0 ;  /* 0xfffffff003067807 */ /* 0x000fe20004000000 */
[----:B------:R-:W-:Y:S01]  /*ce40*/  IMAD.U32 R66, R66, 0x10000, RZ ;  /* 0x0001000042427824 */ /* 0x000fe200078e00ff */
[----:B------:R-:W-:Y:S01]  /*ce50*/  LOP3.LUT R56, R56, 0xffff, RZ, 0xc0, !PT ;  /* 0x0000ffff38387812 */ /* 0x000fe200078ec0ff */
[----:B------:R-:W-:Y:S01]  /*ce60*/  IMAD.U32 R81, R81, 0x10000, RZ ;  /* 0x0001000051517824 */ /* 0x000fe200078e00ff */
[----:B------:R-:W-:Y:S01]  /*ce70*/  LEA R4, P0, R71, RZ, 0x10 ;  /* 0x000000ff47047211 */ /* 0x000fe200078080ff */
[----:B------:R-:W-:Y:S01]  /*ce80*/  IMAD R0, R6, R5, R0 ;  /* 0x0000000506007224 */ /* 0x000fe200078e0200 */
[----:B------:R-:W-:Y:S01]  /*ce90*/  LOP3.LUT R60, R60, 0xffff, RZ, 0xc0, !PT ;  /* 0x0000ffff3c3c7812 */ /* 0x000fe200078ec0ff */
[----:B------:R-:W-:Y:S01]  /*cea0*/  IMAD.U32 R93, R93, 0x10000, RZ ;  /* 0x000100005d5d7824 */ /* 0x000fe200078e00ff */
[----:B------:R-:W-:Y:S01]  /*ceb0*/  LEA.HI.X R9, R68, RZ, RZ, 0x10, P1 ;  /* 0x000000ff44097211 */ /* 0x000fe200008f84ff */
[----:B------:R-:W-:Y:S01]  /*cec0*/  IMAD.U32 R36, R36, 0x10000, RZ ;  /* 0x0001000024247824 */ /* 0x000fe200078e00ff */
[----:B------:R-:W-:Y:S02]  /*ced0*/  LEA R6, P1, R56, RZ, 0x10 ;  /* 0x000000ff38067211 */ /* 0x000fe400078280ff */
[----:B------:R-:W-:Y:S02]  /*cee0*/  LEA.HI.X R5, R71, RZ, RZ, 0x10, P0 ;  /* 0x000000ff47057211 */ /* 0x000fe400000f84ff */
[----:B------:R-:W-:Y:S02]  /*cef0*/  LOP3.LUT R2, R8, 0xffff, R2, 0xf8, !PT ;  /* 0x0000ffff08027812 */ /* 0x000fe400078ef802 */
[----:B------:R-:W-:Y:S02]  /*cf00*/  LOP3.LUT R64, R64, 0xffff, RZ, 0xc0, !PT ;  /* 0x0000ffff40407812 */ /* 0x000fe400078ec0ff */
[----:B------:R-:W-:Y:S02]  /*cf10*/  LEA R8, P0, R60, RZ, 0x10 ;  /* 0x000000ff3c087211 */ /* 0x000fe400078080ff */
[----:B------:R-:W-:Y:S02]  /*cf20*/  LOP3.LUT R79, R79, 0xffff, RZ, 0xc0, !PT ;  /* 0x0000ffff4f4f7812 */ /* 0x000fe400078ec0ff */
[----:B------:R-:W-:Y:S02]  /*cf30*/  LOP3.LUT R70, R9, 0xffff, R70, 0xf8, !PT ;  /* 0x0000ffff09467812 */ /* 0x000fe400078ef846 */
[----:B------:R-:W-:Y:S02]  /*cf40*/  LEA.HI.X R7, R56, RZ, RZ, 0x10, P1 ;  /* 0x000000ff38077211 */ /* 0x000fe400008f84ff */
[----:B------:R-:W-:Y:S02]  /*cf50*/  LEA R10, P1, R64, RZ, 0x10 ;  /* 0x000000ff400a7211 */ /* 0x000fe400078280ff */
[----:B------:R-:W-:Y:S02]  /*cf60*/  LEA.HI.X R9, R60, RZ, RZ, 0x10, P0 ;  /* 0x000000ff3c097211 */ /* 0x000fe400000f84ff */
[----:B------:R-:W-:Y:S02]  /*cf70*/  LOP3.LUT R83, R83, 0xffff, RZ, 0xc0, !PT ;  /* 0x0000ffff53537812 */ /* 0x000fe400078ec0ff */
[----:B------:R-:W-:Y:S02]  /*cf80*/  LEA R12, P0, R79, RZ, 0x10 ;  /* 0x000000ff4f0c7211 */ /* 0x000fe400078080ff */
[----:B------:R-:W-:Y:S02]  /*cf90*/  LOP3.LUT R87, R87, 0xffff, RZ, 0xc0, !PT ;  /* 0x0000ffff57577812 */ /* 0x000fe400078ec0ff */
[----:B------:R-:W-:Y:S02]  /*cfa0*/  LOP3.LUT R78, R5, 0xffff, R78, 0xf8, !PT ;  /* 0x0000ffff054e7812 */ /* 0x000fe400078ef84e */
[----:B------:R-:W-:Y:S02]  /*cfb0*/  LOP3.LUT R59, R7, 0xffff, R59, 0xf8, !PT ;  /* 0x0000ffff073b7812 */ /* 0x000fe400078ef83b */
[----:B------:R-:W-:Y:S02]  /*cfc0*/  LEA.HI.X R11, R64, RZ, RZ, 0x10, P1 ;  /* 0x000000ff400b7211 */ /* 0x000fe400008f84ff */
[----:B------:R-:W-:Y:S02]  /*cfd0*/  LOP3.LUT R5, R8, 0xffff, R61, 0xf8, !PT ;  /* 0x0000ffff08057812 */ /* 0x000fe400078ef83d */
[----:B------:R-:W-:Y:S02]  /*cfe0*/  LEA R8, P1, R83, RZ, 0x10 ;  /* 0x000000ff53087211 */ /* 0x000fe400078280ff */
[----:B------:R-:W-:Y:S02]  /*cff0*/  LEA.HI.X R13, R79, RZ, RZ, 0x10, P0 ;  /* 0x000000ff4f0d7211 */ /* 0x000fe400000f84ff */
[----:B------:R-:W-:Y:S02]  /*d000*/  LOP3.LUT R7, R10, 0xffff, R65, 0xf8, !PT ;  /* 0x0000ffff0a077812 */ /* 0x000fe400078ef841 */
[----:B------:R-:W-:Y:S02]  /*d010*/  LOP3.LUT R91, R91, 0xffff, RZ, 0xc0, !PT ;  /* 0x0000ffff5b5b7812 */ /* 0x000fe400078ec0ff */
[----:B------:R-:W-:Y:S02]  /*d020*/  LEA R10, P0, R87, RZ, 0x10 ;  /* 0x000000ff570a7211 */ /* 0x000fe400078080ff */
[----:B------:R-:W-:Y:S02]  /*d030*/  LOP3.LUT R34, R34, 0xffff, RZ, 0xc0, !PT ;  /* 0x0000ffff22227812 */ /* 0x000fe400078ec0ff */
[----:B------:R-:W-:Y:S02]  /*d040*/  LOP3.LUT R63, R9, 0xffff, R63, 0xf8, !PT ;  /* 0x0000ffff093f7812 */ /* 0x000fe400078ef83f */
[----:B------:R-:W-:Y:S02]  /*d050*/  LOP3.LUT R67, R11, 0xffff, R67, 0xf8, !PT ;  /* 0x0000ffff0b437812 */ /* 0x000fe400078ef843 */
[----:B------:R-:W-:Y:S02]  /*d060*/  LEA.HI.X R9, R83, RZ, RZ, 0x10, P1 ;  /* 0x000000ff53097211 */ /* 0x000fe400008f84ff */
[----:B------:R-:W-:Y:S02]  /*d070*/  LEA R14, P1, R91, RZ, 0x10 ;  /* 0x000000ff5b0e7211 */ /* 0x000fe400078280ff */
[----:B------:R-:W-:Y:S02]  /*d080*/  LEA.HI.X R11, R87, RZ, RZ, 0x10, P0 ;  /* 0x000000ff570b7211 */ /* 0x000fe400000f84ff */
[----:B------:R-:W-:Y:S02]  /*d090*/  LOP3.LUT R22, R22, 0xffff, RZ, 0xc0, !PT ;  /* 0x0000ffff16167812 */ /* 0x000fe400078ec0ff */
[----:B------:R-:W-:Y:S02]  /*d0a0*/  LOP3.LUT R24, R24, 0xffff, RZ, 0xc0, !PT ;  /* 0x0000ffff18187812 */ /* 0x000fe400078ec0ff */
[----:B------:R-:W-:Y:S02]  /*d0b0*/  LEA.HI.X R15, R91, RZ, RZ, 0x10, P1 ;  /* 0x000000ff5b0f7211 */ /* 0x000fe400008f84ff */
[----:B------:R-:W-:Y:S02]  /*d0c0*/  LEA R46, P1, R22, RZ, 0x10 ;  /* 0x000000ff162e7211 */ /* 0x000fe400078280ff */
[----:B------:R-:W-:Y:S02]  /*d0d0*/  LOP3.LUT R27, R27, 0xffff, RZ, 0xc0, !PT ;  /* 0x0000ffff1b1b7812 */ /* 0x000fe400078ec0ff */
[----:B------:R-:W-:Y:S02]  /*d0e0*/  LOP3.LUT R38, R38, 0xffff, RZ, 0xc0, !PT ;  /* 0x0000ffff26267812 */ /* 0x000fe400078ec0ff */
[----:B------:R-:W-:Y:S02]  /*d0f0*/  LOP3.LUT R82, R13, 0xffff, R82, 0xf8, !PT ;  /* 0x0000ffff0d527812 */ /* 0x000fe400078ef852 */
[----:B------:R-:W-:Y:S02]  /*d100*/  LOP3.LUT R94, R15, 0xffff, R94, 0xf8, !PT ;  /* 0x0000ffff0f5e7812 */ /* 0x000fe400078ef85e */
[----:B------:R-:W-:Y:S02]  /*d110*/  LEA.HI.X R47, R22, RZ, RZ, 0x10, P1 ;  /* 0x000000ff162f7211 */ /* 0x000fe400008f84ff */
[----:B------:R-:W-:Y:S02]  /*d120*/  LOP3.LUT R15, R46, 0xffff, R32, 0xf8, !PT ;  /* 0x0000ffff2e0f7812 */ /* 0x000fe400078ef820 */
[----:B------:R-:W-:Y:S02]  /*d130*/  LOP3.LUT R42, R42, 0xffff, RZ, 0xc0, !PT ;  /* 0x0000ffff2a2a7812 */ /* 0x000fe400078ec0ff */
[----:B------:R-:W-:Y:S02]  /*d140*/  LOP3.LUT R44, R44, 0xffff, RZ, 0xc0, !PT ;  /* 0x0000ffff2c2c7812 */ /* 0x000fe400078ec0ff */
[----:B------:R-:W-:Y:S02]  /*d150*/  LOP3.LUT R28, R47, 0xffff, R28, 0xf8, !PT ;  /* 0x0000ffff2f1c7812 */ /* 0x000fe400078ef81c */
[----:B------:R-:W-:Y:S02]  /*d160*/  LOP3.LUT R4, R4, 0xffff, R76, 0xf8, !PT ;  /* 0x0000ffff04047812 */ /* 0x000fe400078ef84c */
[----:B------:R-:W-:Y:S02]  /*d170*/  LOP3.LUT R6, R6, 0xffff, R57, 0xf8, !PT ;  /* 0x0000ffff06067812 */ /* 0x000fe400078ef839 */
[----:B------:R-:W-:Y:S02]  /*d180*/  LOP3.LUT R59, R59, R58, RZ, 0xfc, !PT ;  /* 0x0000003a3b3b7212 */ /* 0x000fe400078efcff */
[----:B------:R-:W-:Y:S02]  /*d190*/  LOP3.LUT R63, R63, R62, RZ, 0xfc, !PT ;  /* 0x0000003e3f3f7212 */ /* 0x000fe400078efcff */
[----:B------:R-:W-:Y:S02]  /*d1a0*/  LOP3.LUT R12, R12, 0xffff, R80, 0xf8, !PT ;  /* 0x0000ffff0c0c7812 */ /* 0x000fe400078ef850 */
[----:B------:R-:W-:Y:S02]  /*d1b0*/  LOP3.LUT R67, R67, R66, RZ, 0xfc, !PT ;  /* 0x0000004243437212 */ /* 0x000fe400078efcff */
[----:B------:R-:W-:Y:S02]  /*d1c0*/  LOP3.LUT R82, R82, R81, RZ, 0xfc, !PT ;  /* 0x0000005152527212 */ /* 0x000fe400078efcff */
[----:B------:R-:W-:Y:S01]  /*d1d0*/  LOP3.LUT R86, R9, 0xffff, R86, 0xf8, !PT ;  /* 0x0000ffff09567812 */ /* 0x000fe200078ef856 */
[----:B------:R-:W-:Y:S01]  /*d1e0*/  IMAD.U32 R9, R85, 0x10000, RZ ;  /* 0x0001000055097824 */ /* 0x000fe200078e00ff */
[----:B------:R-:W-:Y:S02]  /*d1f0*/  LOP3.LUT R11, R11, 0xffff, R90, 0xf8, !PT ;  /* 0x0000ffff0b0b7812 */ /* 0x000fe400078ef85a */
[----:B------:R-:W-:Y:S02]  /*d200*/  LOP3.LUT R8, R8, 0xffff, R84, 0xf8, !PT ;  /* 0x0000ffff08087812 */ /* 0x000fe400078ef854 */
[----:B------:R-:W-:Y:S02]  /*d210*/  LOP3.LUT R10, R10, 0xffff, R88, 0xf8, !PT ;  /* 0x0000ffff0a0a7812 */ /* 0x000fe400078ef858 */
[----:B------:R-:W-:Y:S02]  /*d220*/  LOP3.LUT R9, R86, R9, RZ, 0xfc, !PT ;  /* 0x0000000956097212 */ /* 0x000fe400078efcff */
[----:B------:R-:W-:Y:S02]  /*d230*/  LOP3.LUT R11, R11, R89, RZ, 0xfc, !PT ;  /* 0x000000590b0b7212 */ /* 0x000fe400078efcff */
[----:B------:R-:W-:Y:S02]  /*d240*/  LOP3.LUT R14, R14, 0xffff, R92, 0xf8, !PT ;  /* 0x0000ffff0e0e7812 */ /* 0x000fe400078ef85c */
[----:B------:R-:W-:Y:S02]  /*d250*/  LOP3.LUT R94, R94, R93, RZ, 0xfc, !PT ;  /* 0x0000005d5e5e7212 */ /* 0x000fe400078efcff */
[----:B--2---:R-:W-:Y:S02]  /*d260*/  R2UR UR4, R20 ;  /* 0x00000000140472ca */ /* 0x004fe400000e0000 */
[C---:B------:R-:W-:Y:S04]  /*d270*/  LEA R20, P0, R34.reuse, RZ, 0x10 ;  /* 0x000000ff22147211 */ /* 0x040fe800078080ff */
[----:B------:R-:W-:Y:S02]  /*d280*/  LEA.HI.X R21, R34, RZ, RZ, 0x10, P0 ;  /* 0x000000ff22157211 */ /* 0x000fe400000f84ff */
[----:B------:R-:W-:Y:S02]  /*d290*/  LEA R34, P0, R24, RZ, 0x10 ;  /* 0x000000ff18227211 */ /* 0x000fe400078080ff */
[----:B------:R-:W-:Y:S02]  /*d2a0*/  LOP3.LUT R13, R20, 0xffff, R35, 0xf8, !PT ;  /* 0x0000ffff140d7812 */ /* 0x000fe400078ef823 */
[----:B------:R-:W-:Y:S02]  /*d2b0*/  LEA R20, P1, R27, RZ, 0x10 ;  /* 0x000000ff1b147211 */ /* 0x000fe400078280ff */
[----:B------:R-:W-:Y:S02]  /*d2c0*/  LEA.HI.X R35, R24, RZ, RZ, 0x10, P0 ;  /* 0x000000ff18237211 */ /* 0x000fe400000f84ff */
[----:B------:R-:W-:Y:S02]  /*d2d0*/  LEA R46, P0, R38, RZ, 0x10 ;  /* 0x000000ff262e7211 */ /* 0x000fe400078080ff */
[----:B------:R-:W-:Y:S02]  /*d2e0*/  LOP3.LUT R37, R21, 0xffff, R37, 0xf8, !PT ;  /* 0x0000ffff15257812 */ /* 0x000fe400078ef825 */
[----:B------:R-:W-:Y:S02]  /*d2f0*/  LEA.HI.X R21, R27, RZ, RZ, 0x10, P1 ;  /* 0x000000ff1b157211 */ /* 0x000fe400008f84ff */
[----:B------:R-:W-:Y:S02]  /*d300*/  LOP3.LUT R22, R34, 0xffff, R30, 0xf8, !PT ;  /* 0x0000ffff22167812 */ /* 0x000fe400078ef81e */
[----:B------:R-:W-:Y:S02]  /*d310*/  LEA R32, P1, R42, RZ, 0x10 ;  /* 0x000000ff2a207211 */ /* 0x000fe400078280ff */
[----:B------:R-:W-:Y:S02]  /*d320*/  LEA.HI.X R47, R38, RZ, RZ, 0x10, P0 ;  /* 0x000000ff262f7211 */ /* 0x000fe400000f84ff */
[----:B------:R-:W-:Y:S02]  /*d330*/  LEA R34, P0, R44, RZ, 0x10 ;  /* 0x000000ff2c227211 */ /* 0x000fe400078080ff */
[----:B------:R-:W-:Y:S02]  /*d340*/  LOP3.LUT R21, R21, 0xffff, R33, 0xf8, !PT ;  /* 0x0000ffff15157812 */ /* 0x000fe400078ef821 */
[----:B------:R-:W-:Y:S02]  /*d350*/  LOP3.LUT R26, R35, 0xffff, R26, 0xf8, !PT ;  /* 0x0000ffff231a7812 */ /* 0x000fe400078ef81a */
[----:B------:R-:W-:Y:S02]  /*d360*/  LEA.HI.X R33, R42, RZ, RZ, 0x10, P1 ;  /* 0x000000ff2a217211 */ /* 0x000fe400008f84ff */
[----:B------:R-:W-:Y:S02]  /*d370*/  LEA.HI.X R35, R44, RZ, RZ, 0x10, P0 ;  /* 0x000000ff2c237211 */ /* 0x000fe400000f84ff */
[----:B------:R-:W-:Y:S02]  /*d380*/  LOP3.LUT R20, R20, 0xffff, R29, 0xf8, !PT ;  /* 0x0000ffff14147812 */ /* 0x000fe400078ef81d */
[----:B------:R-:W-:Y:S02]  /*d390*/  LOP3.LUT R29, R34, 0xffff, R16, 0xf8, !PT ;  /* 0x0000ffff221d7812 */ /* 0x000fe400078ef810 */
[----:B------:R-:W-:Y:S02]  /*d3a0*/  LOP3.LUT R16, R70, R69, RZ, 0xfc, !PT ;  /* 0x0000004546107212 */ /* 0x000fe400078efcff */
[----:B------:R-:W-:Y:S01]  /*d3b0*/  LOP3.LUT R30, R33, 0xffff, R19, 0xf8, !PT ;  /* 0x0000ffff211e7812 */ /* 0x000fe200078ef813 */
[----:B------:R-:W-:Y:S01]  /*d3c0*/  IMAD.U32 R19, R77, 0x10000, RZ ;  /* 0x000100004d137824 */ /* 0x000fe200078e00ff */
[----:B------:R-:W-:Y:S02]  /*d3d0*/  LOP3.LUT R18, R35, 0xffff, R18, 0xf8, !PT ;  /* 0x0000ffff23127812 */ /* 0x000fe400078ef812 */
[----:B------:R-:W-:Y:S02]  /*d3e0*/  LOP3.LUT R21, R21, R31, RZ, 0xfc, !PT ;  /* 0x0000001f15157212 */ /* 0x000fe400078efcff */
[----:B------:R-:W-:Y:S02]  /*d3f0*/  LEA R31, R0, UR36, 0x1 ;  /* 0x00000024001f7c11 */ /* 0x000fe4000f8e08ff */
[----:B------:R-:W-:Y:S01]  /*d400*/  LOP3.LUT R30, R30, R17, RZ, 0xfc, !PT ;  /* 0x000000111e1e7212 */ /* 0x000fe200078efcff */
[----:B------:R-:W-:Y:S01]  /*d410*/  IMAD.MOV.U32 R17, RZ, RZ, R16 ;  /* 0x000000ffff117224 */ /* 0x000fe200078e0010 */
[----:B------:R-:W-:Y:S01]  /*d420*/  LOP3.LUT R0, R18, R45, RZ, 0xfc, !PT ;  /* 0x0000002d12007212 */ /* 0x000fe200078efcff */
[----:B------:R-:W-:Y:S01]  /*d430*/  IMAD.MOV.U32 R16, RZ, RZ, R2 ;  /* 0x000000ffff107224 */ /* 0x000fe200078e0002 */
[----:B------:R-:W-:Y:S01]  /*d440*/  LOP3.LUT R19, R78, R19, RZ, 0xfc, !PT ;  /* 0x000000134e137212 */ /* 0x000fe200078efcff */
[----:B------:R-:W-:Y:S01]  /*d450*/  IMAD.MOV.U32 R18, RZ, RZ, R4 ;  /* 0x000000ffff127224 */ /* 0x000fe200078e0004 */
[----:B------:R-:W-:Y:S01]  /*d460*/  LOP3.LUT R27, R32, 0xffff, R43, 0xf8, !PT ;  /* 0x0000ffff201b7812 */ /* 0x000fe200078ef82b */
[----:B------:R-:W-:Y:S01]  /*d470*/  IMAD.MOV.U32 R4, RZ, RZ, R7 ;  /* 0x000000ffff047224 */ /* 0x000fe200078e0007 */
[----:B------:R-:W-:Y:S01]  /*d480*/  LOP3.LUT P0, RZ, R74, 0x4, RZ, 0xc0, !PT ;  /* 0x000000044aff7812 */ /* 0x000fe2000780c0ff */
[----:B------:R-:W-:Y:S01]  /*d490*/  IMAD.MOV.U32 R7, RZ, RZ, R82 ;  /* 0x000000ffff077224 */ /* 0x000fe200078e0052 */
[----:B------:R1:W-:Y:S01]  /*d4a0*/  STS.128 [R31+0x23000], R16 ;  /* 0x023000101f007388 */ /* 0x0003e20000000c00 */
[----:B------:R-:W-:Y:S01]  /*d4b0*/  IMAD.U32 R32, R23, 0x10000, RZ ;  /* 0x0001000017207824 */ /* 0x000fe200078e00ff */
[----:B------:R-:W-:Y:S01]  /*d4c0*/  LOP3.LUT R24, R46, 0xffff, R39, 0xf8, !PT ;  /* 0x0000ffff2e187812 */ /* 0x000fe200078ef827 */
[----:B------:R-:W-:Y:S01]  /*d4d0*/  VIADD R33, R31, 0x23000 ;  /* 0x000230001f217836 */ /* 0x000fe20000000000 */
[----:B------:R-:W-:Y:S01]  /*d4e0*/  LOP3.LUT R41, R47, 0xffff, R41, 0xf8, !PT ;  /* 0x0000ffff2f297812 */ /* 0x000fe200078ef829 */
[----:B------:R-:W-:Y:S01]  /*d4f0*/  VIADD R2, R31, 0x23040 ;  /* 0x000230401f027836 */ /* 0x000fe20000000000 */
[----:B------:R-:W-:Y:S01]  /*d500*/  LOP3.LUT R28, R28, R32, RZ, 0xfc, !PT ;  /* 0x000000201c1c7212 */ /* 0x000fe200078efcff */
[----:B------:R-:W-:Y:S01]  /*d510*/  IMAD.U32 R23, R25, 0x10000, RZ ;  /* 0x0001000019177824 */ /* 0x000fe200078e00ff */
[----:B------:R-:W-:Y:S02]  /*d520*/  SEL R32, R3, 0xfffffff0, P2 ;  /* 0xfffffff003207807 */ /* 0x000fe40001000000 */
[----:B------:R-:W-:Y:S01]  /*d530*/  LOP3.LUT R25, R37, R36, RZ, 0xfc, !PT ;  /* 0x0000002425197212 */ /* 0x000fe200078efcff */
[----:B------:R-:W-:Y:S01]  /*d540*/  @P0 VIADD R2, R33, 0xffffffc0 ;  /* 0xffffffc021020836 */ /* 0x000fe20000000000 */
[----:B------:R-:W-:Y:S01]  /*d550*/  LOP3.LUT R26, R26, R23, RZ, 0xfc, !PT ;  /* 0x000000171a1a7212 */ /* 0x000fe200078efcff */
[----:B------:R-:W-:Y:S02]  /*d560*/  IMAD.IADD R3, R31, 0x1, R32 ;  /* 0x000000011f037824 */ /* 0x000fe400078e0220 */
[----:B------:R-:W-:Y:S05]  /*d570*/  IMAD.U32 R23, R40, 0x10000, RZ ;  /* 0x0001000028177824 */ /* 0x000fea00078e00ff */
[----:B------:R-:W-:Y:S01]  /*d580*/  LOP3.LUT R23, R41, R23, RZ, 0xfc, !PT ;  /* 0x0000001729177212 */ /* 0x000fe200078efcff */
[----:B-1----:R-:W-:Y:S02]  /*d590*/  IMAD.MOV.U32 R16, RZ, RZ, R6 ;  /* 0x000000ffff107224 */ /* 0x002fe400078e0006 */
[----:B------:R-:W-:Y:S02]  /*d5a0*/  IMAD.MOV.U32 R17, RZ, RZ, R59 ;  /* 0x000000ffff117224 */ /* 0x000fe400078e003b */
[----:B------:R-:W-:Y:S02]  /*d5b0*/  IMAD.MOV.U32 R18, RZ, RZ, R5 ;  /* 0x000000ffff127224 */ /* 0x000fe400078e0005 */
[----:B------:R-:W-:Y:S02]  /*d5c0*/  IMAD.MOV.U32 R19, RZ, RZ, R63 ;  /* 0x000000ffff137224 */ /* 0x000fe400078e003f */
[----:B------:R-:W-:Y:S02]  /*d5d0*/  IMAD.MOV.U32 R5, RZ, RZ, R67 ;  /* 0x000000ffff057224 */ /* 0x000fe400078e0043 */
[----:B------:R-:W-:Y:S01]  /*d5e0*/  IMAD.MOV.U32 R6, RZ, RZ, R12 ;  /* 0x000000ffff067224 */ /* 0x000fe200078e000c */
[----:B------:R1:W-:Y:S08]  /*d5f0*/  STS.128 [R3+0x23000], R16 ;  /* 0x0230001003007388 */ /* 0x0003f00000000c00 */
[----:B------:R2:W-:Y:S01]  /*d600*/  STS.128 [R2], R4 ;  /* 0x0000000402007388 */ /* 0x0005e20000000c00 */
[----:B-1----:R-:W-:Y:S07]  /*d610*/  IMAD.IADD R16, R32, 0x1, R2 ;  /* 0x0000000120107824 */ /* 0x002fee00078e0202 */
[----:B------:R-:W-:Y:S01]  /*d620*/  STS.128 [R16], R8 ;  /* 0x0000000810007388 */ /* 0x000fe20000000c00 */
[----:B--2---:R-:W-:Y:S02]  /*d630*/  IMAD.MOV.U32 R4, RZ, RZ, R14 ;  /* 0x000000ffff047224 */ /* 0x004fe400078e000e */
[----:B------:R-:W-:Y:S02]  /*d640*/  IMAD.MOV.U32 R5, RZ, RZ, R94 ;  /* 0x000000ffff057224 */ /* 0x000fe400078e005e */
[----:B------:R-:W-:Y:S02]  /*d650*/  IMAD.MOV.U32 R6, RZ, RZ, R13 ;  /* 0x000000ffff067224 */ /* 0x000fe400078e000d */
[----:B------:R-:W-:Y:S05]  /*d660*/  IMAD.MOV.U32 R7, RZ, RZ, R25 ;  /* 0x000000ffff077224 */ /* 0x000fea00078e0019 */
[----:B------:R1:W-:Y:S02]  /*d670*/  STS.128 [R31+0x27000], R4 ;  /* 0x027000041f007388 */ /* 0x0003e40000000c00 */
[----:B-1----:R-:W-:Y:S02]  /*d680*/  IMAD.MOV.U32 R4, RZ, RZ, R15 ;  /* 0x000000ffff047224 */ /* 0x002fe400078e000f */
[----:B------:R-:W-:Y:S02]  /*d690*/  IMAD.MOV.U32 R5, RZ, RZ, R28 ;  /* 0x000000ffff057224 */ /* 0x000fe400078e001c */
[----:B------:R-:W-:Y:S02]  /*d6a0*/  IMAD.MOV.U32 R6, RZ, RZ, R22 ;  /* 0x000000ffff067224 */ /* 0x000fe400078e0016 */
[----:B------:R-:W-:Y:S02]  /*d6b0*/  IMAD.MOV.U32 R7, RZ, RZ, R26 ;  /* 0x000000ffff077224 */ /* 0x000fe400078e001a */
[----:B------:R-:W-:Y:S03]  /*d6c0*/  IMAD.MOV.U32 R22, RZ, RZ, R24 ;  /* 0x000000ffff167224 */ /* 0x000fe600078e0018 */
[----:B------:R1:W-:Y:S08]  /*d6d0*/  STS.128 [R3+0x27000], R4 ;  /* 0x0270000403007388 */ /* 0x0003f00000000c00 */
[----:B------:R2:W-:Y:S01]  /*d6e0*/  STS.128 [R2+0x4000], R20 ;  /* 0x0040001402007388 */ /* 0x0005e20000000c00 */
[----:B-1----:R-:W-:Y:S02]  /*d6f0*/  IMAD.MOV.U32 R4, RZ, RZ, R27 ;  /* 0x000000ffff047224 */ /* 0x002fe400078e001b */
[----:B------:R-:W-:Y:S02]  /*d700*/  IMAD.MOV.U32 R5, RZ, RZ, R30 ;  /* 0x000000ffff057224 */ /* 0x000fe400078e001e */
[----:B------:R-:W-:Y:S02]  /*d710*/  IMAD.MOV.U32 R6, RZ, RZ, R29 ;  /* 0x000000ffff067224 */ /* 0x000fe400078e001d */
[----:B------:R-:W-:Y:S02]  /*d720*/  IMAD.MOV.U32 R7, RZ, RZ, R0 ;  /* 0x000000ffff077224 */ /* 0x000fe400078e0000 */
[----:B------:R-:W-:Y:S03]  /*d730*/  IMAD.U32 R0, RZ, RZ, UR4 ;  /* 0x00000004ff007e24 */ /* 0x000fe6000f8e00ff */
[----:B------:R2:W-:Y:S02]  /*d740*/  STS.128 [R16+0x4000], R4 ;  /* 0x0040000410007388 */ /* 0x0005e40000000c00 */
[----:B------:R-:W-:Y:S01]  /*d750*/  ISETP.NE.AND P0, PT, R0, 0x3, PT ;  /* 0x000000030000780c */ /* 0x000fe20003f05270 */
[----:B------:R-:W-:Y:S01]  /*d760*/  @!PT LDS RZ, [RZ] ;  /* 0x00000000fffff984 */ /* 0x000fe20000000800 */
[----:B------:R-:W-:Y:S01]  /*d770*/  @!PT LDS RZ, [RZ] ;  /* 0x00000000fffff984 */ /* 0x000fe20000000800 */
[----:B------:R-:W-:Y:S01]  /*d780*/  @!PT LDS RZ, [RZ] ;  /* 0x00000000fffff984 */ /* 0x000fe20000000800 */
[----:B------:R-:W-:Y:S01]  /*d790*/  @!PT LDS RZ, [RZ] ;  /* 0x00000000fffff984 */ /* 0x000fe20000000800 */
[----:B------:R1:W-:Y:S06]  /*d7a0*/  MEMBAR.ALL.CTA ;  /* 0x0000000000007992 */ /* 0x0003ec0000008000 */
[----:B-1----:R-:W1:Y:S06]  /*d7b0*/  FENCE.VIEW.ASYNC.S ;  /* 0x00000000000073c6 */ /* 0x002e6c0000000000 */
[----:B------:R-:W-:Y:S05]  /*d7c0*/  @!P0 BRA `(.L_x_210) ;  /* 0x0000000000048947 */ /* 0x000fea0003800000 */
[----:B------:R-:W-:Y:S05]  /*d7d0*/  BPT.TRAP 0x1 ;  /* 0x000000040000795c */ /* 0x000fea0000300000 */
.L_x_210:
[----:B-1----:R-:W-:Y:S01]  /*d7e0*/  SYNCS.ARRIVE.TRANS64.A1T0 RZ, [UR36+0x33890], RZ ;  /* 0x033890ffffff79a7 */ /* 0x002fe20008100024 */
[----:B------:R-:W-:Y:S05]  /*d7f0*/  @!P0 BRA `(.L_x_211) ;  /* 0x0000000000048947 */ /* 0x000fea0003800000 */
[----:B------:R-:W-:Y:S05]  /*d800*/  BPT.TRAP 0x1 ;  /* 0x000000040000795c */ /* 0x000fea0000300000 */
.L_x_211:
[----:B------:R-:W3:Y:S01]  /*d810*/  LDL.LU R0, [R1+0x4] ;  /* 0x0000040001007983 */ /* 0x000ee20000300800 */
[----:B------:R-:W-:Y:S01]  /*d820*/  UIADD3 UR4, UPT, UPT, UR36, 0x33848, URZ ;  /* 0x0003384824047890 */ /* 0x000fe2000fffe0ff */
[----:B------:R-:W-:Y:S02]  /*d830*/  LOP3.LUT R75, R75, 0x1, RZ, 0x3c, !PT ;  /* 0x000000014b4b7812 */ /* 0x000fe400078e3cff */
[----:B--2---:R-:W2:Y:S01]  /*d840*/  LDL.LU R6, [R1+0x38] ;  /* 0x0000380001067983 */ /* 0x004ea20000300800 */
[----:B------:R-:W-:Y:S03]  /*d850*/  UPRMT UR4, UR37, 0x654, UR4 ;  /* 0x0000065425047896 */ /* 0x000fe60008000004 */
[----:B------:R-:W4:Y:S04]  /*d860*/  LDL.LU R5, [R1+0x40] ;  /* 0x0000400001057983 */ /* 0x000f280000300800 */
[----:B------:R-:W5:Y:S02]  /*d870*/  LDL.LU R4, [R1+0x3c] ;  /* 0x00003c0001047983 */ /* 0x000f640000300800 */
[----:B------:R-:W-:Y:S02]  /*d880*/  SYNCS.ARRIVE.TRANS64.RED.A1T0 RZ, [UR4], RZ ;  /* 0x000000ffffff79a7 */ /* 0x000fe40008100404 */
[----:B------:R-:W3:Y:S04]  /*d890*/  LDL.LU R3, [R1+0x48] ;  /* 0x0000480001037983 */ /* 0x000ee80000300800 */
[----:B------:R-:W2:Y:S02]  /*d8a0*/  LDL.LU R2, [R1+0x44] ;  /* 0x0000440001027983 */ /* 0x000ea40000300800 */
[----:B--2---:R-:W-:Y:S02]  /*d8b0*/  LOP3.LUT R2, R2, 0x1, RZ, 0x3c, !PT ;  /* 0x0000000102027812 */ /* 0x004fe400078e3cff */
[----:B------:R-:W-:Y:S02]  /*d8c0*/  LOP3.LUT R6, R6, 0x1, RZ, 0x3c, !PT ;  /* 0x0000000106067812 */ /* 0x000fe400078e3cff */
[----:B----4-:R-:W-:Y:S02]  /*d8d0*/  LOP3.LUT R5, R5, 0x1, RZ, 0x3c, !PT ;  /* 0x0000000105057812 */ /* 0x010fe400078e3cff */
[----:B-----5:R-:W-:Y:S01]  /*d8e0*/  LOP3.LUT R4, R4, 0x1, RZ, 0x3c, !PT ;  /* 0x0000000104047812 */ /* 0x020fe200078e3cff */
[----:B------:R2:W-:Y:S01]  /*d8f0*/  STL [R1+0x38], R6 ;  /* 0x0000380601007387 */ /* 0x0005e20000100800 */
[----:B---3--:R-:W-:Y:S02]  /*d900*/  LOP3.LUT R3, R3, 0x1, RZ, 0x3c, !PT ;  /* 0x0000000103037812 */ /* 0x008fe400078e3cff */
[C---:B------:R-:W-:Y:S01]  /*d910*/  ISETP.GT.U32.AND P1, PT, R0.reuse, 0x1, PT ;  /* 0x000000010000780c */ /* 0x040fe20003f24070 */
[----:B------:R2:W-:Y:S01]  /*d920*/  STL [R1+0x40], R5 ;  /* 0x0000400501007387 */ /* 0x0005e20000100800 */
[----:B------:R-:W-:Y:S03]  /*d930*/  VIADD R0, R0, 0xffffffff ;  /* 0xffffffff00007836 */ /* 0x000fe60000000000 */
[----:B------:R2:W-:Y:S04]  /*d940*/  STL [R1+0x3c], R4 ;  /* 0x00003c0401007387 */ /* 0x0005e80000100800 */
[----:B------:R2:W-:Y:S04]  /*d950*/  STL [R1+0x4], R0 ;  /* 0x0000040001007387 */ /* 0x0005e80000100800 */
[----:B------:R2:W-:Y:S04]  /*d960*/  STL [R1+0x48], R3 ;  /* 0x0000480301007387 */ /* 0x0005e80000100800 */
[----:B------:R2:W-:Y:S01]  /*d970*/  STL [R1+0x44], R2 ;  /* 0x0000440201007387 */ /* 0x0005e20000100800 */
[----:B------:R-:W-:Y:S05]  /*d980*/  @P1 BRA `(.L_x_212) ;  /* 0xffffffb800541947 */ /* 0x000fea000383ffff */
[----:B------:R-:W1:Y:S01]  /*d990*/  S2R R57, SR_TID.X ;  /* 0x0000000000397919 */ /* 0x000e620000002100 */
[----:B------:R-:W3:Y:S01]  /*d9a0*/  S2UR UR5, SR_CTAID.Y ;  /* 0x00000000000579c3 */ /* 0x000ee20000002600 */
[----:B------:R-:W-:Y:S01]  /*d9b0*/  LOP3.LUT R17, R74, 0x7f, RZ, 0xc0, !PT ;  /* 0x0000007f4a117812 */ /* 0x000fe200078ec0ff */
[----:B------:R-:W4:Y:S01]  /*d9c0*/  S2R R56, SR_CTAID.X ;  /* 0x0000000000387919 */ /* 0x000f220000002500 */
[----:B------:R-:W-:-:S05]  /*d9d0*/  LOP3.LUT R65, R73, 0x600000, RZ, 0xc0, !PT ;  /* 0x0060000049417812 */ /* 0x000fca00078ec0ff */
[----:B--2---:R-:W3:Y:S01]  /*d9e0*/  LDC.64 R6, c[0x0][0x988] ;  /* 0x00026200ff067b82 */ /* 0x004ee20000000a00 */
[----:B------:R-:W-:-:S07]  /*d9f0*/  LOP3.LUT R65, R65, 0x10, R72, 0xf8, !PT ;  /* 0x0000001041417812 */ /* 0x000fce00078ef848 */
[----:B------:R-:W2:Y:S08]  /*da00*/  LDC.64 R4, c[0x0][0x9a0] ;  /* 0x00026800ff047b82 */ /* 0x000eb00000000a00 */
[----:B------:R-:W5:Y:S01]  /*da10*/  S2UR UR4, SR_CTAID.Z ;  /* 0x00000000000479c3 */ /* 0x000f620000002700 */
[----:B-1----:R-:W-:-:S07]  /*da20*/  SHF.L.U32 R0, R57, 0x10, RZ ;  /* 0x0000001039007819 */ /* 0x002fce00000006ff */
[----:B------:R-:W5:Y:S01]  /*da30*/  LDC R2, c[0x0][0x990] ;  /* 0x00026400ff027b82 */ /* 0x000f620000000800 */
[----:B------:R-:W-:Y:S01]  /*da40*/  SHF.R.U32.HI R57, RZ, 0x3, R57 ;  /* 0x00000003ff397819 */ /* 0x000fe20000011639 */
[----:B---3--:R-:W-:Y:S01]  /*da50*/  IMAD R3, R7, UR5, RZ ;  /* 0x0000000507037c24 */ /* 0x008fe2000f8e02ff */
[----:B----4-:R-:W-:Y:S01]  /*da60*/  SHF.L.U32 R56, R56, 0x7, RZ ;  /* 0x0000000738387819 */ /* 0x010fe200000006ff */
[----:B------:R-:W-:Y:S01]  /*da70*/  IMAD R23, R17, R6, RZ ;  /* 0x0000000611177224 */ /* 0x000fe200078e02ff */
[----:B------:R-:W-:-:S03]  /*da80*/  LOP3.LUT R0, R0, 0x600010, R57, 0xc8, !PT ;  /* 0x0060001000007812 */ /* 0x000fc600078ec839 */
[----:B------:R-:W1:Y:S01]  /*da90*/  LDC R16, c[0x0][0x9a8] ;  /* 0x00026a00ff107b82 */ /* 0x000e620000000800 */
[----:B--2---:R-:W-:Y:S01]  /*daa0*/  IMAD R5, R5, UR5, RZ ;  /* 0x0000000505057c24 */ /* 0x004fe2000f8e02ff */
[----:B------:R-:W-:Y:S01]  /*dab0*/  LOP3.LUT R63, R0, 0x160, RZ, 0xfc, !PT ;  /* 0x00000160003f7812 */ /* 0x000fe200078efcff */
[C---:B------:R-:W-:Y:S01]  /*dac0*/  IMAD R3, R56.reuse, R6, R3 ;  /* 0x0000000638037224 */ /* 0x040fe200078e0203 */
[----:B------:R-:W-:Y:S01]  /*dad0*/  SHF.R.S32.HI R22, RZ, 0x1f, R23 ;  /* 0x0000001fff167819 */ /* 0x000fe20000011417 */
[CC--:B------:R-:W-:Y:S01]  /*dae0*/  IMAD R5, R56.reuse, R4.reuse, R5 ;  /* 0x0000000438057224 */ /* 0x0c0fe200078e0205 */
[----:B------:R-:W-:Y:S01]  /*daf0*/  LOP3.LUT R56, R56, 0x7f, R74, 0xf8, !PT ;  /* 0x0000007f38387812 */ /* 0x000fe200078ef84a */
[----:B------:R-:W-:Y:S02]  /*db00*/  IMAD R17, R17, R4, RZ ;  /* 0x0000000411117224 */ /* 0x000fe400078e02ff */
[----:B-----5:R-:W-:Y:S01]  /*db10*/  IMAD R2, R2, UR4, R3 ;  /* 0x0000000402027c24 */ /* 0x020fe2000f8e0203 */
[----:B------:R-:W-:Y:S01]  /*db20*/  IADD3 R3, PT, PT, R63, -0xf0, RZ ;  /* 0xffffff103f037810 */ /* 0x000fe20007ffe0ff */
[----:B-1----:R-:W-:Y:S01]  /*db30*/  IMAD R16, R16, UR4, R5 ;  /* 0x0000000410107c24 */ /* 0x002fe2000f8e0205 */
[----:B------:R-:W-:Y:S06]  /*db40*/  @!P0 BRA `(.L_x_213) ;  /* 0x0000000000048947 */ /* 0x000fec0003800000 */
[----:B------:R-:W-:Y:S05]  /*db50*/  BPT.TRAP 0x1 ;  /* 0x000000040000795c */ /* 0x000fea0000300000 */
.L_x_213:
[----:B------:R-:W-:Y:S02]  /*db60*/  SHF.L.U32 R0, RZ, 0x1f, RZ ;  /* 0x0000001fff007819 */ /* 0x000fe400000006ff */
[----:B------:R-:W-:Y:S02]  /*db70*/  SHF.R.U32.HI R64, RZ, 0x5, R74 ;  /* 0x00000005ff407819 */ /* 0x000fe4000001164a */
[----:B------:R-:W1:Y:S01]  /*db80*/  SYNCS.PHASECHK.TRANS64.TRYWAIT P1, [UR36+0x338a0], R0 ;  /* 0x0338a000ff0075a7 */ /* 0x000e620008021124 */
[----:B------:R-:W-:Y:S02]  /*db90*/  SHF.R.U32.HI R3, RZ, 0x15, R3 ;  /* 0x00000015ff037819 */ /* 0x000fe40000011603 */
[----:B------:R-:W-:-:S04]  /*dba0*/  LOP3.LUT R64, R64, 0x3, RZ, 0xc0, !PT ;  /* 0x0000000340407812 */ /* 0x000fc800078ec0ff */
[----:B------:R-:W-:Y:S01]  /*dbb0*/  ISETP.NE.AND P0, PT, R64, R3, PT ;  /* 0x000000034000720c */ /* 0x000fe20003f05270 */
[----:B-1----:R-:W-:-:S12]  /*dbc0*/  @!P1 BRA `(.L_x_214) ;  /* 0x0000003000989947 */ /* 0x002fd80003800000 */
.L_x_308:
[----:B------:R-:W-:Y:S05]  /*dbd0*/  @!P0 BRA `(.L_x_215) ;  /* 0x0000000000408947 */ /* 0x000fea0003800000 */
[----:B------:R-:W-:Y:S01]  /*dbe0*/  MOV R14, 0x0 ;  /* 0x00000000000e7802 */ /* 0x000fe20000000f00 */
[----:B------:R-:W2:Y:S01]  /*dbf0*/  LDCU.64 UR8, c[0x4][0x80] ;  /* 0x01001000ff0877ac */ /* 0x000ea20008000a00 */
[----:B------:R-:W-:Y:S02]  /*dc00*/  HFMA2 R12, -RZ, RZ, 0, 5.9604644775390625e-08 ;  /* 0x00000001ff0c7431 */ /* 0x000fe400000001ff */
[----:B------:R-:W-:Y:S01]  /*dc10*/  IMAD.MOV.U32 R8, RZ, RZ, 0x192 ;  /* 0x00000192ff087424 */ /* 0x000fe200078e00ff */
[----:B------:R-:W3:Y:S01]  /*dc20*/  LDCU.64 UR6, c[0x4][0x88] ;  /* 0x01001100ff0677ac */ /* 0x000ee20008000a00 */
[----:B------:R-:W4:Y:S01]  /*dc30*/  LDC.64 R14, c[0x4][R14] ;  /* 0x010000000e0e7b82 */ /* 0x000f220000000a00 */
[----:B------:R-:W-:Y:S01]  /*dc40*/  IMAD.MOV.U32 R13, RZ, RZ, RZ ;  /* 0x000000ffff0d7224 */ /* 0x000fe200078e00ff */
[----:B------:R-:W5:Y:S01]  /*dc50*/  LDCU.64 UR4, c[0x4][0x8] ;  /* 0x01000100ff0477ac */ /* 0x000f620008000a00 */
[----:B--2---:R-:W-:Y:S01]  /*dc60*/  IMAD.U32 R4, RZ, RZ, UR8 ;  /* 0x00000008ff047e24 */ /* 0x004fe2000f8e00ff */
[----:B------:R-:W-:Y:S01]  /*dc70*/  MOV R5, UR9 ;  /* 0x0000000900057c02 */ /* 0x000fe20008000f00 */
[----:B---3--:R-:W-:Y:S01]  /*dc80*/  IMAD.U32 R6, RZ, RZ, UR6 ;  /* 0x00000006ff067e24 */ /* 0x008fe2000f8e00ff */
[----:B------:R-:W-:Y:S01]  /*dc90*/  MOV R7, UR7 ;  /* 0x0000000700077c02 */ /* 0x000fe20008000f00 */
[----:B-----5:R-:W-:Y:S01]  /*dca0*/  IMAD.U32 R10, RZ, RZ, UR4 ;  /* 0x00000004ff0a7e24 */ /* 0x020fe2000f8e00ff */
[----:B------:R-:W-:-:S02]  /*dcb0*/  MOV R11, UR5 ;  /* 0x00000005000b7c02 */ /* 0x000fc40008000f00 */
[----:B------:R-:W-:-:S07]  /*dcc0*/  LEPC R20, `(.L_x_215) ;  /* 0x000000001014794e */ /* 0x000fce0000000000 */
[----:B-1--4-:R-:W-:Y:S05]  /*dcd0*/  CALL.ABS.NOINC R14 ;  /* 0x000000000e007343 */ /* 0x012fea0003c00000 */
.L_x_215:
[C---:B-1----:R-:W-:Y:S01]  /*dce0*/  VIADD R0, R63.reuse, 0xffffff30 ;  /* 0xffffff303f007836 */ /* 0x042fe20000000000 */
[----:B------:R-:W-:Y:S05]  /*dcf0*/  WARPSYNC.ALL ;  /* 0x0000000000007948 */ /* 0x000fea0003800000 */
[----:B------:R-:W-:Y:S02]  /*dd00*/  SHF.R.U32.HI R0, RZ, 0x15, R0 ;  /* 0x00000015ff007819 */ /* 0x000fe40000011600 */
[----:B------:R-:W-:Y:S02]  /*dd10*/  R2UR UR4, R63 ;  /* 0x000000003f0472ca */ /* 0x000fe400000e0000 */
[----:B------:R-:W-:-:S11]  /*dd20*/  ISETP.NE.AND P0, PT, R64, R0, PT ;  /* 0x000000004000720c */ /* 0x000fd60003f05270 */
[----:B------:R-:W1:Y:S02]  /*dd30*/  LDTM.x16 R40, tmem[UR4+-0xf0] ;  /* 0xffff1004002879ee */ /* 0x000e64000824ff00 */
[----:B-1----:R-:W-:Y:S05]  /*dd40*/  @!P0 BRA `(.L_x_216) ;  /* 0x0000000000408947 */ /* 0x002fea0003800000 */
[----:B------:R-:W-:Y:S01]  /*dd50*/  MOV R14, 0x0 ;  /* 0x00000000000e7802 */ /* 0x000fe20000000f00 */
[----:B------:R-:W1:Y:S01]  /*dd60*/  LDCU.64 UR8, c[0x4][0x80] ;  /* 0x01001000ff0877ac */ /* 0x000e620008000a00 */
[----:B------:R-:W-:Y:S02]  /*dd70*/  HFMA2 R12, -RZ, RZ, 0, 5.9604644775390625e-08 ;  /* 0x00000001ff0c7431 */ /* 0x000fe400000001ff */
[----:B------:R-:W-:Y:S01]  /*dd80*/  IMAD.MOV.U32 R8, RZ, RZ, 0x192 ;  /* 0x00000192ff087424 */ /* 0x000fe200078e00ff */
[----:B------:R-:W2:Y:S01]  /*dd90*/  LDCU.64 UR6, c[0x4][0x88] ;  /* 0x01001100ff0677ac */ /* 0x000ea20008000a00 */
[----:B------:R-:W3:Y:S01]  /*dda0*/  LDC.64 R14, c[0x4][R14] ;  /* 0x010000000e0e7b82 */ /* 0x000ee20000000a00 */
[----:B------:R-:W-:Y:S01]  /*ddb0*/  IMAD.MOV.U32 R13, RZ, RZ, RZ ;  /* 0x000000ffff0d7224 */ /* 0x000fe200078e00ff */
[----:B------:R-:W4:Y:S01]  /*ddc0*/  LDCU.64 UR4, c[0x4][0x8] ;  /* 0x01000100ff0477ac */ /* 0x000f220008000a00 */
[----:B-1----:R-:W-:Y:S01]  /*ddd0*/  IMAD.U32 R4, RZ, RZ, UR8 ;  /* 0x00000008ff047e24 */ /* 0x002fe2000f8e00ff */
[----:B------:R-:W-:Y:S01]  /*dde0*/  MOV R5, UR9 ;  /* 0x0000000900057c02 */ /* 0x000fe20008000f00 */
[----:B--2---:R-:W-:Y:S01]  /*ddf0*/  IMAD.U32 R6, RZ, RZ, UR6 ;  /* 0x00000006ff067e24 */ /* 0x004fe2000f8e00ff */
[----:B------:R-:W-:Y:S01]  /*de00*/  MOV R7, UR7 ;  /* 0x0000000700077c02 */ /* 0x000fe20008000f00 */
[----:B----4-:R-:W-:Y:S01]  /*de10*/  IMAD.U32 R10, RZ, RZ, UR4 ;  /* 0x00000004ff0a7e24 */ /* 0x010fe2000f8e00ff */
[----:B------:R-:W-:-:S02]  /*de20*/  MOV R11, UR5 ;  /* 0x00000005000b7c02 */ /* 0x000fc40008000f00 */
[----:B------:R-:W-:-:S07]  /*de30*/  LEPC R20, `(.L_x_216) ;  /* 0x000000001014794e */ /* 0x000fce0000000000 */
[----:B---3--:R-:W-:Y:S05]  /*de40*/  CALL.ABS.NOINC R14 ;  /* 0x000000000e007343 */ /* 0x008fea0003c00000 */
.L_x_216:
[C---:B------:R-:W-:Y:S01]  /*de50*/  VIADD R0, R63.reuse, 0xffffff50 ;  /* 0xffffff503f007836 */ /* 0x040fe20000000000 */
        /* <DEDUP_REMOVED lines=22> */
.L_x_217:
[----:B------:R-:W-:Y:S05]  /*dfc0*/  WARPSYNC.ALL ;  /* 0x0000000000007948 */ /* 0x000fea0003800000 */
[----:B------:R-:W-:Y:S01]  /*dfd0*/  LOP3.LUT R57, R57, 0x10, RZ, 0xc0, !PT ;  /* 0x0000001039397812 */ /* 0x000fe200078ec0ff */
[----:B------:R-:W2:Y:S01]  /*dfe0*/  LDL R18, [R1] ;  /* 0x0000000001127983 */ /* 0x000ea20000100800 */
[----:B------:R-:W1:Y:S01]  /*dff0*/  LDCU UR8, c[0x0][0x38c] ;  /* 0x00007180ff0877ac */ /* 0x000e620008000800 */
[----:B------:R-:W-:Y:S02]  /*e000*/  R2UR UR4, R63 ;  /* 0x000000003f0472ca */ /* 0x000fe400000e0000 */
[C---:B------:R-:W-:Y:S01]  /*e010*/  VIADD R62, R57.reuse, 0x8 ;  /* 0x00000008393e7836 */ /* 0x040fe20000000000 */
[----:B------:R-:W-:Y:S01]  /*e020*/  IADD3 R16, P1, P0, R16, R17, R57 ;  /* 0x0000001110107210 */ /* 0x000fe2000783e039 */
[----:B------:R-:W3:Y:S01]  /*e030*/  LDCU UR5, c[0x0][0x384] ;  /* 0x00007080ff0577ac */ /* 0x000ee20008000800 */
[----:B------:R-:W-:Y:S01]  /*e040*/  SHF.R.S32.HI R0, RZ, 0x1f, R17 ;  /* 0x0000001fff007819 */ /* 0x000fe20000011411 */
[C---:B------:R-:W-:Y:S01]  /*e050*/  VIADD R61, R57.reuse, 0x20 ;  /* 0x00000020393d7836 */ /* 0x040fe20000000000 */
[----:B------:R-:W4:Y:S01]  /*e060*/  S2UR UR37, SR_CgaCtaId ;  /* 0x00000000002579c3 */ /* 0x000f220000008800 */
[----:B------:R-:W5:Y:S01]  /*e070*/  LDCU.64 UR6, c[0x0][0x998] ;  /* 0x00013300ff0677ac */ /* 0x000f620008000a00 */
[C---:B------:R-:W-:Y:S01]  /*e080*/  VIADD R60, R57.reuse, 0x28 ;  /* 0x00000028393c7836 */ /* 0x040fe20000000000 */
[----:B------:R-:W-:Y:S01]  /*e090*/  IADD3.X R0, PT, PT, RZ, R0, RZ, P1, P0 ;  /* 0x00000000ff007210 */ /* 0x000fe20000fe04ff */
[C---:B------:R-:W-:Y:S01]  /*e0a0*/  VIADD R59, R57.reuse, 0x40 ;  /* 0x00000040393b7836 */ /* 0x040fe20000000000 */
[----:B------:R-:W-:Y:S01]  /*e0b0*/  BSSY.RECONVERGENT B0, `(.L_x_218) ;  /* 0x000002a000007945 */ /* 0x000fe20003800200 */
[C---:B------:R-:W-:Y:S01]  /*e0c0*/  VIADD R58, R57.reuse, 0x48 ;  /* 0x00000048393a7836 */ /* 0x040fe20000000000 */
[----:B-1----:R-:W-:-:S02]  /*e0d0*/  ISETP.GE.AND P6, PT, R57, UR8, PT ;  /* 0x0000000839007c0c */ /* 0x002fc4000bfc6270 */
[----:B------:R-:W-:Y:S02]  /*e0e0*/  ISETP.GE.AND P5, PT, R62, UR8, PT ;  /* 0x000000083e007c0c */ /* 0x000fe4000bfa6270 */
[----:B---3--:R-:W-:Y:S02]  /*e0f0*/  ISETP.GE.U32.OR P6, PT, R56, UR5, P6 ;  /* 0x0000000538007c0c */ /* 0x008fe4000b7c6470 */
[----:B------:R-:W-:Y:S02]  /*e100*/  ISETP.GE.AND P4, PT, R61, UR8, PT ;  /* 0x000000083d007c0c */ /* 0x000fe4000bf86270 */
[----:B-----5:R-:W-:Y:S02]  /*e110*/  LEA R20, P0, R16, UR6, 0x1 ;  /* 0x0000000610147c11 */ /* 0x020fe4000f8008ff */
[----:B------:R-:W-:Y:S02]  /*e120*/  ISETP.GE.AND P3, PT, R60, UR8, PT ;  /* 0x000000083c007c0c */ /* 0x000fe4000bf66270 */
[----:B------:R-:W-:-:S02]  /*e130*/  ISETP.GE.AND P2, PT, R59, UR8, PT ;  /* 0x000000083b007c0c */ /* 0x000fc4000bf46270 */
[----:B------:R-:W-:Y:S02]  /*e140*/  ISETP.GE.AND P1, PT, R58, UR8, PT ;  /* 0x000000083a007c0c */ /* 0x000fe4000bf26270 */
[----:B------:R-:W-:Y:S02]  /*e150*/  LEA.HI.X R21, R16, UR7, R0, 0x1, P0 ;  /* 0x0000000710157c11 */ /* 0x000fe400080f0c00 */
[C---:B------:R-:W-:Y:S02]  /*e160*/  ISETP.GE.U32.OR P5, PT, R56.reuse, UR5, P5 ;  /* 0x0000000538007c0c */ /* 0x040fe4000afa6470 */
[C---:B------:R-:W-:Y:S02]  /*e170*/  ISETP.GE.U32.OR P4, PT, R56.reuse, UR5, P4 ;  /* 0x0000000538007c0c */ /* 0x040fe4000a786470 */
[C---:B------:R-:W-:Y:S02]  /*e180*/  ISETP.GE.U32.OR P3, PT, R56.reuse, UR5, P3 ;  /* 0x0000000538007c0c */ /* 0x040fe40009f66470 */
[----:B------:R-:W-:-:S02]  /*e190*/  ISETP.GE.U32.OR P2, PT, R56, UR5, P2 ;  /* 0x0000000538007c0c */ /* 0x000fc40009746470 */
[----:B------:R-:W-:Y:S02]  /*e1a0*/  ISETP.GE.U32.OR P1, PT, R56, UR5, P1 ;  /* 0x0000000538007c0c */ /* 0x000fe40008f26470 */
[----:B--2---:R-:W-:Y:S02]  /*e1b0*/  R2UR UR9, R18 ;  /* 0x00000000120972ca */ /* 0x004fe400000e0000 */
[----:B------:R-:W1:Y:S11]  /*e1c0*/  LDTM.x16 R4, tmem[UR4+-0xb0] ;  /* 0xffff5004000479ee */ /* 0x000e76000824ff00 */
[----:B------:R-:W-:Y:S01]  /*e1d0*/  UISETP.NE.AND UP0, UPT, UR9, 0x3, UPT ;  /* 0x000000030900788c */ /* 0x000fe2000bf05270 */
[----:B-1--4-:R-:W-:Y:S10]  /*e1e0*/  @P6 BRA `(.L_x_219) ;  /* 0x0000000000586947 */ /* 0x012ff40003800000 */
[----:B------:R-:W-:Y:S02]  /*e1f0*/  F2FP.BF16.F32.PACK_AB R40, R41, R40 ;  /* 0x000000282928723e */ /* 0x000fe400000010ff */
[----:B------:R-:W-:Y:S02]  /*e200*/  F2FP.BF16.F32.PACK_AB R44, R45, R44 ;  /* 0x0000002c2d2c723e */ /* 0x000fe400000010ff */
[----:B------:R-:W-:Y:S02]  /*e210*/  PRMT R0, R40, 0x7632, R0 ;  /* 0x0000763228007816 */ /* 0x000fe40000000000 */
[----:B------:R-:W-:Y:S02]  /*e220*/  PRMT R3, R44, 0x7632, R3 ;  /* 0x000076322c037816 */ /* 0x000fe40000000003 */
[----:B------:R-:W-:Y:S02]  /*e230*/  F2FP.BF16.F32.PACK_AB R42, R43, R42 ;  /* 0x0000002a2b2a723e */ /* 0x000fe400000010ff */
[----:B------:R-:W-:-:S02]  /*e240*/  LOP3.LUT R0, R0, 0xffff, RZ, 0xc0, !PT ;  /* 0x0000ffff00007812 */ /* 0x000fc400078ec0ff */
[----:B------:R-:W-:Y:S02]  /*e250*/  LOP3.LUT R3, R3, 0xffff, RZ, 0xc0, !PT ;  /* 0x0000ffff03037812 */ /* 0x000fe400078ec0ff */
[----:B------:R-:W-:Y:S01]  /*e260*/  F2FP.BF16.F32.PACK_AB R46, R47, R46 ;  /* 0x0000002e2f2e723e */ /* 0x000fe200000010ff */
[----:B------:R-:W-:Y:S01]  /*e270*/  IMAD.WIDE.U32 R66, R0, 0x10000, RZ ;  /* 0x0001000000427825 */ /* 0x000fe200078e00ff */
[----:B------:R-:W-:Y:S02]  /*e280*/  PRMT R41, R42, 0x7632, R41 ;  /* 0x000076322a297816 */ /* 0x000fe40000000029 */
[----:B------:R-:W-:Y:S01]  /*e290*/  PRMT R43, R46, 0x7632, R43 ;  /* 0x000076322e2b7816 */ /* 0x000fe2000000002b */
[----:B------:R-:W-:Y:S01]  /*e2a0*/  IMAD.WIDE.U32 R68, R3, 0x10000, RZ ;  /* 0x0001000003447825 */ /* 0x000fe200078e00ff */
[----:B------:R-:W-:Y:S02]  /*e2b0*/  LOP3.LUT R42, R67, 0xffff, R42, 0xf8, !PT ;  /* 0x0000ffff432a7812 */ /* 0x000fe400078ef82a */
[----:B------:R-:W-:Y:S01]  /*e2c0*/  LOP3.LUT R40, R66, 0xffff, R40, 0xf8, !PT ;  /* 0x0000ffff42287812 */ /* 0x000fe200078ef828 */
[----:B------:R-:W-:Y:S01]  /*e2d0*/  IMAD.U32 R41, R41, 0x10000, RZ ;  /* 0x0001000029297824 */ /* 0x000fe200078e00ff */
[----:B------:R-:W-:Y:S01]  /*e2e0*/  LOP3.LUT R44, R68, 0xffff, R44, 0xf8, !PT ;  /* 0x0000ffff442c7812 */ /* 0x000fe200078ef82c */
[----:B------:R-:W-:Y:S01]  /*e2f0*/  IMAD.U32 R43, R43, 0x10000, RZ ;  /* 0x000100002b2b7824 */ /* 0x000fe200078e00ff */
[----:B------:R-:W-:-:S02]  /*e300*/  LOP3.LUT R46, R69, 0xffff, R46, 0xf8, !PT ;  /* 0x0000ffff452e7812 */ /* 0x000fc400078ef82e */
[----:B------:R-:W-:Y:S01]  /*e310*/  LOP3.LUT R41, R42, R41, RZ, 0xfc, !PT ;  /* 0x000000292a297212 */ /* 0x000fe200078efcff */
[----:B------:R-:W-:Y:S01]  /*e320*/  IMAD.MOV.U32 R42, RZ, RZ, R44 ;  /* 0x000000ffff2a7224 */ /* 0x000fe200078e002c */
[----:B------:R-:W-:-:S05]  /*e330*/  LOP3.LUT R43, R46, R43, RZ, 0xfc, !PT ;  /* 0x0000002b2e2b7212 */ /* 0x000fca00078efcff */
[----:B------:R1:W-:Y:S02]  /*e340*/  STG.E.128 desc[UR62][R20.64], R40 ;  /* 0x0000002814007986 */ /* 0x0003e4000c101d3e */
.L_x_219:
[----:B------:R-:W-:Y:S05]  /*e350*/  BSYNC.RECONVERGENT B0 ;  /* 0x0000000000007941 */ /* 0x000fea0003800200 */
.L_x_218:
[----:B------:R-:W-:Y:S04]  /*e360*/  BSSY.RECONVERGENT B0, `(.L_x_220) ;  /* 0x0000019000007945 */ /* 0x000fe80003800200 */
[----:B------:R-:W-:Y:S05]  /*e370*/  @P5 BRA `(.L_x_221) ;  /* 0x00000000005c5947 */ /* 0x000fea0003800000 */
[----:B------:R-:W-:Y:S02]  /*e380*/  F2FP.BF16.F32.PACK_AB R48, R49, R48 ;  /* 0x000000303130723e */ /* 0x000fe400000010ff */
[----:B------:R-:W-:Y:S02]  /*e390*/  F2FP.BF16.F32.PACK_AB R52, R53, R52 ;  /* 0x000000343534723e */ /* 0x000fe400000010ff */
[----:B------:R-:W-:Y:S02]  /*e3a0*/  PRMT R0, R48, 0x7632, R0 ;  /* 0x0000763230007816 */ /* 0x000fe40000000000 */
[----:B------:R-:W-:Y:S02]  /*e3b0*/  F2FP.BF16.F32.PACK_AB R50, R51, R50 ;  /* 0x000000323332723e */ /* 0x000fe400000010ff */
[----:B------:R-:W-:Y:S02]  /*e3c0*/  PRMT R3, R52, 0x7632, R3 ;  /* 0x0000763234037816 */ /* 0x000fe40000000003 */
[----:B------:R-:W-:-:S02]  /*e3d0*/  LOP3.LUT R0, R0, 0xffff, RZ, 0xc0, !PT ;  /* 0x0000ffff00007812 */ /* 0x000fc400078ec0ff */
[----:B------:R-:W-:Y:S02]  /*e3e0*/  F2FP.BF16.F32.PACK_AB R54, R55, R54 ;  /* 0x000000363736723e */ /* 0x000fe400000010ff */
[----:B------:R-:W-:Y:S01]  /*e3f0*/  LOP3.LUT R3, R3, 0xffff, RZ, 0xc0, !PT ;  /* 0x0000ffff03037812 */ /* 0x000fe200078ec0ff */
[----:B-1----:R-:W-:Y:S01]  /*e400*/  IMAD.WIDE.U32 R42, R0, 0x10000, RZ ;  /* 0x00010000002a7825 */ /* 0x002fe200078e00ff */
        /* <DEDUP_REMOVED lines=9> */
[----:B------:R-:W-:Y:S02]  /*e4a0*/  LOP3.LUT R40, R50, R40, RZ, 0xfc, !PT ;  /* 0x0000002832287212 */ /* 0x000fe400078efcff */
[----:B------:R-:W-:-:S03]  /*e4b0*/  LOP3.LUT R43, R54, R41, RZ, 0xfc, !PT ;  /* 0x00000029362b7212 */ /* 0x000fc600078efcff */
[----:B------:R-:W-:Y:S02]  /*e4c0*/  IMAD.MOV.U32 R41, RZ, RZ, R40 ;  /* 0x000000ffff297224 */ /* 0x000fe400078e0028 */
[----:B------:R-:W-:-:S05]  /*e4d0*/  IMAD.MOV.U32 R40, RZ, RZ, R48 ;  /* 0x000000ffff287224 */ /* 0x000fca00078e0030 */
[----:B------:R2:W-:Y:S02]  /*e4e0*/  STG.E.128 desc[UR62][R20.64+0x10], R40 ;  /* 0x0000102814007986 */ /* 0x0005e4000c101d3e */
.L_x_221:
[----:B------:R-:W-:Y:S05]  /*e4f0*/  BSYNC.RECONVERGENT B0 ;  /* 0x0000000000007941 */ /* 0x000fea0003800200 */
.L_x_220:
[----:B------:R-:W-:Y:S04]  /*e500*/  BSSY.RECONVERGENT B0, `(.L_x_222) ;  /* 0x0000018000007945 */ /* 0x000fe80003800200 */
[----:B------:R-:W-:Y:S05]  /*e510*/  @P4 BRA `(.L_x_223) ;  /* 0x0000000000584947 */ /* 0x000fea0003800000 */
        /* <DEDUP_REMOVED lines=8> */
[----:B-12---:R-:W-:Y:S01]  /*e5a0*/  IMAD.WIDE.U32 R40, R0, 0x10000, RZ ;  /* 0x0001000000287825 */ /* 0x006fe200078e00ff */
        /* <DEDUP_REMOVED lines=13> */
.L_x_223:
[----:B------:R-:W-:Y:S05]  /*e680*/  BSYNC.RECONVERGENT B0 ;  /* 0x0000000000007941 */ /* 0x000fea0003800200 */
.L_x_222:
        /* <DEDUP_REMOVED lines=10> */
[----:B---3--:R-:W-:Y:S01]  /*e730*/  IMAD.WIDE.U32 R26, R0, 0x10000, RZ ;  /* 0x00010000001a7825 */ /* 0x008fe200078e00ff */
        /* <DEDUP_REMOVED lines=14> */
.L_x_225:
[----:B------:R-:W-:Y:S05]  /*e820*/  BSYNC.RECONVERGENT B0 ;  /* 0x0000000000007941 */ /* 0x000fea0003800200 */
.L_x_224:
        /* <DEDUP_REMOVED lines=10> */
[----:B---34-:R-:W-:Y:S01]  /*e8d0*/  IMAD.WIDE.U32 R24, R0, 0x10000, RZ ;  /* 0x0001000000187825 */ /* 0x018fe200078e00ff */
        /* <DEDUP_REMOVED lines=13> */
.L_x_227:
[----:B------:R-:W-:Y:S05]  /*e9b0*/  BSYNC.RECONVERGENT B0 ;  /* 0x0000000000007941 */ /* 0x000fea0003800200 */
.L_x_226:
        /* <DEDUP_REMOVED lines=25> */
.L_x_229:
[----:B------:R-:W-:Y:S05]  /*eb50*/  BSYNC.RECONVERGENT B0 ;  /* 0x0000000000007941 */ /* 0x000fea0003800200 */
.L_x_228:
[----:B------:R-:W-:Y:S01]  /*eb60*/  NOP ;  /* 0x0000000000007918 */ /* 0x000fe20000000000 */
[----:B------:R-:W-:Y:S05]  /*eb70*/  BRA.U !UP0, `(.L_x_230) ;  /* 0x0000000108087547 */ /* 0x000fea000b800000 */
[----:B------:R-:W-:Y:S05]  /*eb80*/  BPT.TRAP 0x1 ;  /* 0x000000040000795c */ /* 0x000fea0000300000 */
[----:B------:R-:W-:Y:S05]  /*eb90*/  BPT.TRAP 0x1 ;  /* 0x000000040000795c */ /* 0x000fea0000300000 */
.L_x_230:
[----:B------:R-:W-:-:S04]  /*eba0*/  UIADD3 UR4, UPT, UPT, UR36, 0x338b0, URZ ;  /* 0x000338b024047890 */ /* 0x000fc8000fffe0ff */
[----:B------:R-:W-:-:S09]  /*ebb0*/  UPRMT UR4, UR37, 0x654, UR4 ;  /* 0x0000065425047896 */ /* 0x000fd20008000004 */
[----:B------:R-:W-:Y:S01]  /*ebc0*/  SYNCS.ARRIVE.TRANS64.RED.A1T0 RZ, [UR4], RZ ;  /* 0x000000ffffff79a7 */ /* 0x000fe20008100404 */
[----:B------:R-:W-:Y:S05]  /*ebd0*/  BRA.U !UP0, `(.L_x_231) ;  /* 0x0000000108047547 */ /* 0x000fea000b800000 */
[----:B------:R-:W-:Y:S05]  /*ebe0*/  BPT.TRAP 0x1 ;  /* 0x000000040000795c */ /* 0x000fea0000300000 */
.L_x_231:
[----:B------:R-:W-:Y:S02]  /*ebf0*/  SHF.L.U32 R3, RZ, 0x1f, RZ ;  /* 0x0000001fff037819 */ /* 0x000fe400000006ff */
[----:B------:R-:W-:Y:S02]  /*ec00*/  SHF.R.U32.HI R0, RZ, 0x15, R65 ;  /* 0x00000015ff007819 */ /* 0x000fe40000011641 */
[----:B------:R-:W5:Y:S02]  /*ec10*/  SYNCS.PHASECHK.TRANS64.TRYWAIT P1, [UR36+0x338a8], R3 ;  /* 0x0338a803ff0075a7 */ /* 0x000f640008021124 */
[----:B------:R-:W-:Y:S01]  /*ec20*/  ISETP.NE.AND P0, PT, R64, R0, PT ;  /* 0x000000004000720c */ /* 0x000fe20003f05270 */
[----:B-----5:R-:W-:-:S12]  /*ec30*/  @!P1 BRA `(.L_x_232) ;  /* 0x0000002000949947 */ /* 0x020fd80003800000 */
.L_x_310:
[----:B------:R-:W-:Y:S05]  /*ec40*/  @!P0 BRA `(.L_x_233) ;  /* 0x0000000000408947 */ /* 0x000fea0003800000 */
[----:B------:R-:W-:Y:S01]  /*ec50*/  MOV R14, 0x0 ;  /* 0x00000000000e7802 */ /* 0x000fe20000000f00 */
[----:B------:R-:W3:Y:S01]  /*ec60*/  LDCU.64 UR8, c[0x4][0x80] ;  /* 0x01001000ff0877ac */ /* 0x000ee20008000a00 */
[----:B------:R-:W-:Y:S02]  /*ec70*/  HFMA2 R12, -RZ, RZ, 0, 5.9604644775390625e-08 ;  /* 0x00000001ff0c7431 */ /* 0x000fe400000001ff */
[----:B------:R-:W-:Y:S01]  /*ec80*/  IMAD.MOV.U32 R8, RZ, RZ, 0x192 ;  /* 0x00000192ff087424 */ /* 0x000fe200078e00ff */
[----:B------:R-:W5:Y:S01]  /*ec90*/  LDCU.64 UR6, c[0x4][0x88] ;  /* 0x01001100ff0677ac */ /* 0x000f620008000a00 */
[----:B------:R-:W1:Y:S01]  /*eca0*/  LDC.64 R14, c[0x4][R14] ;  /* 0x010000000e0e7b82 */ /* 0x000e620000000a00 */
[----:B------:R-:W-:Y:S01]  /*ecb0*/  IMAD.MOV.U32 R13, RZ, RZ, RZ ;  /* 0x000000ffff0d7224 */ /* 0x000fe200078e00ff */
[----:B------:R-:W2:Y:S01]  /*ecc0*/  LDCU.64 UR4, c[0x4][0x8] ;  /* 0x01000100ff0477ac */ /* 0x000ea20008000a00 */
[----:B---3--:R-:W-:Y:S01]  /*ecd0*/  IMAD.U32 R4, RZ, RZ, UR8 ;  /* 0x00000008ff047e24 */ /* 0x008fe2000f8e00ff */
[----:B------:R-:W-:Y:S01]  /*ece0*/  MOV R5, UR9 ;  /* 0x0000000900057c02 */ /* 0x000fe20008000f00 */
[----:B-----5:R-:W-:Y:S01]  /*ecf0*/  IMAD.U32 R6, RZ, RZ, UR6 ;  /* 0x00000006ff067e24 */ /* 0x020fe2000f8e00ff */
[----:B------:R-:W-:Y:S01]  /*ed00*/  MOV R7, UR7 ;  /* 0x0000000700077c02 */ /* 0x000fe20008000f00 */
[----:B--2---:R-:W-:Y:S01]  /*ed10*/  IMAD.U32 R10, RZ, RZ, UR4 ;  /* 0x00000004ff0a7e24 */ /* 0x004fe2000f8e00ff */
[----:B------:R-:W-:-:S02]  /*ed20*/  MOV R11, UR5 ;  /* 0x00000005000b7c02 */ /* 0x000fc40008000f00 */
[----:B-1--4-:R-:W-:-:S07]  /*ed30*/  LEPC R20, `(.L_x_233) ;  /* 0x000000001014794e */ /* 0x012fce0000000000 */
[----:B------:R-:W-:Y:S05]  /*ed40*/  CALL.ABS.NOINC R14 ;  /* 0x000000000e007343 */ /* 0x000fea0003c00000 */
.L_x_233:
[----:B------:R-:W-:Y:S01]  /*ed50*/  VIADD R0, R63, 0xfffffec0 ;  /* 0xfffffec03f007836 */ /* 0x000fe20000000000 */
[----:B------:R-:W-:Y:S05]  /*ed60*/  WARPSYNC.ALL ;  /* 0x0000000000007948 */ /* 0x000fea0003800000 */
[----:B------:R-:W-:Y:S02]  /*ed70*/  SHF.R.U32.HI R0, RZ, 0x15, R0 ;  /* 0x00000015ff007819 */ /* 0x000fe40000011600 */
[----:B------:R-:W-:Y:S02]  /*ed80*/  R2UR UR4, R65 ;  /* 0x00000000410472ca */ /* 0x000fe400000e0000 */
[----:B------:R-:W-:-:S11]  /*ed90*/  ISETP.NE.AND P0, PT, R64, R0, PT ;  /* 0x000000004000720c */ /* 0x000fd60003f05270 */
[----:B-12---:R-:W1:Y:S02]  /*eda0*/  LDTM.x16 R40, tmem[UR4] ;  /* 0x00000004002879ee */ /* 0x006e640008240000 */
[----:B-1----:R-:W-:Y:S05]  /*edb0*/  @!P0 BRA `(.L_x_234) ;  /* 0x0000000000408947 */ /* 0x002fea0003800000 */
[----:B------:R-:W-:Y:S01]  /*edc0*/  MOV R14, 0x0 ;  /* 0x00000000000e7802 */ /* 0x000fe20000000f00 */
[----:B------:R-:W3:Y:S01]  /*edd0*/  LDCU.64 UR8, c[0x4][0x80] ;  /* 0x01001000ff0877ac */ /* 0x000ee20008000a00 */
[----:B------:R-:W-:Y:S02]  /*ede0*/  HFMA2 R12, -RZ, RZ, 0, 5.9604644775390625e-08 ;  /* 0x00000001ff0c7431 */ /* 0x000fe400000001ff */
[----:B------:R-:W-:Y:S01]  /*edf0*/  IMAD.MOV.U32 R8, RZ, RZ, 0x192 ;  /* 0x00000192ff087424 */ /* 0x000fe200078e00ff */
[----:B------:R-:W1:Y:S01]  /*ee00*/  LDCU.64 UR6, c[0x4][0x88] ;  /* 0x01001100ff0677ac */ /* 0x000e620008000a00 */
[----:B------:R-:W2:Y:S01]  /*ee10*/  LDC.64 R14, c[0x4][R14] ;  /* 0x010000000e0e7b82 */ /* 0x000ea20000000a00 */
[----:B------:R-:W-:Y:S01]  /*ee20*/  IMAD.MOV.U32 R13, RZ, RZ, RZ ;  /* 0x000000ffff0d7224 */ /* 0x000fe200078e00ff */
[----:B------:R-:W5:Y:S01]  /*ee30*/  LDCU.64 UR4, c[0x4][0x8] ;  /* 0x01000100ff0477ac */ /* 0x000f620008000a00 */
[----:B---3--:R-:W-:Y:S01]  /*ee40*/  IMAD.U32 R4, RZ, RZ, UR8 ;  /* 0x00000008ff047e24 */ /* 0x008fe2000f8e00ff */
[----:B------:R-:W-:Y:S01]  /*ee50*/  MOV R5, UR9 ;  /* 0x0000000900057c02 */ /* 0x000fe20008000f00 */
[----:B-1----:R-:W-:Y:S01]  /*ee60*/  IMAD.U32 R6, RZ, RZ, UR6 ;  /* 0x00000006ff067e24 */ /* 0x002fe2000f8e00ff */
[----:B------:R-:W-:Y:S01]  /*ee70*/  MOV R7, UR7 ;  /* 0x0000000700077c02 */ /* 0x000fe20008000f00 */
[----:B-----5:R-:W-:Y:S01]  /*ee80*/  IMAD.U32 R10, RZ, RZ, UR4 ;  /* 0x00000004ff0a7e24 */ /* 0x020fe2000f8e00ff */
[----:B------:R-:W-:-:S02]  /*ee90*/  MOV R11, UR5 ;  /* 0x00000005000b7c02 */ /* 0x000fc40008000f00 */
[----:B----4-:R-:W-:-:S07]  /*eea0*/  LEPC R20, `(.L_x_234) ;  /* 0x000000001014794e */ /* 0x010fce0000000000 */
[----:B--2---:R-:W-:Y:S05]  /*eeb0*/  CALL.ABS.NOINC R14 ;  /* 0x000000000e007343 */ /* 0x004fea0003c00000 */
.L_x_234:
[C---:B------:R-:W-:Y:S01]  /*eec0*/  VIADD R0, R63.reuse, 0xfffffee0 ;  /* 0xfffffee03f007836 */ /* 0x040fe20000000000 */
[----:B------:R-:W-:Y:S05]  /*eed0*/  WARPSYNC.ALL ;  /* 0x0000000000007948 */ /* 0x000fea0003800000 */
[----:B------:R-:W-:Y:S02]  /*eee0*/  SHF.R.U32.HI R0, RZ, 0x15, R0 ;  /* 0x00000015ff007819 */ /* 0x000fe40000011600 */
[----:B------:R-:W-:Y:S02]  /*eef0*/  R2UR UR4, R63 ;  /* 0x000000003f0472ca */ /* 0x000fe400000e0000 */
[----:B------:R-:W-:-:S11]  /*ef00*/  ISETP.NE.AND P0, PT, R64, R0, PT ;  /* 0x000000004000720c */ /* 0x000fd60003f05270 */
[----:B---34-:R-:W1:Y:S02]  /*ef10*/  LDTM.x16 R24, tmem[UR4+-0x140] ;  /* 0xfffec004001879ee */ /* 0x018e64000824ff00 */
        /* <DEDUP_REMOVED lines=17> */
.L_x_235:
[----:B------:R-:W-:Y:S05]  /*f030*/  WARPSYNC.ALL ;  /* 0x0000000000007948 */ /* 0x000fea0003800000 */
[----:B------:R-:W-:Y:S01]  /*f040*/  R2UR UR4, R63 ;  /* 0x000000003f0472ca */ /* 0x000fe200000e0000 */
[----:B------:R-:W1:Y:S01]  /*f050*/  LDCU UR8, c[0x0][0x388] ;  /* 0x00007100ff0877ac */ /* 0x000e620008000800 */
[----:B------:R-:W-:Y:S01]  /*f060*/  IADD3 R2, P1, P0, R2, R23, R57 ;  /* 0x0000001702027210 */ /* 0x000fe2000783e039 */
[----:B------:R-:W-:Y:S01]  /*f070*/  BSSY.RECONVERGENT B0, `(.L_x_236) ;  /* 0x000003f000007945 */ /* 0x000fe20003800200 */
[----:B------:R-:W2:Y:S02]  /*f080*/  LDCU UR5, c[0x0][0x384] ;  /* 0x00007080ff0577ac */ /* 0x000ea40008000800 */
[----:B------:R-:W-:Y:S01]  /*f090*/  IADD3.X R0, PT, PT, RZ, R22, RZ, P1, P0 ;  /* 0x00000016ff007210 */ /* 0x000fe20000fe04ff */
[----:B------:R-:W3:Y:S06]  /*f0a0*/  LDCU.64 UR6, c[0x0][0x980] ;  /* 0x00013000ff0677ac */ /* 0x000eec0008000a00 */
[----:B------:R-:W4:Y:S01]  /*f0b0*/  LDTM.x16 R4, tmem[UR4+-0x120] ;  /* 0xfffee004000479ee */ /* 0x000f22000824ff00 */
[----:B------:R-:W4:Y:S01]  /*f0c0*/  LDCU UR4, c[0x0][0x448] ;  /* 0x00008900ff0477ac */ /* 0x000f220008000800 */
[----:B-1----:R-:W-:-:S02]  /*f0d0*/  ISETP.GE.AND P6, PT, R57, UR8, PT ;  /* 0x0000000839007c0c */ /* 0x002fc4000bfc6270 */
[----:B------:R-:W-:Y:S02]  /*f0e0*/  ISETP.GE.AND P5, PT, R62, UR8, PT ;  /* 0x000000083e007c0c */ /* 0x000fe4000bfa6270 */
[----:B--2---:R-:W-:Y:S02]  /*f0f0*/  ISETP.GE.U32.OR P6, PT, R56, UR5, P6 ;  /* 0x0000000538007c0c */ /* 0x004fe4000b7c6470 */
[----:B------:R-:W-:Y:S02]  /*f100*/  ISETP.GE.AND P4, PT, R61, UR8, PT ;  /* 0x000000083d007c0c */ /* 0x000fe4000bf86270 */
[----:B---3--:R-:W-:Y:S02]  /*f110*/  LEA R22, P0, R2, UR6, 0x1 ;  /* 0x0000000602167c11 */ /* 0x008fe4000f8008ff */
[----:B------:R-:W-:Y:S02]  /*f120*/  ISETP.GE.AND P3, PT, R60, UR8, PT ;  /* 0x000000083c007c0c */ /* 0x000fe4000bf66270 */
[----:B------:R-:W-:-:S02]  /*f130*/  ISETP.GE.AND P2, PT, R59, UR8, PT ;  /* 0x000000083b007c0c */ /* 0x000fc4000bf46270 */
[----:B------:R-:W-:Y:S02]  /*f140*/  ISETP.GE.AND P1, PT, R58, UR8, PT ;  /* 0x000000083a007c0c */ /* 0x000fe4000bf26270 */
[----:B------:R-:W-:Y:S02]  /*f150*/  LEA.HI.X R23, R2, UR7, R0, 0x1, P0 ;  /* 0x0000000702177c11 */ /* 0x000fe400080f0c00 */
[----:B------:R-:W-:Y:S01]  /*f160*/  ISETP.GE.U32.OR P5, PT, R56, UR5, P5 ;  /* 0x0000000538007c0c */ /* 0x000fe2000afa6470 */
[----:B----4-:R-:W-:Y:S01]  /*f170*/  FMUL R20, R14, UR4 ;  /* 0x000000040e147c20 */ /* 0x010fe20008400000 */
[C---:B------:R-:W-:Y:S01]  /*f180*/  ISETP.GE.U32.OR P4, PT, R56.reuse, UR5, P4 ;  /* 0x0000000538007c0c */ /* 0x040fe2000a786470 */
[----:B------:R-:W-:Y:S01]  /*f190*/  FMUL R21, R15, UR4 ;  /* 0x000000040f157c20 */ /* 0x000fe20008400000 */
[----:B------:R-:W-:Y:S01]  /*f1a0*/  ISETP.GE.U32.OR P3, PT, R56, UR5, P3 ;  /* 0x0000000538007c0c */ /* 0x000fe20009f66470 */
[----:B------:R-:W-:Y:S01]  /*f1b0*/  FMUL R18, R18, UR4 ;  /* 0x0000000412127c20 */ /* 0x000fe20008400000 */
[C---:B------:R-:W-:Y:S01]  /*f1c0*/  ISETP.GE.U32.OR P2, PT, R56.reuse, UR5, P2 ;  /* 0x0000000538007c0c */ /* 0x040fe20009746470 */
[----:B------:R-:W-:Y:S01]  /*f1d0*/  FMUL R19, R19, UR4 ;  /* 0x0000000413137c20 */ /* 0x000fe20008400000 */
[----:B------:R-:W-:Y:S01]  /*f1e0*/  ISETP.GE.U32.OR P1, PT, R56, UR5, P1 ;  /* 0x0000000538007c0c */ /* 0x000fe20008f26470 */
[----:B------:R-:W-:Y:S01]  /*f1f0*/  FMUL R16, R16, UR4 ;  /* 0x0000000410107c20 */ /* 0x000fe20008400000 */
[----:B------:R-:W-:Y:S01]  /*f200*/  FMUL R17, R17, UR4 ;  /* 0x0000000411117c20 */ /* 0x000fe20008400000 */
[----:B------:R-:W-:Y:S01]  /*f210*/  FMUL R56, R12, UR4 ;  /* 0x000000040c387c20 */ /* 0x000fe20008400000 */
[----:B------:R-:W-:Y:S01]  /*f220*/  FMUL R57, R13, UR4 ;  /* 0x000000040d397c20 */ /* 0x000fe20008400000 */
[----:B------:R-:W-:Y:S08]  /*f230*/  @P6 BRA `(.L_x_237) ;  /* 0x0000000000886947 */ /* 0x000ff00003800000 */
[----:B------:R-:W-:Y:S01]  /*f240*/  FMUL R2, R40, UR4 ;  /* 0x0000000428027c20 */ /* 0x000fe20008400000 */
[----:B------:R-:W-:Y:S01]  /*f250*/  FMUL R41, R41, UR4 ;  /* 0x0000000429297c20 */ /* 0x000fe20008400000 */
[----:B------:R-:W-:Y:S01]  /*f260*/  FMUL R0, R44, UR4 ;  /* 0x000000042c007c20 */ /* 0x000fe20008400000 */
[----:B------:R-:W-:Y:S01]  /*f270*/  FMUL R45, R45, UR4 ;  /* 0x000000042d2d7c20 */ /* 0x000fe20008400000 */
[----:B------:R-:W-:Y:S01]  /*f280*/  FMUL R3, R42, UR4 ;  /* 0x000000042a037c20 */ /* 0x000fe20008400000 */
[----:B------:R-:W-:Y:S01]  /*f290*/  FMUL R43, R43, UR4 ;  /* 0x000000042b2b7c20 */ /* 0x000fe20008400000 */
[----:B------:R-:W-:Y:S01]  /*f2a0*/  F2FP.BF16.F32.PACK_AB R2, R41, R2 ;  /* 0x000000022902723e */ /* 0x000fe200000010ff */
[----:B------:R-:W-:Y:S01]  /*f2b0*/  FMUL R46, R46, UR4 ;  /* 0x000000042e2e7c20 */ /* 0x000fe20008400000 */
[----:B------:R-:W-:Y:S01]  /*f2c0*/  F2FP.BF16.F32.PACK_AB R0, R45, R0 ;  /* 0x000000002d00723e */ /* 0x000fe200000010ff */
[----:B------:R-:W-:Y:S01]  /*f2d0*/  FMUL R47, R47, UR4 ;  /* 0x000000042f2f7c20 */ /* 0x000fe20008400000 */
[----:B------:R-:W-:-:S02]  /*f2e0*/  PRMT R12, R2, 0x7632, R12 ;  /* 0x00007632020c7816 */ /* 0x000fc4000000000c */
[----:B------:R-:W-:Y:S02]  /*f2f0*/  PRMT R14, R0, 0x7632, R14 ;  /* 0x00007632000e7816 */ /* 0x000fe4000000000e */
[----:B------:R-:W-:Y:S02]  /*f300*/  PRMT R13, R2, 0x7610, R13 ;  /* 0x00007610020d7816 */ /* 0x000fe4000000000d */
[----:B------:R-:W-:Y:S02]  /*f310*/  F2FP.BF16.F32.PACK_AB R3, R43, R3 ;  /* 0x000000032b03723e */ /* 0x000fe400000010ff */
[----:B------:R-:W-:Y:S02]  /*f320*/  F2FP.BF16.F32.PACK_AB R2, R47, R46 ;  /* 0x0000002e2f02723e */ /* 0x000fe400000010ff */
[----:B------:R-:W-:Y:S02]  /*f330*/  LOP3.LUT R12, R12, 0xffff, RZ, 0xc0, !PT ;  /* 0x0000ffff0c0c7812 */ /* 0x000fe400078ec0ff */
[----:B------:R-:W-:-:S02]  /*f340*/  LOP3.LUT R14, R14, 0xffff, RZ, 0xc0, !PT ;  /* 0x0000ffff0e0e7812 */ /* 0x000fc400078ec0ff */
[----:B------:R-:W-:Y:S01]  /*f350*/  PRMT R15, R3, 0x7632, R15 ;  /* 0x00007632030f7816 */ /* 0x000fe2000000000f */
[----:B------:R-:W-:Y:S01]  /*f360*/  IMAD.WIDE.U32 R42, R12, 0x10000, RZ ;  /* 0x000100000c2a7825 */ /* 0x000fe200078e00ff */
[----:B------:R-:W-:-:S03]  /*f370*/  PRMT R40, R2, 0x7632, R40 ;  /* 0x0000763202287816 */ /* 0x000fc60000000028 */
[----:B------:R-:W-:Y:S01]  /*f380*/  IMAD.WIDE.U32 R44, R14, 0x10000, RZ ;  /* 0x000100000e2c7825 */ /* 0x000fe200078e00ff */
[----:B------:R-:W-:Y:S02]  /*f390*/  LOP3.LUT R3, R43, 0xffff, R3, 0xf8, !PT ;  /* 0x0000ffff2b037812 */ /* 0x000fe400078ef803 */
[----:B------:R-:W-:Y:S01]  /*f3a0*/  LOP3.LUT R13, R42, 0xffff, R13, 0xf8, !PT ;  /* 0x0000ffff2a0d7812 */ /* 0x000fe200078ef80d */
[----:B------:R-:W-:Y:S01]  /*f3b0*/  IMAD.U32 R15, R15, 0x10000, RZ ;  /* 0x000100000f0f7824 */ /* 0x000fe200078e00ff */
[----:B------:R-:W-:Y:S01]  /*f3c0*/  LOP3.LUT R2, R45, 0xffff, R2, 0xf8, !PT ;  /* 0x0000ffff2d027812 */ /* 0x000fe200078ef802 */
[----:B------:R-:W-:Y:S01]  /*f3d0*/  IMAD.U32 R40, R40, 0x10000, RZ ;  /* 0x0001000028287824 */ /* 0x000fe200078e00ff */
[----:B------:R-:W-:Y:S01]  /*f3e0*/  LOP3.LUT R0, R44, 0xffff, R0, 0xf8, !PT ;  /* 0x0000ffff2c007812 */ /* 0x000fe200078ef800 */
[----:B------:R-:W-:Y:S01]  /*f3f0*/  IMAD.MOV.U32 R12, RZ, RZ, R13 ;  /* 0x000000ffff0c7224 */ /* 0x000fe200078e000d */
[----:B------:R-:W-:Y:S02]  /*f400*/  LOP3.LUT R3, R3, R15, RZ, 0xfc, !PT ;  /* 0x0000000f03037212 */ /* 0x000fe400078efcff */
[----:B------:R-:W-:Y:S01]  /*f410*/  LOP3.LUT R2, R2, R40, RZ, 0xfc, !PT ;  /* 0x0000002802027212 */ /* 0x000fe200078efcff */
[----:B------:R-:W-:-:S02]  /*f420*/  IMAD.MOV.U32 R14, RZ, RZ, R0 ;  /* 0x000000ffff0e7224 */ /* 0x000fc400078e0000 */
[----:B------:R-:W-:Y:S02]  /*f430*/  IMAD.MOV.U32 R13, RZ, RZ, R3 ;  /* 0x000000ffff0d7224 */ /* 0x000fe400078e0003 */
[----:B------:R-:W-:-:S05]  /*f440*/  IMAD.MOV.U32 R15, RZ, RZ, R2 ;  /* 0x000000ffff0f7224 */ /* 0x000fca00078e0002 */
[----:B------:R1:W-:Y:S02]  /*f450*/  STG.E.128 desc[UR62][R22.64], R12 ;  /* 0x0000000c16007986 */ /* 0x0003e4000c101d3e */
.L_x_237:
[----:B------:R-:W-:Y:S05]  /*f460*/  BSYNC.RECONVERGENT B0 ;  /* 0x0000000000007941 */ /* 0x000fea0003800200 */
.L_x_236:
[----:B------:R-:W-:Y:S04]  /*f470*/  BSSY.RECONVERGENT B0, `(.L_x_238) ;  /* 0x0000024000007945 */ /* 0x000fe80003800200 */
[----:B------:R-:W-:Y:S05]  /*f480*/  @P5 BRA `(.L_x_239) ;  /* 0x0000000000885947 */ /* 0x000fea0003800000 */
        /* <DEDUP_REMOVED lines=10> */
[----:B-1----:R-:W-:-:S02]  /*f530*/  PRMT R12, R0, 0x7632, R12 ;  /* 0x00007632000c7816 */ /* 0x002fc4000000000c */
        /* <DEDUP_REMOVED lines=23> */
.L_x_239:
[----:B------:R-:W-:Y:S05]  /*f6b0*/  BSYNC.RECONVERGENT B0 ;  /* 0x0000000000007941 */ /* 0x000fea0003800200 */
.L_x_238:
        /* <DEDUP_REMOVED lines=12> */
[----:B-12---:R-:W-:-:S02]  /*f780*/  PRMT R14, R2, 0x7632, R14 ;  /* 0x00007632020e7816 */ /* 0x006fc4000000000e */
[C---:B------:R-:W-:Y:S02]  /*f790*/  PRMT R12, R0.reuse, 0x7632, R12 ;  /* 0x00007632000c7816 */ /* 0x040fe4000000000c */
        /* <DEDUP_REMOVED lines=22> */
.L_x_241:
[----:B------:R-:W-:Y:S05]  /*f900*/  BSYNC.RECONVERGENT B0 ;  /* 0x0000000000007941 */ /* 0x000fea0003800200 */
.L_x_240:
        /* <DEDUP_REMOVED lines=12> */
[----:B-123--:R-:W-:-:S02]  /*f9d0*/  PRMT R12, R0, 0x7632, R12 ;  /* 0x00007632000c7816 */ /* 0x00efc4000000000c */
        /* <DEDUP_REMOVED lines=23> */
.L_x_243:
[----:B------:R-:W-:Y:S05]  /*fb50*/  BSYNC.RECONVERGENT B0 ;  /* 0x0000000000007941 */ /* 0x000fea0003800200 */
.L_x_242:
        /* <DEDUP_REMOVED lines=22> */
[----:B-1234-:R-:W-:Y:S01]  /*fcc0*/  IMAD.WIDE.U32 R12, R6, 0x10000, RZ ;  /* 0x00010000060c7825 */ /* 0x01efe200078e00ff */
        /* <DEDUP_REMOVED lines=13> */
.L_x_245:
[----:B------:R-:W-:Y:S05]  /*fda0*/  BSYNC.RECONVERGENT B0 ;  /* 0x0000000000007941 */ /* 0x000fea0003800200 */
.L_x_244:
        /* <DEDUP_REMOVED lines=21> */
[----:B------:R-:W-:Y:S01]  /*ff00*/  LOP3.LUT R7, R18, R4, RZ, 0xfc, !PT ;  /* 0x0000000412077212 */ /* 0x000fe200078efcff */
[----:B------:R-:W-:Y:S02]  /*ff10*/  IMAD.MOV.U32 R4, RZ, RZ, R5 ;  /* 0x000000ffff047224 */ /* 0x000fe400078e0005 */
[----:B------:R-:W-:-:S05]  /*ff20*/  IMAD.MOV.U32 R5, RZ, RZ, R3 ;  /* 0x000000ffff057224 */ /* 0x000fca00078e0003 */
[----:B------:R1:W-:Y:S02]  /*ff30*/  STG.E.128 desc[UR62][R22.64+0x90], R4 ;  /* 0x0000900416007986 */ /* 0x0003e4000c101d3e */
.L_x_247:
[----:B------:R-:W-:Y:S05]  /*ff40*/  BSYNC.RECONVERGENT B0 ;  /* 0x0000000000007941 */ /* 0x000fea0003800200 */
.L_x_246:
[----:B------:R-:W5:Y:S01]  /*ff50*/  LDL.LU R0, [R1] ;  /* 0x0000000001007983 */ /* 0x000f620000300800 */
[----:B------:R-:W-:Y:S01]  /*ff60*/  NOP ;  /* 0x0000000000007918 */ /* 0x000fe20000000000 */
[----:B-----5:R-:W-:-:S13]  /*ff70*/  R2UR UR4, R0 ;  /* 0x00000000000472ca */ /* 0x020fda00000e0000 */
[----:B------:R-:W-:-:S09]  /*ff80*/  UISETP.NE.AND UP0, UPT, UR4, 0x3, UPT ;  /* 0x000000030400788c */ /* 0x000fd2000bf05270 */
[----:B------:R-:W-:Y:S05]  /*ff90*/  BRA.U !UP0, `(.L_x_248) ;  /* 0x0000000108087547 */ /* 0x000fea000b800000 */
[----:B------:R-:W-:Y:S05]  /*ffa0*/  BPT.TRAP 0x1 ;  /* 0x000000040000795c */ /* 0x000fea0000300000 */
[----:B------:R-:W-:Y:S05]  /*ffb0*/  BPT.TRAP 0x1 ;  /* 0x000000040000795c */ /* 0x000fea0000300000 */
.L_x_248:
[----:B------:R-:W-:Y:S02]  /*ffc0*/  UIADD3 UR4, UPT, UPT, UR36, 0x338b8, URZ ;  /* 0x000338b824047890 */ /* 0x000fe4000fffe0ff */
[----:B------:R-:W-:Y:S02]  /*ffd0*/  ULOP3.LUT UP0, URZ, UR38, 0x7, URZ, 0xc0, !UPT ;  /* 0x0000000726ff7892 */ /* 0x000fe4000f80c0ff */
[----:B------:R-:W-:-:S09]  /*ffe0*/  UPRMT UR4, UR37, 0x654, UR4 ;  /* 0x0000065425047896 */ /* 0x000fd20008000004 */
[----:B------:R-:W-:Y:S01]  /*fff0*/  SYNCS.ARRIVE.TRANS64.RED.A1T0 RZ, [UR4], RZ ;  /* 0x000000ffffff79a7 */ /* 0x000fe20008100404 */
[----:B------:R-:W-:Y:S01]  /*10000*/  BAR.SYNC.DEFER_BLOCKING 0x1, 0x100 ;  /* 0x0044000000007b1d */ /* 0x000fe20000010000 */
[----:B------:R-:W-:-:S13]  /*10010*/  PLOP3.LUT P0, PT, PT, PT, UP0, 0x80, 0x8 ;  /* 0x000000000008781c */ /* 0x000fda0003f0f008 */
[----:B------:R-:W-:Y:S05]  /*10020*/  @P0 EXIT ;  /* 0x000000000000094d */ /* 0x000fea0003800000 */
[----:B------:R-:W5:Y:S01]  /*10030*/  S2UR UR5, SR_CgaCtaId ;  /* 0x00000000000579c3 */ /* 0x000f620000008800 */
[----:B------:R-:W-:Y:S01]  /*10040*/  UMOV UR4, 0x400 ;  /* 0x0000040000047882 */ /* 0x000fe20000000000 */
[----:B------:R-:W-:Y:S01]  /*10050*/  IMAD.MOV.U32 R2, RZ, RZ, 0xffff ;  /* 0x0000ffffff027424 */ /* 0x000fe200078e00ff */
[----:B-----5:R-:W-:-:S09]  /*10060*/  ULEA UR4, UR5, UR4, 0x18 ;  /* 0x0000000405047291 */ /* 0x020fd2000f8ec0ff */
[----:B------:R-:W5:Y:S01]  /*10070*/  LDS R3, [UR4+0x338c0] ;  /* 0x0338c004ff037984 */ /* 0x000f620008000800 */
[----:B------:R-:W-:Y:S02]  /*10080*/  UMOV UR4, 0x40 ;  /* 0x0000004000047882 */ /* 0x000fe40000000000 */
[----:B------:R-:W-:Y:S01]  /*10090*/  ULEA UR5, UR5, UR4, 0x18 ;  /* 0x0000000405057291 */ /* 0x000fe2000f8ec0ff */
[----:B------:R-:W-:-:S08]  /*100a0*/  NOP ;  /* 0x0000000000007918 */ /* 0x000fd00000000000 */
[----:B------:R-:W1:Y:S01]  /*100b0*/  LDS R0, [UR5+0x14] ;  /* 0x00001405ff007984 */ /* 0x000e620008000800 */
[----:B-----5:R-:W-:-:S04]  /*100c0*/  LOP3.LUT R3, R3, 0xffff, RZ, 0xc0, !PT ;  /* 0x0000ffff03037812 */ /* 0x020fc800078ec0ff */
[----:B------:R-:W-:-:S04]  /*100d0*/  SHF.R.U32.HI R3, RZ, 0x5, R3 ;  /* 0x00000005ff037819 */ /* 0x000fc80000011603 */
[----:B------:R-:W-:-:S04]  /*100e0*/  SHF.L.U32 R2, R2, R3, RZ ;  /* 0x0000000302027219 */ /* 0x000fc800000006ff */
[----:B-1----:R-:W-:-:S04]  /*100f0*/  LOP3.LUT R0, R0, R2, RZ, 0xc0, !PT ;  /* 0x0000000200007212 */ /* 0x002fc800078ec0ff */
[----:B------:R-:W-:Y:S01]  /*10100*/  ISETP.NE.AND P0, PT, R0, R2, PT ;  /* 0x000000020000720c */ /* 0x000fe20003f05270 */
[----:B------:R-:W-:-:S05]  /*10110*/  IMAD.MOV.U32 R0, RZ, RZ, 0x1 ;  /* 0x00000001ff007424 */ /* 0x000fca00078e00ff */
[----:B------:R-:W-:-:S07]  /*10120*/  SHF.L.U32 R0, R0, R3, RZ ;  /* 0x0000000300007219 */ /* 0x000fce00000006ff */
[----:B------:R-:W-:Y:S05]  /*10130*/  @P0 BRA `(.L_x_249) ;  /* 0x00000000005c0947 */ /* 0x000fea0003800000 */
[----:B------:R-:W1:Y:S02]  /*10140*/  LDS R3, [UR5+0x18] ;  /* 0x00001805ff037984 */ /* 0x000e640008000800 */
[----:B-1----:R-:W-:-:S04]  /*10150*/  LOP3.LUT R3, R3, R0, RZ, 0xc0, !PT ;  /* 0x0000000003037212 */ /* 0x002fc800078ec0ff */
[----:B------:R-:W-:-:S13]  /*10160*/  ISETP.NE.AND P0, PT, R3, R0, PT ;  /* 0x000000000300720c */ /* 0x000fda0003f05270 */
[----:B------:R-:W-:Y:S05]  /*10170*/  @P0 BRA `(.L_x_250) ;  /* 0x0000000000400947 */ /* 0x000fea0003800000 */
[----:B------:R-:W-:Y:S01]  /*10180*/  R2UR UR4, R2 ;  /* 0x00000000020472ca */ /* 0x000fe200000e0000 */
[----:B------:R-:W1:Y:S01]  /*10190*/  S2R R3, SR_LANEID ;  /* 0x0000000000037919 */ /* 0x000e620000000000 */
[----:B------:R-:W-:-:S04]  /*101a0*/  LOP3.LUT R0, RZ, R0, RZ, 0x33, !PT ;  /* 0x00000000ff007212 */ /* 0x000fc800078e33ff */
[----:B------:R-:W5:Y:S07]  /*101b0*/  REDUX UR7, R0 ;  /* 0x00000000000773c4 */ /* 0x000f6e0000000000 */
[----:B------:R-:W-:-:S03]  /*101c0*/  ULOP3.LUT UR6, URZ, UR4, URZ, 0x33, !UPT ;  /* 0x00000004ff067292 */ /* 0x000fc6000f8e33ff */
[----:B------:R-:W-:Y:S02]  /*101d0*/  VOTEU.ANY UR4, UPT, PT ;  /* 0x0000000000047886 */ /* 0x000fe400038e0100 */
[----:B------:R-:W-:Y:S01]  /*101e0*/  UFLO.U32 UR4, UR4 ;  /* 0x00000004000472bd */ /* 0x000fe200080e0000 */
[----:B------:R-:W-:-:S04]  /*101f0*/  IMAD.U32 R2, RZ, RZ, UR6 ;  /* 0x00000006ff027e24 */ /* 0x000fc8000f8e00ff */
[----:B------:R-:W2:Y:S02]  /*10200*/  REDUX UR8, R2 ;  /* 0x00000000020873c4 */ /* 0x000ea40000000000 */
[----:B------:R1:W-:Y:S01]  /*10210*/  UTCATOMSWS.AND URZ, UR6 ;  /* 0x0000000600ff79e3 */ /* 0x0003e20008000000 */
[----:B-----5:R-:W-:Y:S01]  /*10220*/  IMAD.U32 R0, RZ, RZ, UR7 ;  /* 0x00000007ff007e24 */ /* 0x020fe2000f8e00ff */
[----:B-1----:R-:W-:Y:S01]  /*10230*/  ISETP.EQ.U32.AND P0, PT, R3, UR4, PT ;  /* 0x0000000403007c0c */ /* 0x002fe2000bf02070 */
[----:B--2---:R-:W-:-:S12]  /*10240*/  IMAD.U32 R2, RZ, RZ, UR8 ;  /* 0x00000008ff027e24 */ /* 0x004fd8000f8e00ff */
[----:B------:R1:W-:Y:S04]  /*10250*/  @P0 ATOMS.AND RZ, [UR5+0x14], R2 ;  /* 0x00001402ffff098c */ /* 0x0003e8000a800005 */
[----:B------:R1:W-:Y:S01]  /*10260*/  @P0 ATOMS.AND RZ, [UR5+0x18], R0 ;  /* 0x00001800ffff098c */ /* 0x0003e2000a800005 */
[----:B------:R-:W-:Y:S05]  /*10270*/  BRA `(.L_x_251) ;  /* 0x0000000000147947 */ /* 0x000fea0003800000 */
.L_x_250:
[----:B------:R-:W-:Y:S02]  /*10280*/  MOV R2, 0x102a0 ;  /* 0x000102a000027802 */ /* 0x000fe40000000f00 */
[----:B--234-:R-:W-:Y:S05]  /*10290*/  CALL.REL.NOINC `($__internal_0_$__cuda_sm10x_tcgen05_guardrail_trap_col_being_dealloced_not_returned_by_alloc) ;  /* 0x0000000c00147944 */ /* 0x01cfea0003c00000 */
[----:B------:R-:W-:Y:S05]  /*102a0*/  BRA `(.L_x_251) ;  /* 0x0000000000087947 */ /* 0x000fea0003800000 */
.L_x_249:
[----:B------:R-:W-:Y:S02]  /*102b0*/  MOV R2, 0x102d0 ;  /* 0x000102d000027802 */ /* 0x000fe40000000f00 */
[----:B--234-:R-:W-:Y:S05]  /*102c0*/  CALL.REL.NOINC `($__internal_2_$__cuda_sm10x_tcgen05_guardrail_trap_unallocated_columns_being_dealloced) ;  /* 0x0000000c00207944 */ /* 0x01cfea0003c00000 */
.L_x_251:
[----:B------:R-:W-:Y:S01]  /*102d0*/  NOP ;  /* 0x0000000000007918 */ /* 0x000fe20000000000 */
[----:B------:R-:W-:Y:S05]  /*102e0*/  EXIT ;  /* 0x000000000000794d */ /* 0x000fea0003800000 */
.L_x_51:
[----:B------:R-:W-:-:S07]  /*102f0*/  MOV R4, UR56 ;  /* 0x0000003800047c02 */ /* 0x000fce0008000f00 */
.L_x_252:
[----:B-1----:R1:W2:Y:S02]  /*10300*/  SYNCS.PHASECHK.TRANS64.TRYWAIT P0, [R4+URZ+0x33810], R6 ;  /* 0x03381006040075a7 */ /* 0x0022a400080011ff */
[----:B--2---:R-:W-:Y:S05]  /*10310*/  @!P0 NANOSLEEP.SYNCS 0x989680 ;  /* 0x009896800000895d */ /* 0x004fea0003900000 */
[----:B------:R-:W2:Y:S02]  /*10320*/  @!P0 SYNCS.PHASECHK.TRANS64 P0, [R4+URZ+0x33810], R6 ;  /* 0x03381006040085a7 */ /* 0x000ea400080010ff */
[----:B--2---:R-:W-:Y:S05]  /*10330*/  @!P0 BRA `(.L_x_252) ;  /* 0xfffffffc00f08947 */ /* 0x004fea000383ffff */
[----:B------:R-:W-:Y:S05]  /*10340*/  BRA `(.L_x_253) ;  /* 0xffffff2000087947 */ /* 0x000fea000383ffff */
.L_x_63:
[----:B------:R-:W-:-:S07]  /*10350*/  MOV R2, UR56 ;  /* 0x0000003800027c02 */ /* 0x000fce0008000f00 */
.L_x_254:
[----:B-1----:R1:W3:Y:S02]  /*10360*/  SYNCS.PHASECHK.TRANS64.TRYWAIT P0, [R2+URZ+0x33838], R6 ;  /* 0x03383806020075a7 */ /* 0x0022e400080011ff */
[----:B---3--:R-:W-:Y:S05]  /*10370*/  @!P0 NANOSLEEP.SYNCS 0x989680 ;  /* 0x009896800000895d */ /* 0x008fea0003900000 */
[----:B------:R-:W3:Y:S02]  /*10380*/  @!P0 SYNCS.PHASECHK.TRANS64 P0, [R2+URZ+0x33838], R6 ;  /* 0x03383806020085a7 */ /* 0x000ee400080010ff */
[----:B---3--:R-:W-:Y:S05]  /*10390*/  @!P0 BRA `(.L_x_254) ;  /* 0xfffffffc00f08947 */ /* 0x008fea000383ffff */
[----:B------:R-:W-:Y:S05]  /*103a0*/  BRA `(.L_x_255) ;  /* 0xffffff2400d07947 */ /* 0x000fea000383ffff */
.L_x_66:
[----:B------:R-:W-:-:S07]  /*103b0*/  MOV R2, UR56 ;  /* 0x0000003800027c02 */ /* 0x000fce0008000f00 */
.L_x_256:
[----:B--2---:R2:W3:Y:S02]  /*103c0*/  SYNCS.PHASECHK.TRANS64.TRYWAIT P5, [R2+URZ+0x33828], R6 ;  /* 0x03382806020075a7 */ /* 0x0044e400080a11ff */
[----:B---3--:R-:W-:Y:S05]  /*103d0*/  @!P5 NANOSLEEP.SYNCS 0x989680 ;  /* 0x009896800000d95d */ /* 0x008fea0003900000 */
[----:B------:R-:W3:Y:S02]  /*103e0*/  @!P5 SYNCS.PHASECHK.TRANS64 P5, [R2+URZ+0x33828], R6 ;  /* 0x033828060200d5a7 */ /* 0x000ee400080a10ff */
[----:B---3--:R-:W-:Y:S05]  /*103f0*/  @!P5 BRA `(.L_x_256) ;  /* 0xfffffffc00f0d947 */ /* 0x008fea000383ffff */
[----:B------:R-:W-:Y:S05]  /*10400*/  BRA `(.L_x_257) ;  /* 0xffffff2800607947 */ /* 0x000fea000383ffff */
.L_x_76:
[----:B--2---:R-:W-:-:S07]  /*10410*/  MOV R2, UR56 ;  /* 0x0000003800027c02 */ /* 0x004fce0008000f00 */
.L_x_258:
[----:B--2---:R2:W4:Y:S02]  /*10420*/  SYNCS.PHASECHK.TRANS64.TRYWAIT P5, [R2+URZ+0x33848], R6 ;  /* 0x03384806020075a7 */ /* 0x00452400080a11ff */
[----:B----4-:R-:W-:Y:S05]  /*10430*/  @!P5 NANOSLEEP.SYNCS 0x989680 ;  /* 0x009896800000d95d */ /* 0x010fea0003900000 */
[----:B------:R-:W4:Y:S02]  /*10440*/  @!P5 SYNCS.PHASECHK.TRANS64 P5, [R2+URZ+0x33848], R6 ;  /* 0x033848060200d5a7 */ /* 0x000f2400080a10ff */
[----:B----4-:R-:W-:Y:S05]  /*10450*/  @!P5 BRA `(.L_x_258) ;  /* 0xfffffffc00f0d947 */ /* 0x010fea000383ffff */
[----:B------:R-:W-:Y:S05]  /*10460*/  BRA `(.L_x_259) ;  /* 0xffffff3000107947 */ /* 0x000fea000383ffff */
.L_x_80:
[----:B------:R-:W-:Y:S07]  /*10470*/  MOV R2, UR49 ;  /* 0x0000003100027c02 */ /* 0x000fee0008000f00 */
.L_x_260:
[----:B-1----:R1:W4:Y:S02]  /*10480*/  SYNCS.PHASECHK.TRANS64.TRYWAIT P0, [R2+URZ+0x33810], R7 ;  /* 0x03381007020075a7 */ /* 0x00232400080011ff */
[----:B----4-:R-:W-:Y:S05]  /*10490*/  @!P0 NANOSLEEP.SYNCS 0x989680 ;  /* 0x009896800000895d */ /* 0x010fea0003900000 */
[----:B------:R-:W4:Y:S02]  /*104a0*/  @!P0 SYNCS.PHASECHK.TRANS64 P0, [R2+URZ+0x33810], R7 ;  /* 0x03381007020085a7 */ /* 0x000f2400080010ff */
[----:B----4-:R-:W-:Y:S05]  /*104b0*/  @!P0 BRA `(.L_x_260) ;  /* 0xfffffffc00f08947 */ /* 0x010fea000383ffff */
[----:B------:R-:W-:Y:S05]  /*104c0*/  BRA `(.L_x_261) ;  /* 0xffffff3000e47947 */ /* 0x000fea000383ffff */
.L_x_86:
[----:B------:R-:W-:Y:S07]  /*104d0*/  MOV R2, UR56 ;  /* 0x0000003800027c02 */ /* 0x000fee0008000f00 */
.L_x_262:
[----:B-1----:R1:W4:Y:S02]  /*104e0*/  SYNCS.PHASECHK.TRANS64.TRYWAIT P0, [R2+URZ+0x33838], R6 ;  /* 0x03383806020075a7 */ /* 0x00232400080011ff */
[----:B----4-:R-:W-:Y:S05]  /*104f0*/  @!P0 NANOSLEEP.SYNCS 0x989680 ;  /* 0x009896800000895d */ /* 0x010fea0003900000 */
[----:B------:R-:W4:Y:S02]  /*10500*/  @!P0 SYNCS.PHASECHK.TRANS64 P0, [R2+URZ+0x33838], R6 ;  /* 0x03383806020085a7 */ /* 0x000f2400080010ff */
[----:B----4-:R-:W-:Y:S05]  /*10510*/  @!P0 BRA `(.L_x_262) ;  /* 0xfffffffc00f08947 */ /* 0x010fea000383ffff */
[----:B------:R-:W-:Y:S05]  /*10520*/  BRA `(.L_x_263) ;  /* 0xffffff3400fc7947 */ /* 0x000fea000383ffff */
.L_x_89:
[----:B------:R-:W-:Y:S07]  /*10530*/  MOV R6, UR56 ;  /* 0x0000003800067c02 */ /* 0x000fee0008000f00 */
.L_x_264:
[----:B--2---:R2:W4:Y:S02]  /*10540*/  SYNCS.PHASECHK.TRANS64.TRYWAIT P5, [R6+URZ+0x33828], R8 ;  /* 0x03382808060075a7 */ /* 0x00452400080a11ff */
[----:B----4-:R-:W-:Y:S05]  /*10550*/  @!P5 NANOSLEEP.SYNCS 0x989680 ;  /* 0x009896800000d95d */ /* 0x010fea0003900000 */
[----:B------:R-:W4:Y:S02]  /*10560*/  @!P5 SYNCS.PHASECHK.TRANS64 P5, [R6+URZ+0x33828], R8 ;  /* 0x033828080600d5a7 */ /* 0x000f2400080a10ff */
[----:B----4-:R-:W-:Y:S05]  /*10570*/  @!P5 BRA `(.L_x_264) ;  /* 0xfffffffc00f0d947 */ /* 0x010fea000383ffff */
[----:B------:R-:W-:Y:S05]  /*10580*/  BRA `(.L_x_265) ;  /* 0xffffff3800907947 */ /* 0x000fea000383ffff */
.L_x_94:
[----:B------:R-:W-:Y:S07]  /*10590*/  MOV R6, UR56 ;  /* 0x0000003800067c02 */ /* 0x000fee0008000f00 */
.L_x_266:
[----:B-1----:R1:W2:Y:S02]  /*105a0*/  SYNCS.PHASECHK.TRANS64.TRYWAIT P5, [R6+URZ+0x33848], R7 ;  /* 0x03384807060075a7 */ /* 0x0022a400080a11ff */
[----:B--2---:R-:W-:Y:S05]  /*105b0*/  @!P5 NANOSLEEP.SYNCS 0x989680 ;  /* 0x009896800000d95d */ /* 0x004fea0003900000 */
[----:B------:R-:W2:Y:S02]  /*105c0*/  @!P5 SYNCS.PHASECHK.TRANS64 P5, [R6+URZ+0x33848], R7 ;  /* 0x033848070600d5a7 */ /* 0x000ea400080a10ff */
[----:B--2---:R-:W-:Y:S05]  /*105d0*/  @!P5 BRA `(.L_x_266) ;  /* 0xfffffffc00f0d947 */ /* 0x004fea000383ffff */
[----:B------:R-:W-:Y:S05]  /*105e0*/  BRA `(.L_x_267) ;  /* 0xffffff3c00607947 */ /* 0x000fea000383ffff */
.L_x_103:
[----:B-1----:R-:W-:-:S07]  /*105f0*/  MOV R0, UR24 ;  /* 0x0000001800007c02 */ /* 0x002fce0008000f00 */
.L_x_268:
[----:B-1----:R1:W2:Y:S02]  /*10600*/  SYNCS.PHASECHK.TRANS64.TRYWAIT P0, [R0+URZ+0x33800], R8 ;  /* 0x03380008000075a7 */ /* 0x0022a400080011ff */
[----:B--2---:R-:W-:Y:S05]  /*10610*/  @!P0 NANOSLEEP.SYNCS 0x989680 ;  /* 0x009896800000895d */ /* 0x004fea0003900000 */
[----:B------:R-:W2:Y:S02]  /*10620*/  @!P0 SYNCS.PHASECHK.TRANS64 P0, [R0+URZ+0x33800], R8 ;  /* 0x03380008000085a7 */ /* 0x000ea400080010ff */
[----:B--2---:R-:W-:Y:S05]  /*10630*/  @!P0 BRA `(.L_x_268) ;  /* 0xfffffffc00f08947 */ /* 0x004fea000383ffff */
[----:B------:R-:W-:Y:S05]  /*10640*/  BRA `(.L_x_269) ;  /* 0xffffff4400187947 */ /* 0x000fea000383ffff */
.L_x_104:
[----:B------:R-:W-:-:S07]  /*10650*/  MOV R4, UR24 ;  /* 0x0000001800047c02 */ /* 0x000fce0008000f00 */
.L_x_270:
[----:B-1----:R1:W2:Y:S02]  /*10660*/  SYNCS.PHASECHK.TRANS64.TRYWAIT P0, [R4+URZ+0x33858], R7 ;  /* 0x03385807040075a7 */ /* 0x0022a400080011ff */
[----:B--2---:R-:W-:Y:S05]  /*10670*/  @!P0 NANOSLEEP.SYNCS 0x989680 ;  /* 0x009896800000895d */ /* 0x004fea0003900000 */
[----:B------:R-:W2:Y:S02]  /*10680*/  @!P0 SYNCS.PHASECHK.TRANS64 P0, [R4+URZ+0x33858], R7 ;  /* 0x03385807040085a7 */ /* 0x000ea400080010ff */
[----:B--2---:R-:W-:Y:S05]  /*10690*/  @!P0 BRA `(.L_x_270) ;  /* 0xfffffffc00f08947 */ /* 0x004fea000383ffff */
[----:B------:R-:W-:Y:S05]  /*106a0*/  BRA `(.L_x_271) ;  /* 0xffffff4400147947 */ /* 0x000fea000383ffff */
.L_x_107:
[----:B------:R-:W-:-:S07]  /*106b0*/  MOV R0, UR24 ;  /* 0x0000001800007c02 */ /* 0x000fce0008000f00 */
.L_x_272:
[----:B---3--:R3:W4:Y:S02]  /*106c0*/  SYNCS.PHASECHK.TRANS64.TRYWAIT P0, [R0+URZ+0x33820], R8 ;  /* 0x03382008000075a7 */ /* 0x00872400080011ff */
[----:B----4-:R-:W-:Y:S05]  /*106d0*/  @!P0 NANOSLEEP.SYNCS 0x989680 ;  /* 0x009896800000895d */ /* 0x010fea0003900000 */
[----:B------:R-:W4:Y:S02]  /*106e0*/  @!P0 SYNCS.PHASECHK.TRANS64 P0, [R0+URZ+0x33820], R8 ;  /* 0x03382008000085a7 */ /* 0x000f2400080010ff */
[----:B----4-:R-:W-:Y:S05]  /*106f0*/  @!P0 BRA `(.L_x_272) ;  /* 0xfffffffc00f08947 */ /* 0x010fea000383ffff */
[----:B------:R-:W-:Y:S05]  /*10700*/  BRA `(.L_x_273) ;  /* 0xffffff48000c7947 */ /* 0x000fea000383ffff */
.L_x_109:
[----:B---3--:R-:W-:-:S07]  /*10710*/  MOV R0, UR24 ;  /* 0x0000001800007c02 */ /* 0x008fce0008000f00 */
.L_x_274:
[----:B---3--:R3:W4:Y:S02]  /*10720*/  SYNCS.PHASECHK.TRANS64.TRYWAIT P0, [R0+URZ+0x33868], R7 ;  /* 0x03386807000075a7 */ /* 0x00872400080011ff */
[----:B----4-:R-:W-:Y:S05]  /*10730*/  @!P0 NANOSLEEP.SYNCS 0x989680 ;  /* 0x009896800000895d */ /* 0x010fea0003900000 */
[----:B------:R-:W4:Y:S02]  /*10740*/  @!P0 SYNCS.PHASECHK.TRANS64 P0, [R0+URZ+0x33868], R7 ;  /* 0x03386807000085a7 */ /* 0x000f2400080010ff */
[----:B----4-:R-:W-:Y:S05]  /*10750*/  @!P0 BRA `(.L_x_274) ;  /* 0xfffffffc00f08947 */ /* 0x010fea000383ffff */
[----:B------:R-:W-:Y:S05]  /*10760*/  BRA `(.L_x_275) ;  /* 0xffffff4800047947 */ /* 0x000fea000383ffff */
.L_x_111:
[----:B------:R-:W-:-:S07]  /*10770*/  MOV R3, UR24 ;  /* 0x0000001800037c02 */ /* 0x000fce0008000f00 */
.L_x_276:
[----:B---3--:R3:W4:Y:S02]  /*10780*/  SYNCS.PHASECHK.TRANS64.TRYWAIT P0, [R3+URZ+0x33878], R7 ;  /* 0x03387807030075a7 */ /* 0x00872400080011ff */
[----:B----4-:R-:W-:Y:S05]  /*10790*/  @!P0 NANOSLEEP.SYNCS 0x989680 ;  /* 0x009896800000895d */ /* 0x010fea0003900000 */
[----:B------:R-:W4:Y:S02]  /*107a0*/  @!P0 SYNCS.PHASECHK.TRANS64 P0, [R3+URZ+0x33878], R7 ;  /* 0x03387807030085a7 */ /* 0x000f2400080010ff */
[----:B----4-:R-:W-:Y:S05]  /*107b0*/  @!P0 BRA `(.L_x_276) ;  /* 0xfffffffc00f08947 */ /* 0x010fea000383ffff */
[----:B------:R-:W-:Y:S05]  /*107c0*/  BRA `(.L_x_277) ;  /* 0xffffff4800047947 */ /* 0x000fea000383ffff */
.L_x_114:
[----:B------:R-:W-:-:S07]  /*107d0*/  MOV R3, UR24 ;  /* 0x0000001800037c02 */ /* 0x000fce0008000f00 */
.L_x_278:
[----:B---3--:R3:W4:Y:S02]  /*107e0*/  SYNCS.PHASECHK.TRANS64.TRYWAIT P0, [R3+URZ+0x33880], R8 ;  /* 0x03388008030075a7 */ /* 0x00872400080011ff */
[----:B----4-:R-:W-:Y:S05]  /*107f0*/  @!P0 NANOSLEEP.SYNCS 0x989680 ;  /* 0x009896800000895d */ /* 0x010fea0003900000 */
[----:B------:R-:W4:Y:S02]  /*10800*/  @!P0 SYNCS.PHASECHK.TRANS64 P0, [R3+URZ+0x33880], R8 ;  /* 0x03388008030085a7 */ /* 0x000f2400080010ff */
[----:B----4-:R-:W-:Y:S05]  /*10810*/  @!P0 BRA `(.L_x_278) ;  /* 0xfffffffc00f08947 */ /* 0x010fea000383ffff */
[----:B------:R-:W-:Y:S05]  /*10820*/  BRA `(.L_x_279) ;  /* 0xffffff4800f07947 */ /* 0x000fea000383ffff */
.L_x_120:
[----:B------:R-:W-:Y:S07]  /*10830*/  MOV R0, UR6 ;  /* 0x0000000600007c02 */ /* 0x000fee0008000f00 */
.L_x_280:
[----:B-1----:R1:W2:Y:S02]  /*10840*/  SYNCS.PHASECHK.TRANS64.TRYWAIT P0, [R0+URZ+0x33800], R2 ;  /* 0x03380002000075a7 */ /* 0x0022a400080011ff */
[----:B--2---:R-:W-:Y:S05]  /*10850*/  @!P0 NANOSLEEP.SYNCS 0x989680 ;  /* 0x009896800000895d */ /* 0x004fea0003900000 */
[----:B------:R-:W2:Y:S02]  /*10860*/  @!P0 SYNCS.PHASECHK.TRANS64 P0, [R0+URZ+0x33800], R2 ;  /* 0x03380002000085a7 */ /* 0x000ea400080010ff */
[----:B--2---:R-:W-:Y:S05]  /*10870*/  @!P0 BRA `(.L_x_280) ;  /* 0xfffffffc00f08947 */ /* 0x004fea000383ffff */
[----:B------:R-:W-:Y:S05]  /*10880*/  BRA `(.L_x_281) ;  /* 0xffffff5400487947 */ /* 0x000fea000383ffff */
.L_x_122:
[----:B------:R-:W-:Y:S07]  /*10890*/  MOV R3, UR24 ;  /* 0x0000001800037c02 */ /* 0x000fee0008000f00 */
.L_x_282:
[----:B-1----:R1:W2:Y:S02]  /*108a0*/  SYNCS.PHASECHK.TRANS64.TRYWAIT P0, [R3+URZ+0x33858], R4 ;  /* 0x03385804030075a7 */ /* 0x0022a400080011ff */
[----:B--2---:R-:W-:Y:S05]  /*108b0*/  @!P0 NANOSLEEP.SYNCS 0x989680 ;  /* 0x009896800000895d */ /* 0x004fea0003900000 */
[----:B------:R-:W2:Y:S02]  /*108c0*/  @!P0 SYNCS.PHASECHK.TRANS64 P0, [R3+URZ+0x33858], R4 ;  /* 0x03385804030085a7 */ /* 0x000ea400080010ff */
[----:B--2---:R-:W-:Y:S05]  /*108d0*/  @!P0 BRA `(.L_x_282) ;  /* 0xfffffffc00f08947 */ /* 0x004fea000383ffff */
[----:B------:R-:W-:Y:S05]  /*108e0*/  BRA `(.L_x_283) ;  /* 0xffffff54004c7947 */ /* 0x000fea000383ffff */
.L_x_125:
[----:B------:R-:W-:Y:S07]  /*108f0*/  MOV R0, UR24 ;  /* 0x0000001800007c02 */ /* 0x000fee0008000f00 */
.L_x_284:
[----:B--2---:R2:W3:Y:S02]  /*10900*/  SYNCS.PHASECHK.TRANS64.TRYWAIT P0, [R0+URZ+0x33890], R2 ;  /* 0x03389002000075a7 */ /* 0x0044e400080011ff */
[----:B---3--:R-:W-:Y:S05]  /*10910*/  @!P0 NANOSLEEP.SYNCS 0x989680 ;  /* 0x009896800000895d */ /* 0x008fea0003900000 */
[----:B------:R-:W3:Y:S02]  /*10920*/  @!P0 SYNCS.PHASECHK.TRANS64 P0, [R0+URZ+0x33890], R2 ;  /* 0x03389002000085a7 */ /* 0x000ee400080010ff */
[----:B---3--:R-:W-:Y:S05]  /*10930*/  @!P0 BRA `(.L_x_284) ;  /* 0xfffffffc00f08947 */ /* 0x008fea000383ffff */
[----:B------:R-:W-:Y:S05]  /*10940*/  BRA `(.L_x_285) ;  /* 0xffffff5800287947 */ /* 0x000fea000383ffff */
.L_x_127:
[----:B------:R-:W-:Y:S07]  /*10950*/  MOV R0, UR24 ;  /* 0x0000001800007c02 */ /* 0x000fee0008000f00 */
.L_x_286:
[----:B--2---:R2:W3:Y:S02]  /*10960*/  SYNCS.PHASECHK.TRANS64.TRYWAIT P0, [R0+URZ+0x33868], R2 ;  /* 0x03386802000075a7 */ /* 0x0044e400080011ff */
[----:B---3--:R-:W-:Y:S05]  /*10970*/  @!P0 NANOSLEEP.SYNCS 0x989680 ;  /* 0x009896800000895d */ /* 0x008fea0003900000 */
[----:B------:R-:W3:Y:S02]  /*10980*/  @!P0 SYNCS.PHASECHK.TRANS64 P0, [R0+URZ+0x33868], R2 ;  /* 0x03386802000085a7 */ /* 0x000ee400080010ff */
[----:B---3--:R-:W-:Y:S05]  /*10990*/  @!P0 BRA `(.L_x_286) ;  /* 0xfffffffc00f08947 */ /* 0x008fea000383ffff */
[----:B------:R-:W-:Y:S05]  /*109a0*/  BRA `(.L_x_287) ;  /* 0xffffff5800247947 */ /* 0x000fea000383ffff */
.L_x_133:
[----:B------:R-:W-:Y:S07]  /*109b0*/  MOV R0, UR24 ;  /* 0x0000001800007c02 */ /* 0x000fee0008000f00 */
.L_x_288:
[----:B--2---:R2:W3:Y:S02]  /*109c0*/  SYNCS.PHASECHK.TRANS64.TRYWAIT P0, [R0+URZ+0x33878], R2 ;  /* 0x03387802000075a7 */ /* 0x0044e400080011ff */
[----:B---3--:R-:W-:Y:S05]  /*109d0*/  @!P0 NANOSLEEP.SYNCS 0x989680 ;  /* 0x009896800000895d */ /* 0x008fea0003900000 */
[----:B------:R-:W3:Y:S02]  /*109e0*/  @!P0 SYNCS.PHASECHK.TRANS64 P0, [R0+URZ+0x33878], R2 ;  /* 0x03387802000085a7 */ /* 0x000ee400080010ff */
[----:B---3--:R-:W-:Y:S05]  /*109f0*/  @!P0 BRA `(.L_x_288) ;  /* 0xfffffffc00f08947 */ /* 0x008fea000383ffff */
[----:B------:R-:W-:Y:S05]  /*10a00*/  BRA `(.L_x_289) ;  /* 0xffffff6000007947 */ /* 0x000fea000383ffff */
.L_x_135:
[----:B------:R-:W-:Y:S07]  /*10a10*/  MOV R3, UR24 ;  /* 0x0000001800037c02 */ /* 0x000fee0008000f00 */
.L_x_290:
[----:B--2---:R2:W3:Y:S02]  /*10a20*/  SYNCS.PHASECHK.TRANS64.TRYWAIT P0, [R3+URZ+0x33820], R4 ;  /* 0x03382004030075a7 */ /* 0x0044e400080011ff */
[----:B---3--:R-:W-:Y:S05]  /*10a30*/  @!P0 NANOSLEEP.SYNCS 0x989680 ;  /* 0x009896800000895d */ /* 0x008fea0003900000 */
[----:B------:R-:W3:Y:S02]  /*10a40*/  @!P0 SYNCS.PHASECHK.TRANS64 P0, [R3+URZ+0x33820], R4 ;  /* 0x03382004030085a7 */ /* 0x000ee400080010ff */
[----:B---3--:R-:W-:Y:S05]  /*10a50*/  @!P0 BRA `(.L_x_290) ;  /* 0xfffffffc00f08947 */ /* 0x008fea000383ffff */
[----:B------:R-:W-:Y:S05]  /*10a60*/  BRA `(.L_x_291) ;  /* 0xffffff6000047947 */ /* 0x000fea000383ffff */
.L_x_138:
[----:B------:R-:W-:Y:S07]  /*10a70*/  MOV R4, UR24 ;  /* 0x0000001800047c02 */ /* 0x000fee0008000f00 */
.L_x_292:
[----:B-1----:R1:W2:Y:S02]  /*10a80*/  SYNCS.PHASECHK.TRANS64.TRYWAIT P0, [R4+URZ+0x33880], R7 ;  /* 0x03388007040075a7 */ /* 0x0022a400080011ff */
[----:B--2---:R-:W-:Y:S05]  /*10a90*/  @!P0 NANOSLEEP.SYNCS 0x989680 ;  /* 0x009896800000895d */ /* 0x004fea0003900000 */
[----:B------:R-:W2:Y:S02]  /*10aa0*/  @!P0 SYNCS.PHASECHK.TRANS64 P0, [R4+URZ+0x33880], R7 ;  /* 0x03388007040085a7 */ /* 0x000ea400080010ff */
[----:B--2---:R-:W-:Y:S05]  /*10ab0*/  @!P0 BRA `(.L_x_292) ;  /* 0xfffffffc00f08947 */ /* 0x004fea000383ffff */
[----:B------:R-:W-:Y:S05]  /*10ac0*/  BRA `(.L_x_293) ;  /* 0xffffff6000f47947 */ /* 0x000fea000383ffff */
.L_x_143:
[----:B-1----:R-:W-:-:S07]  /*10ad0*/  MOV R0, UR24 ;  /* 0x0000001800007c02 */ /* 0x002fce0008000f00 */
.L_x_294:
[----:B-1----:R1:W2:Y:S02]  /*10ae0*/  SYNCS.PHASECHK.TRANS64.TRYWAIT P0, [R0+URZ+0x338b0], R2 ;  /* 0x0338b002000075a7 */ /* 0x0022a400080011ff */
[----:B--2---:R-:W-:Y:S05]  /*10af0*/  @!P0 NANOSLEEP.SYNCS 0x989680 ;  /* 0x009896800000895d */ /* 0x004fea0003900000 */
[----:B------:R-:W2:Y:S02]  /*10b00*/  @!P0 SYNCS.PHASECHK.TRANS64 P0, [R0+URZ+0x338b0], R2 ;  /* 0x0338b002000085a7 */ /* 0x000ea400080010ff */
[----:B--2---:R-:W-:Y:S05]  /*10b10*/  @!P0 BRA `(.L_x_294) ;  /* 0xfffffffc00f08947 */ /* 0x004fea000383ffff */
[----:B------:R-:W-:Y:S05]  /*10b20*/  BRA `(.L_x_295) ;  /* 0xffffff6800347947 */ /* 0x000fea000383ffff */
.L_x_146:
[----:B-1----:R-:W-:-:S07]  /*10b30*/  MOV R0, UR24 ;  /* 0x0000001800007c02 */ /* 0x002fce0008000f00 */
.L_x_296:
[----:B-1----:R1:W3:Y:S02]  /*10b40*/  SYNCS.PHASECHK.TRANS64.TRYWAIT P0, [R0+URZ+0x338b8], R2 ;  /* 0x0338b802000075a7 */ /* 0x0022e400080011ff */
[----:B---3--:R-:W-:Y:S05]  /*10b50*/  @!P0 NANOSLEEP.SYNCS 0x989680 ;  /* 0x009896800000895d */ /* 0x008fea0003900000 */
[----:B------:R-:W3:Y:S02]  /*10b60*/  @!P0 SYNCS.PHASECHK.TRANS64 P0, [R0+URZ+0x338b8], R2 ;  /* 0x0338b802000085a7 */ /* 0x000ee400080010ff */
[----:B---3--:R-:W-:Y:S05]  /*10b70*/  @!P0 BRA `(.L_x_296) ;  /* 0xfffffffc00f08947 */ /* 0x008fea000383ffff */
[----:B------:R-:W-:Y:S05]  /*10b80*/  BRA `(.L_x_297) ;  /* 0xffffff68003c7947 */ /* 0x000fea000383ffff */
.L_x_148:
[----:B-1----:R-:W-:-:S07]  /*10b90*/  MOV R0, UR24 ;  /* 0x0000001800007c02 */ /* 0x002fce0008000f00 */
.L_x_298:
[----:B-1----:R1:W3:Y:S02]  /*10ba0*/  SYNCS.PHASECHK.TRANS64.TRYWAIT P0, [R0+URZ+0x33890], R14 ;  /* 0x0338900e000075a7 */ /* 0x0022e400080011ff */
[----:B---3--:R-:W-:Y:S05]  /*10bb0*/  @!P0 NANOSLEEP.SYNCS 0x989680 ;  /* 0x009896800000895d */ /* 0x008fea0003900000 */
[----:B------:R-:W3:Y:S02]  /*10bc0*/  @!P0 SYNCS.PHASECHK.TRANS64 P0, [R0+URZ+0x33890], R14 ;  /* 0x0338900e000085a7 */ /* 0x000ee400080010ff */
[----:B---3--:R-:W-:Y:S05]  /*10bd0*/  @!P0 BRA `(.L_x_298) ;  /* 0xfffffffc00f08947 */ /* 0x008fea000383ffff */
[----:B------:R-:W-:Y:S05]  /*10be0*/  BRA `(.L_x_299) ;  /* 0xffffff6800407947 */ /* 0x000fea000383ffff */
.L_x_156:
[----:B------:R-:W-:-:S07]  /*10bf0*/  MOV R2, UR14 ;  /* 0x0000000e00027c02 */ /* 0x000fce0008000f00 */
.L_x_300:
[----:B-1----:R1:W2:Y:S02]  /*10c00*/  SYNCS.PHASECHK.TRANS64.TRYWAIT P0, [R2+URZ+0x33870], R3 ;  /* 0x03387003020075a7 */ /* 0x0022a400080011ff */
[----:B--2---:R-:W-:Y:S05]  /*10c10*/  @!P0 NANOSLEEP.SYNCS 0x989680 ;  /* 0x009896800000895d */ /* 0x004fea0003900000 */
[----:B------:R-:W2:Y:S02]  /*10c20*/  @!P0 SYNCS.PHASECHK.TRANS64 P0, [R2+URZ+0x33870], R3 ;  /* 0x03387003020085a7 */ /* 0x000ea400080010ff */
[----:B--2---:R-:W-:Y:S05]  /*10c30*/  @!P0 BRA `(.L_x_300) ;  /* 0xfffffffc00f08947 */ /* 0x004fea000383ffff */
[----:B------:R-:W-:Y:S05]  /*10c40*/  BRA `(.L_x_301) ;  /* 0xffffff7400a07947 */ /* 0x000fea000383ffff */
.L_x_178:
[----:B-1----:R1:W2:Y:S02]  /*10c50*/  SYNCS.PHASECHK.TRANS64.TRYWAIT P1, [R2+URZ+0x33850], R0 ;  /* 0x03385000020075a7 */ /* 0x0022a400080211ff */
[----:B--2---:R-:W-:Y:S05]  /*10c60*/  @!P1 NANOSLEEP.SYNCS 0x989680 ;  /* 0x009896800000995d */ /* 0x004fea0003900000 */
[----:B------:R-:W2:Y:S02]  /*10c70*/  @!P1 SYNCS.PHASECHK.TRANS64 P1, [R2+URZ+0x33850], R0 ;  /* 0x03385000020095a7 */ /* 0x000ea400080210ff */
[----:B--2---:R-:W-:Y:S05]  /*10c80*/  @!P1 BRA `(.L_x_178) ;  /* 0xfffffffc00f09947 */ /* 0x004fea000383ffff */
[----:B------:R-:W-:Y:S05]  /*10c90*/  BRA `(.L_x_302) ;  /* 0xffffff8400d47947 */ /* 0x000fea000383ffff */
.L_x_181:
[----:B-1----:R1:W2:Y:S02]  /*10ca0*/  SYNCS.PHASECHK.TRANS64.TRYWAIT P1, [R2+URZ+0x33888], R0 ;  /* 0x03388800020075a7 */ /* 0x0022a400080211ff */
[----:B--2---:R-:W-:Y:S05]  /*10cb0*/  @!P1 NANOSLEEP.SYNCS 0x989680 ;  /* 0x009896800000995d */ /* 0x004fea0003900000 */
[----:B------:R-:W2:Y:S02]  /*10cc0*/  @!P1 SYNCS.PHASECHK.TRANS64 P1, [R2+URZ+0x33888], R0 ;  /* 0x03388800020095a7 */ /* 0x000ea400080210ff */
[----:B--2---:R-:W-:Y:S05]  /*10cd0*/  @!P1 BRA `(.L_x_181) ;  /* 0xfffffffc00f09947 */ /* 0x004fea000383ffff */
[----:B------:R-:W-:Y:S05]  /*10ce0*/  BRA `(.L_x_303) ;  /* 0xffffff8400e07947 */ /* 0x000fea000383ffff */
.L_x_183:
[----:B-1----:R1:W2:Y:S02]  /*10cf0*/  SYNCS.PHASECHK.TRANS64.TRYWAIT P0, [R2+URZ+0x33830], R4 ;  /* 0x03383004020075a7 */ /* 0x0022a400080011ff */
[----:B--2---:R-:W-:Y:S05]  /*10d00*/  @!P0 NANOSLEEP.SYNCS 0x989680 ;  /* 0x009896800000895d */ /* 0x004fea0003900000 */
[----:B------:R-:W2:Y:S02]  /*10d10*/  @!P0 SYNCS.PHASECHK.TRANS64 P0, [R2+URZ+0x33830], R4 ;  /* 0x03383004020085a7 */ /* 0x000ea400080010ff */
[----:B--2---:R-:W-:Y:S05]  /*10d20*/  @!P0 BRA `(.L_x_183) ;  /* 0xfffffffc00f08947 */ /* 0x004fea000383ffff */
[----:B------:R-:W-:Y:S05]  /*10d30*/  BRA `(.L_x_304) ;  /* 0xffffff8400f87947 */ /* 0x000fea000383ffff */
.L_x_197:
[----:B------:R1:W1:Y:S02]  /*10d40*/  SYNCS.PHASECHK.TRANS64.TRYWAIT P1, [R2+URZ+0x33840], R0 ;  /* 0x03384000020075a7 */ /* 0x00026400080211ff */
[----:B-1----:R-:W-:Y:S05]  /*10d50*/  @!P1 NANOSLEEP.SYNCS 0x989680 ;  /* 0x009896800000995d */ /* 0x002fea0003900000 */
[----:B------:R-:W1:Y:S02]  /*10d60*/  @!P1 SYNCS.PHASECHK.TRANS64 P1, [R2+URZ+0x33840], R0 ;  /* 0x03384000020095a7 */ /* 0x000e6400080210ff */
[----:B-1----:R-:W-:Y:S05]  /*10d70*/  @!P1 BRA `(.L_x_197) ;  /* 0xfffffffc00f09947 */ /* 0x002fea000383ffff */
[----:B------:R-:W-:Y:S05]  /*10d80*/  BRA `(.L_x_305) ;  /* 0xffffffa800987947 */ /* 0x000fea000383ffff */
.L_x_200:
[----:B------:R1:W1:Y:S02]  /*10d90*/  SYNCS.PHASECHK.TRANS64.TRYWAIT P1, [R2+URZ+0x33860], R0 ;  /* 0x03386000020075a7 */ /* 0x00026400080211ff */
[----:B-1----:R-:W-:Y:S05]  /*10da0*/  @!P1 NANOSLEEP.SYNCS 0x989680 ;  /* 0x009896800000995d */ /* 0x002fea0003900000 */
[----:B------:R-:W1:Y:S02]  /*10db0*/  @!P1 SYNCS.PHASECHK.TRANS64 P1, [R2+URZ+0x33860], R0 ;  /* 0x03386000020095a7 */ /* 0x000e6400080210ff */
[----:B-1----:R-:W-:Y:S05]  /*10dc0*/  @!P1 BRA `(.L_x_200) ;  /* 0xfffffffc00f09947 */ /* 0x002fea000383ffff */
[----:B------:R-:W-:Y:S05]  /*10dd0*/  BRA `(.L_x_306) ;  /* 0xffffffa800a47947 */ /* 0x000fea000383ffff */
.L_x_203:
[----:B------:R1:W1:Y:S02]  /*10de0*/  SYNCS.PHASECHK.TRANS64.TRYWAIT P1, [R2+URZ+0x33898], R0 ;  /* 0x03389800020075a7 */ /* 0x00026400080211ff */
[----:B-1----:R-:W-:Y:S05]  /*10df0*/  @!P1 NANOSLEEP.SYNCS 0x989680 ;  /* 0x009896800000995d */ /* 0x002fea0003900000 */
[----:B------:R-:W1:Y:S02]  /*10e00*/  @!P1 SYNCS.PHASECHK.TRANS64 P1, [R2+URZ+0x33898], R0 ;  /* 0x03389800020095a7 */ /* 0x000e6400080210ff */
[----:B-1----:R-:W-:Y:S05]  /*10e10*/  @!P1 BRA `(.L_x_203) ;  /* 0xfffffffc00f09947 */ /* 0x002fea000383ffff */
[----:B------:R-:W-:Y:S05]  /*10e20*/  BRA `(.L_x_307) ;  /* 0xffffffa800cc7947 */ /* 0x000fea000383ffff */
.L_x_214:
[----:B-1----:R-:W-:-:S04]  /*10e30*/  MOV R3, UR36 ;  /* 0x0000002400037c02 */ /* 0x002fc80008000f00 */
[----:B------:R1:W2:Y:S03]  /*10e40*/  SYNCS.PHASECHK.TRANS64.TRYWAIT P1, [R3+URZ+0x338a0], R0 ;  /* 0x0338a000030075a7 */ /* 0x0002a600080211ff */
[----:B--2---:R-:W-:Y:S05]  /*10e50*/  @!P1 NANOSLEEP.SYNCS 0x989680 ;  /* 0x009896800000995d */ /* 0x004fea0003900000 */
[----:B------:R-:W2:Y:S02]  /*10e60*/  @!P1 SYNCS.PHASECHK.TRANS64 P1, [R3+URZ+0x338a0], R0 ;  /* 0x0338a000030095a7 */ /* 0x000ea400080210ff */
[----:B--2---:R-:W-:Y:S05]  /*10e70*/  @!P1 BRA `(.L_x_214) ;  /* 0xfffffffc00ec9947 */ /* 0x004fea000383ffff */
[----:B------:R-:W-:Y:S05]  /*10e80*/  BRA `(.L_x_308) ;  /* 0xffffffcc00507947 */ /* 0x000fea000383ffff */
.L_x_232:
[----:B------:R-:W-:-:S07]  /*10e90*/  MOV R0, UR36 ;  /* 0x0000002400007c02 */ /* 0x000fce0008000f00 */
.L_x_309:
[----:B------:R1:W1:Y:S02]  /*10ea0*/  SYNCS.PHASECHK.TRANS64.TRYWAIT P1, [R0+URZ+0x338a8], R3 ;  /* 0x0338a803000075a7 */ /* 0x00026400080211ff */
[----:B-1----:R-:W-:Y:S05]  /*10eb0*/  @!P1 NANOSLEEP.SYNCS 0x989680 ;  /* 0x009896800000995d */ /* 0x002fea0003900000 */
[----:B------:R-:W1:Y:S02]  /*10ec0*/  @!P1 SYNCS.PHASECHK.TRANS64 P1, [R0+URZ+0x338a8], R3 ;  /* 0x0338a803000095a7 */ /* 0x000e6400080210ff */
[----:B-1----:R-:W-:Y:S05]  /*10ed0*/  @!P1 BRA `(.L_x_309) ;  /* 0xfffffffc00f09947 */ /* 0x002fea000383ffff */
[----:B------:R-:W-:Y:S05]  /*10ee0*/  BRA `(.L_x_310) ;  /* 0xffffffdc00547947 */ /* 0x000fea000383ffff */
        .weak           $__internal_0_$__cuda_sm10x_tcgen05_guardrail_trap_col_being_dealloced_not_returned_by_alloc
        .type           $__internal_0_$__cuda_sm10x_tcgen05_guardrail_trap_col_being_dealloced_not_returned_by_alloc,@function
        .size           $__internal_0_$__cuda_sm10x_tcgen05_guardrail_trap_col_being_dealloced_not_returned_by_alloc,($__internal_1_$__cuda_sm10x_tcgen05_guardrail_trap_phase_invalid_during_alloc - $__internal_0_$__cuda_sm10x_tcgen05_guardrail_trap_col_being_dealloced_not_returned_by_alloc)
$__internal_0_$__cuda_sm10x_tcgen05_guardrail_trap_col_being_dealloced_not_returned_by_alloc:
[----:B------:R-:W-:Y:S05]  /*10ef0*/  BPT.TRAP 0x1 ;  /* 0x000000040000795c */ /* 0x000fea0000300000 */
[----:B------:R-:W-:-:S04]  /*10f00*/  MOV R3, 0x0 ;  /* 0x0000000000037802 */ /* 0x000fc80000000f00 */
[----:B------:R-:W-:Y:S05]  /*10f10*/  RET.REL.NODEC R2 `(_ZN7cutlass13device_kernelINS_4fmha6kernel36Sm100FmhaBwdKernelTmaWarpSpecializedIN4cute5tupleIJiiiiNS5_IJNS5_IJiiEEEiEEEEEENS_10bfloat16_tEfNS5_IJNS4_1CILi128EEESB_NSA_ILi112EEESC_EEENS1_10collective12ResidualMaskEEEEEvNT_6ParamsE) ;  /* 0xfffffef002387950 */ /* 0x000fea0003c3ffff */
        .weak           $__internal_1_$__cuda_sm10x_tcgen05_guardrail_trap_phase_invalid_during_alloc
        .type           $__internal_1_$__cuda_sm10x_tcgen05_guardrail_trap_phase_invalid_during_alloc,@function
        .size           $__internal_1_$__cuda_sm10x_tcgen05_guardrail_trap_phase_invalid_during_alloc,($__internal_2_$__cuda_sm10x_tcgen05_guardrail_trap_unallocated_columns_being_dealloced - $__internal_1_$__cuda_sm10x_tcgen05_guardrail_trap_phase_invalid_during_alloc)
$__internal_1_$__cuda_sm10x_tcgen05_guardrail_trap_phase_invalid_during_alloc:
[----:B------:R-:W-:Y:S05]  /*10f20*/  BPT.TRAP 0x1 ;  /* 0x000000040000795c */ /* 0x000fea0000300000 */
[----:B------:R-:W-:-:S04]  /*10f30*/  HFMA2 R3, -RZ, RZ, 0, 0 ;  /* 0x00000000ff037431 */ /* 0x000fc800000001ff */
[----:B------:R-:W-:Y:S05]  /*10f40*/  RET.REL.NODEC R2 `(_ZN7cutlass13device_kernelINS_4fmha6kernel36Sm100FmhaBwdKernelTmaWarpSpecializedIN4cute5tupleIJiiiiNS5_IJNS5_IJiiEEEiEEEEEENS_10bfloat16_tEfNS5_IJNS4_1CILi128EEESB_NSA_ILi112EEESC_EEENS1_10collective12ResidualMaskEEEEEvNT_6ParamsE) ;  /* 0xfffffef0022c7950 */ /* 0x000fea0003c3ffff */
        .weak           $__internal_2_$__cuda_sm10x_tcgen05_guardrail_trap_unallocated_columns_being_dealloced
        .type           $__internal_2_$__cuda_sm10x_tcgen05_guardrail_trap_unallocated_columns_being_dealloced,@function
        .size           $__internal_2_$__cuda_sm10x_tcgen05_guardrail_trap_unallocated_columns_being_dealloced,($__internal_3_$__cuda_sm20_div_u16 - $__internal_2_$__cuda_sm10x_tcgen05_guardrail_trap_unallocated_columns_being_dealloced)
$__internal_2_$__cuda_sm10x_tcgen05_guardrail_trap_unallocated_columns_being_dealloced:
[----:B------:R-:W-:Y:S05]  /*10f50*/  BPT.TRAP 0x1 ;  /* 0x000000040000795c */ /* 0x000fea0000300000 */
[----:B------:R-:W-:-:S04]  /*10f60*/  MOV R3, 0x0 ;  /* 0x0000000000037802 */ /* 0x000fc80000000f00 */
[----:B------:R-:W-:Y:S05]  /*10f70*/  RET.REL.NODEC R2 `(_ZN7cutlass13device_kernelINS_4fmha6kernel36Sm100FmhaBwdKernelTmaWarpSpecializedIN4cute5tupleIJiiiiNS5_IJNS5_IJiiEEEiEEEEEENS_10bfloat16_tEfNS5_IJNS4_1CILi128EEESB_NSA_ILi112EEESC_EEENS1_10collective12ResidualMaskEEEEEvNT_6ParamsE) ;  /* 0xfffffef002207950 */ /* 0x000fea0003c3ffff */
        .weak           $__internal_3_$__cuda_sm20_div_u16
        .type           $__internal_3_$__cuda_sm20_div_u16,@function
        .size           $__internal_3_$__cuda_sm20_div_u16,(.L_x_320 - $__internal_3_$__cuda_sm20_div_u16)
$__internal_3_$__cuda_sm20_div_u16:
[----:B------:R-:W1:Y:S01]  /*10f80*/  I2F.U16 R5, R6 ;  /* 0x0000000600057306 */ /* 0x000e620000101000 */
[----:B------:R-:W-:Y:S01]  /*10f90*/  IMAD.MOV.U32 R3, RZ, RZ, 0x4b800000 ;  /* 0x4b800000ff037424 */ /* 0x000fe200078e00ff */
[----:B------:R-:W-:-:S04]  /*10fa0*/  LOP3.LUT R0, R0, 0xffff, RZ, 0xc0, !PT ;  /* 0x0000ffff00007812 */ /* 0x000fc800078ec0ff */
[----:B------:R-:W-:Y:S02]  /*10fb0*/  I2FP.F32.U32.RZ R0, R0 ;  /* 0x0000000000007245 */ /* 0x000fe4000020d000 */
[C---:B-1----:R-:W-:Y:S02]  /*10fc0*/  FSETP.GEU.AND P0, PT, |R5|.reuse, 1.175494350822287508e-38, PT ;  /* 0x008000000500780b */ /* 0x042fe40003f0e200 */
[----:B------:R-:W-:Y:S02]  /*10fd0*/  FSETP.GT.AND P1, PT, |R5|, 8.50705917302346158658e+37, PT ;  /* 0x7e8000000500780b */ /* 0x000fe40003f24200 */
[----:B------:R-:W-:Y:S02]  /*10fe0*/  FSEL R3, R3, 1, !P0 ;  /* 0x3f80000003037808 */ /* 0x000fe40004000000 */
[----:B------:R-:W-:Y:S02]  /*10ff0*/  ISETP.NE.U32.AND P0, PT, R6, RZ, PT ;  /* 0x000000ff0600720c */ /* 0x000fe40003f05070 */
[----:B------:R-:W-:-:S05]  /*11000*/  FSEL R3, R3, 0.25, !P1 ;  /* 0x3e80000003037808 */ /* 0x000fca0004800000 */
[----:B------:R-:W-:-:S06]  /*11010*/  FMUL R5, R5, R3 ;  /* 0x0000000305057220 */ /* 0x000fcc0000400000 */
[----:B------:R-:W1:Y:S02]  /*11020*/  MUFU.RCP R5, R5 ;  /* 0x0000000500057308 */ /* 0x000e640000001000 */
[----:B-1----:R-:W-:-:S04]  /*11030*/  FMUL R5, R3, R5 ;  /* 0x0000000503057220 */ /* 0x002fc80000400000 */
[----:B------:R-:W-:-:S04]  /*11040*/  VIADD R5, R5, 0x2 ;  /* 0x0000000205057836 */ /* 0x000fc80000000000 */
[----:B------:R-:W-:Y:S01]  /*11050*/  FMUL.RZ R0, R0, R5 ;  /* 0x0000000500007220 */ /* 0x000fe2000040c000 */
[----:B------:R-:W-:-:S05]  /*11060*/  IMAD.MOV.U32 R5, RZ, RZ, 0x0 ;  /* 0x00000000ff057424 */ /* 0x000fca00078e00ff */
[----:B------:R-:W1:Y:S02]  /*11070*/  F2I.U32.TRUNC.NTZ R0, R0 ;  /* 0x0000000000007305 */ /* 0x000e64000020f000 */
[----:B-1----:R-:W-:Y:S01]  /*11080*/  LOP3.LUT R16, R0, 0xffff, RZ, 0xc0, !PT ;  /* 0x0000ffff00107812 */ /* 0x002fe200078ec0ff */
[----:B------:R-:W-:Y:S01]  /*11090*/  @!P0 IMAD.MOV.U32 R16, RZ, RZ, -0x1 ;  /* 0xffffffffff108424 */ /* 0x000fe200078e00ff */
[----:B------:R-:W-:Y:S06]  /*110a0*/  RET.REL.NODEC R4 `(_ZN7cutlass13device_kernelINS_4fmha6kernel36Sm100FmhaBwdKernelTmaWarpSpecializedIN4cute5tupleIJiiiiNS5_IJNS5_IJiiEEEiEEEEEENS_10bfloat16_tEfNS5_IJNS4_1CILi128EEESB_NSA_ILi112EEESC_EEENS1_10collective12ResidualMaskEEEEEvNT_6ParamsE) ;  /* 0xfffffeec04d47950 */ /* 0x000fec0003c3ffff */
.L_x_311:
[----:B------:R-:W-:-:S00]  /*110b0*/  BRA `(.L_x_311) ;  /* 0xfffffffc00fc7947 */ /* 0x000fc0000383ffff */
[----:B------:R-:W-:-:S00]  /*110c0*/  NOP ;  /* 0x0000000000007918 */ /* 0x000fc00000000000 */
        /* <DEDUP_REMOVED lines=11> */
.L_x_320:


//--------------------- .nv.global.init           --------------------------
	.section	.nv.global.init,"aw",@progbits
.nv.global.init:
	.type		$str$25,@object
	.size		$str$25,($str$26 - $str$25)
$str$25:
        /*0000*/ 	.byte	0x28, 0x61, 0x64, 0x64, 0x72, 0x65, 0x73, 0x73, 0x20, 0x26, 0x20, 0x6d, 0x61, 0x73, 0x6b, 0x29
        /*0010*/ 	.byte	0x20, 0x3d, 0x3d, 0x20, 0x30, 0x00
	.type		$str$26,@object
	.size		$str$26,($str$24 - $str$26)
$str$26:
        /*0016*/ 	.byte	0x2f, 0x74, 0x6d, 0x70, 0x2f, 0x63, 0x75, 0x74, 0x6c, 0x61, 0x73, 0x73, 0x5f, 0x73, 0x77, 0x65
        /*0026*/ 	.byte	0x65, 0x70, 0x5f, 0x73, 0x72, 0x63, 0x2f, 0x69, 0x6e, 0x63, 0x6c, 0x75, 0x64, 0x65, 0x2f, 0x63
        /*0036*/ 	.byte	0x75, 0x74, 0x65, 0x2f, 0x70, 0x6f, 0x69, 0x6e, 0x74, 0x65, 0x72, 0x5f, 0x66, 0x6c, 0x61, 0x67
        /*0046*/ 	.byte	0x67, 0x65, 0x64, 0x2e, 0x68, 0x70, 0x70, 0x00
	.type		$str$24,@object
	.size		$str$24,($str$23 - $str$24)
$str$24:
        /*004e*/ 	.byte	0x2f, 0x74, 0x6d, 0x70, 0x2f, 0x63, 0x75, 0x74, 0x6c, 0x61, 0x73, 0x73, 0x5f, 0x73, 0x77, 0x65
        /*005e*/ 	.byte	0x65, 0x70, 0x5f, 0x73, 0x72, 0x63, 0x2f, 0x69, 0x6e, 0x63, 0x6c, 0x75, 0x64, 0x65, 0x2f, 0x63
        /*006e*/ 	.byte	0x75, 0x74, 0x65, 0x2f, 0x61, 0x74, 0x6f, 0x6d, 0x2f, 0x63, 0x6f, 0x70, 0x79, 0x5f, 0x74, 0x72
        /*007e*/ 	.byte	0x61, 0x69, 0x74, 0x73, 0x5f, 0x73, 0x6d, 0x31, 0x30, 0x30, 0x2e, 0x68, 0x70, 0x70, 0x00
	.type		$str$23,@object
	.size		$str$23,(__unnamed_3 - $str$23)
$str$23:
        /*008d*/ 	.byte	0x28, 0x28, 0x75, 0x69, 0x6e, 0x74, 0x33, 0x32, 0x5f, 0x74, 0x28, 0x74, 0x68, 0x72, 0x65, 0x61
        /*009d*/ 	.byte	0x64, 0x49, 0x64, 0x78, 0x2e, 0x78, 0x29, 0x20, 0x2f, 0x20, 0x33, 0x32, 0x29, 0x20, 0x25, 0x20
        /*00ad*/ 	.byte	0x34, 0x29, 0x20, 0x3d, 0x3d, 0x20, 0x28, 0x28, 0x28, 0x74, 0x6d, 0x65, 0x6d, 0x5f, 0x61, 0x64
        /*00bd*/ 	.byte	0x64, 0x72, 0x20, 0x3e, 0x3e, 0x20, 0x31, 0x36, 0x29, 0x20, 0x2f, 0x20, 0x33, 0x32, 0x29, 0x20
        /*00cd*/ 	.byte	0x25, 0x20, 0x34, 0x29, 0x00
	.type		__unnamed_3,@object
	.size		__unnamed_3,(__unnamed_1 - __unnamed_3)
__unnamed_3:
        /* <DEDUP_REMOVED lines=25> */
        /*0262*/ 	.byte	0x3c, 0x31, 0x30, 0x32, 0x34, 0x3e, 0x3e, 0x3e, 0x3e, 0x20, 0x26, 0x5d, 0x00
	.type		__unnamed_1,@object
	.size		__unnamed_1,(__unnamed_2 - __unnamed_1)
__unnamed_1:
        /* <DEDUP_REMOVED lines=31> */
        /*045f*/ 	.byte	0x31, 0x3e, 0x3e, 0x3e, 0x5d, 0x00
	.type		__unnamed_2,@object
	.size		__unnamed_2,(__unnamed_4 - __unnamed_2)
__unnamed_2:
        /* <DEDUP_REMOVED lines=33> */
        /*0675*/ 	.byte	0x3e, 0x3e, 0x3e, 0x5d, 0x00
	.type		__unnamed_4,@object
	.size		__unnamed_4,(.L_4 - __unnamed_4)
__unnamed_4:
        /* <DEDUP_REMOVED lines=37> */
        /*08ca*/ 	.byte	0x3a, 0x43, 0x3c, 0x30, 0x3e, 0x3e, 0x3e, 0x3e, 0x5d, 0x00
.L_4:


//--------------------- .nv.shared._ZN7cutlass13device_kernelINS_4fmha6kernel36Sm100FmhaBwdKernelTmaWarpSpecializedIN4cute5tupleIJiiiiNS5_IJNS5_IJiiEEEiEEEEEENS_10bfloat16_tEfNS5_IJNS4_1CILi128EEESB_NSA_ILi112EEESC_EEENS1_10collective12ResidualMaskEEEEEvNT_6ParamsE --------------------------
	.section	.nv.shared._ZN7cutlass13device_kernelINS_4fmha6kernel36Sm100FmhaBwdKernelTmaWarpSpecializedIN4cute5tupleIJiiiiNS5_IJNS5_IJiiEEEiEEEEEENS_10bfloat16_tEfNS5_IJNS4_1CILi128EEESB_NSA_ILi112EEESC_EEENS1_10collective12ResidualMaskEEEEEvNT_6ParamsE,"aw",@nobits
	.sectionflags	@""
	.align	16
	.zero		1024


//--------------------- .nv.shared.reserved.0     --------------------------
	.section	.nv.shared.reserved.0,"aw",@nobits
	.weak		__nv_reservedSMEM_offset_0_alias
	.size		__nv_reservedSMEM_offset_0_alias, 0, 64
	.other		__nv_reservedSMEM_offset_0_alias,@"STO_CUDA_RESERVED_SHARED STV_DEFAULT"
__nv_reservedSMEM_offset_0_alias:
	.zero		0
.nv.shared.reserved.0:
	.zero		64
	.weak		__nv_reservedSMEM_tcgen05_partition
	.type		__nv_reservedSMEM_tcgen05_partition,@object
	.size		__nv_reservedSMEM_tcgen05_partition,(.L_0 - __nv_reservedSMEM_tcgen05_partition)
__nv_reservedSMEM_tcgen05_partition:
	.zero		32
.L_0:


//--------------------- .nv.global                --------------------------
	.section	.nv.global,"aw",@nobits
.nv.global:
	.type		_ZN39_INTERNAL_7e266d13_4_k_cu_ffe71d87_40224cute1_E,@object
	.size		_ZN39_INTERNAL_7e266d13_4_k_cu_ffe71d87_40224cute1_E,(_ZN39_INTERNAL_7e266d13_4_k_cu_ffe71d87_40224cuda3std3__45__cpo6cbeginE - _ZN39_INTERNAL_7e266d13_4_k_cu_ffe71d87_40224cute1_E)
_ZN39_INTERNAL_7e266d13_4_k_cu_ffe71d87_40224cute1_E:
	.zero		1
	.type		_ZN39_INTERNAL_7e266d13_4_k_cu_ffe71d87_40224cuda3std3__45__cpo6cbeginE,@object
	.size		_ZN39_INTERNAL_7e266d13_4_k_cu_ffe71d87_40224cuda3std3__45__cpo6cbeginE,(_ZN39_INTERNAL_7e266d13_4_k_cu_ffe71d87_40224cuda3std3__48in_placeE - _ZN39_INTERNAL_7e266d13_4_k_cu_ffe71d87_40224cuda3std3__45__cpo6cbeginE)
_ZN39_INTERNAL_7e266d13_4_k_cu_ffe71d87_40224cuda3std3__45__cpo6cbeginE:
	.zero		1
	.type		_ZN39_INTERNAL_7e266d13_4_k_cu_ffe71d87_40224cuda3std3__48in_placeE,@object
	.size		_ZN39_INTERNAL_7e266d13_4_k_cu_ffe71d87_40224cuda3std3__48in_placeE,(_ZN39_INTERNAL_7e266d13_4_k_cu_ffe71d87_40224cuda3std6ranges3__45__cpo9iter_moveE - _ZN39_INTERNAL_7e266d13_4_k_cu_ffe71d87_40224cuda3std3__48in_placeE)
_ZN39_INTERNAL_7e266d13_4_k_cu_ffe71d87_40224cuda3std3__48in_placeE:
	.zero		1
	.type		_ZN39_INTERNAL_7e266d13_4_k_cu_ffe71d87_40224cuda3std6ranges3__45__cpo9iter_moveE,@object
	.size		_ZN39_INTERNAL_7e266d13_4_k_cu_ffe71d87_40224cuda3std6ranges3__45__cpo9iter_moveE,(_ZN39_INTERNAL_7e266d13_4_k_cu_ffe71d87_40224cuda3std3__45__cpo5beginE - _ZN39_INTERNAL_7e266d13_4_k_cu_ffe71d87_40224cuda3std6ranges3__45__cpo9iter_moveE)
_ZN39_INTERNAL_7e266d13_4_k_cu_ffe71d87_40224cuda3std6ranges3__45__cpo9iter_moveE:
	.zero		1
	.type		_ZN39_INTERNAL_7e266d13_4_k_cu_ffe71d87_40224cuda3std3__45__cpo5beginE,@object
	.size		_ZN39_INTERNAL_7e266d13_4_k_cu_ffe71d87_40224cuda3std3__45__cpo5beginE,(_ZN39_INTERNAL_7e266d13_4_k_cu_ffe71d87_40224cuda3std3__441_GLOBAL__N__7e266d13_4_k_cu_ffe71d87_40226ignoreE - _ZN39_INTERNAL_7e266d13_4_k_cu_ffe71d87_40224cuda3std3__45__cpo5beginE)
_ZN39_INTERNAL_7e266d13_4_k_cu_ffe71d87_40224cuda3std3__45__cpo5beginE:
	.zero		1
	.type		_ZN39_INTERNAL_7e266d13_4_k_cu_ffe71d87_40224cuda3std3__441_GLOBAL__N__7e266d13_4_k_cu_ffe71d87_40226ignoreE,@object
	.size		_ZN39_INTERNAL_7e266d13_4_k_cu_ffe71d87_40224cuda3std3__441_GLOBAL__N__7e266d13_4_k_cu_ffe71d87_40226ignoreE,(_ZN39_INTERNAL_7e266d13_4_k_cu_ffe71d87_40224cute7productE - _ZN39_INTERNAL_7e266d13_4_k_cu_ffe71d87_40224cuda3std3__441_GLOBAL__N__7e266d13_4_k_cu_ffe71d87_40226ignoreE)
_ZN39_INTERNAL_7e266d13_4_k_cu_ffe71d87_40224cuda3std3__441_GLOBAL__N__7e266d13_4_k_cu_ffe71d87_40226ignoreE:
	.zero		1
	.type		_ZN39_INTERNAL_7e266d13_4_k_cu_ffe71d87_40224cute7productE,@object
	.size		_ZN39_INTERNAL_7e266d13_4_k_cu_ffe71d87_40224cute7productE,(_ZN39_INTERNAL_7e266d13_4_k_cu_ffe71d87_40224cuda3std3__45__cpo3endE - _ZN39_INTERNAL_7e266d13_4_k_cu_ffe71d87_40224cute7productE)
_ZN39_INTERNAL_7e266d13_4_k_cu_ffe71d87_40224cute7productE:
	.zero		1
	.type		_ZN39_INTERNAL_7e266d13_4_k_cu_ffe71d87_40224cuda3std3__45__cpo3endE,@object
	.size		_ZN39_INTERNAL_7e266d13_4_k_cu_ffe71d87_40224cuda3std3__45__cpo3endE,(_ZN39_INTERNAL_7e266d13_4_k_cu_ffe71d87_40224cuda3std3__419piecewise_constructE - _ZN39_INTERNAL_7e266d13_4_k_cu_ffe71d87_40224cuda3std3__45__cpo3endE)
_ZN39_INTERNAL_7e266d13_4_k_cu_ffe71d87_40224cuda3std3__45__cpo3endE:
	.zero		1
	.type		_ZN39_INTERNAL_7e266d13_4_k_cu_ffe71d87_40224cuda3std3__419piecewise_constructE,@object
	.size		_ZN39_INTERNAL_7e266d13_4_k_cu_ffe71d87_40224cuda3std3__419piecewise_constructE,(_ZN39_INTERNAL_7e266d13_4_k_cu_ffe71d87_40224cuda3std3__45__cpo4cendE - _ZN39_INTERNAL_7e266d13_4_k_cu_ffe71d87_40224cuda3std3__419piecewise_constructE)
_ZN39_INTERNAL_7e266d13_4_k_cu_ffe71d87_40224cuda3std3__419piecewise_constructE:
	.zero		1
	.type		_ZN39_INTERNAL_7e266d13_4_k_cu_ffe71d87_40224cuda3std3__45__cpo4cendE,@object
	.size		_ZN39_INTERNAL_7e266d13_4_k_cu_ffe71d87_40224cuda3std3__45__cpo4cendE,(_ZN39_INTERNAL_7e266d13_4_k_cu_ffe71d87_40224cuda3std6ranges3__45__cpo4swapE - _ZN39_INTERNAL_7e266d13_4_k_cu_ffe71d87_40224cuda3std3__45__cpo4cendE)
_ZN39_INTERNAL_7e266d13_4_k_cu_ffe71d87_40224cuda3std3__45__cpo4cendE:
	.zero		1
	.type		_ZN39_INTERNAL_7e266d13_4_k_cu_ffe71d87_40224cuda3std6ranges3__45__cpo4swapE,@object
	.size		_ZN39_INTERNAL_7e266d13_4_k_cu_ffe71d87_40224cuda3std6ranges3__45__cpo4swapE,(.L_12 - _ZN39_INTERNAL_7e266d13_4_k_cu_ffe71d87_40224cuda3std6ranges3__45__cpo4swapE)
_ZN39_INTERNAL_7e266d13_4_k_cu_ffe71d87_40224cuda3std6ranges3__45__cpo4swapE:
	.zero		1
.L_12:


//--------------------- .nv.constant0._ZN7cutlass13device_kernelINS_4fmha6kernel36Sm100FmhaBwdKernelTmaWarpSpecializedIN4cute5tupleIJiiiiNS5_IJNS5_IJiiEEEiEEEEEENS_10bfloat16_tEfNS5_IJNS4_1CILi128EEESB_NSA_ILi112EEESC_EEENS1_10collective12ResidualMaskEEEEEvNT_6ParamsE --------------------------
	.section	.nv.constant0._ZN7cutlass13device_kernelINS_4fmha6kernel36Sm100FmhaBwdKernelTmaWarpSpecializedIN4cute5tupleIJiiiiNS5_IJNS5_IJiiEEEiEEEEEENS_10bfloat16_tEfNS5_IJNS4_1CILi128EEESB_NSA_ILi112EEESC_EEENS1_10collective12ResidualMaskEEEEEvNT_6ParamsE,"a",@progbits
	.sectionflags	@""
	.align	4
.nv.constant0._ZN7cutlass13device_kernelINS_4fmha6kernel36Sm100FmhaBwdKernelTmaWarpSpecializedIN4cute5tupleIJiiiiNS5_IJNS5_IJiiEEEiEEEEEENS_10bfloat16_tEfNS5_IJNS4_1CILi128EEESB_NSA_ILi112EEESC_EEENS1_10collective12ResidualMaskEEEEEvNT_6ParamsE:
	.zero		2560


//--------------------- SYMBOLS --------------------------

	.type		.nv.reservedSmem.offset0,@object
	.size		.nv.reservedSmem.offset0,0x4
	.type		.nv.reservedSmem.cap,@object
	.size		.nv.reservedSmem.cap,0x4
	.type		__assertfail,@function
